// auto-generated by cutlass_sweep.gemm — config: {"arch": "sm_100", "cluster_m": 1, "cluster_n": 2, "dtype": "bf16", "stages": 0, "tile_k": 64, "tile_m": 128, "tile_n": 256}
#include "cutlass/cutlass.h"
#include "cutlass/gemm/collective/collective_builder.hpp"
#include "cutlass/gemm/device/gemm_universal_adapter.h"
#include "cutlass/gemm/kernel/gemm_universal.hpp"
#include "cutlass/epilogue/collective/collective_builder.hpp"

using ElemA = cutlass::bfloat16_t;
using ElemB = cutlass::bfloat16_t;
using ElemCD = cutlass::bfloat16_t;
using Acc  = float;
using TileShape    = cute::Shape<cute::_128, cute::_256, cute::_64>;
using ClusterShape = cute::Shape<cute::_1, cute::_2, cute::_1>;

using CollectiveEpilogue = typename cutlass::epilogue::collective::CollectiveBuilder<
    cutlass::arch::Sm100, cutlass::arch::OpClassTensorOp,
    TileShape, ClusterShape,
    cutlass::epilogue::collective::EpilogueTileAuto,
    Acc, Acc,
    ElemCD, cutlass::layout::RowMajor, 128 / cutlass::sizeof_bits<ElemCD>::value,
    ElemCD, cutlass::layout::RowMajor, 128 / cutlass::sizeof_bits<ElemCD>::value,
    cutlass::epilogue::collective::EpilogueScheduleAuto
  >::CollectiveOp;

using CollectiveMainloop = typename cutlass::gemm::collective::CollectiveBuilder<
    cutlass::arch::Sm100, cutlass::arch::OpClassTensorOp,
    ElemA, cutlass::layout::RowMajor, 128 / cutlass::sizeof_bits<ElemA>::value,
    ElemB, cutlass::layout::ColumnMajor, 128 / cutlass::sizeof_bits<ElemB>::value,
    Acc,
    TileShape, ClusterShape,
    cutlass::gemm::collective::StageCountAutoCarveout<static_cast<int>(sizeof(typename CollectiveEpilogue::SharedStorage))>,
    cutlass::gemm::collective::KernelScheduleAuto
  >::CollectiveOp;

using GemmKernel = cutlass::gemm::kernel::GemmUniversal<
    cute::Shape<int,int,int,int>,
    CollectiveMainloop,
    CollectiveEpilogue
>;
using Gemm = cutlass::gemm::device::GemmUniversalAdapter<GemmKernel>;

// Force the device kernel symbol into the cubin without needing a host main.
auto* _anchor = &cutlass::device_kernel<GemmKernel>;


// ===== COMPILED SASS (sm_100a) =====

	.target	sm_100a

	.elftype	@"ET_EXEC"


//--------------------- .note.nv.tkinfo           --------------------------
	.section	.note.nv.tkinfo,"",@"SHT_NOTE"
	.sectionflags	@"SHF_NOTE_NV_TKINFO"
	.tkinfo
        /*0018*/ 	.word	0x00000002
        /*0030*/ 	.string	""
        /*0030*/ 	.string	"ptxas"
        /*0030*/ 	.string	"Cuda compilation tools, release 13.0, V13.0.88"
        /*0030*/ 	.string	"Build cuda_13.0.r13.0/compiler.36424714_0"
        /*0030*/ 	.string	"-arch sm_100a -m 64 "



//--------------------- .note.nv.cuinfo           --------------------------
	.section	.note.nv.cuinfo,"",@"SHT_NOTE"
	.sectionflags	@"SHF_NOTE_NV_CUINFO"
        /*0018*/ 	.short	0x0002
        /*001a*/ 	.short	0x0064
        /*001c*/ 	.short	0x0082
	.zero		2


//--------------------- .nv.info                  --------------------------
	.section	.nv.info,"",@"SHT_CUDA_INFO"
	.align	4


	//----- nvinfo : EIATTR_REGCOUNT
	.align		4
        /*0000*/ 	.byte	0x04, 0x2f
        /*0002*/ 	.short	(.L_19 - .L_18)
	.align		4
.L_18:
        /*0004*/ 	.word	index@(_ZN7cutlass13device_kernelINS_4gemm6kernel13GemmUniversalIN4cute5tupleIJiiiiEEENS1_10collective13CollectiveMmaINS1_35MainloopSm100TmaUmmaWarpSpecializedILi3ELi2ELi2ENS5_IJNS4_1CILi1EEENSA_ILi2EEESB_EEEEENS5_IJNSA_ILi128EEENSA_ILi256EEENSA_ILi64EEEEEENS_10bfloat16_tENS5_IJlSB_lEEESJ_SK_NS4_8TiledMMAINS4_8MMA_AtomIJNS4_20SM100_MMA_F16BF16_SSISJ_SJ_fLi128ELi256ELNS4_4UMMA5MajorE0ELSP_0ELNSO_7ScaleInE0ELSQ_0EEEEEENS4_6LayoutINS5_IJSB_SB_SB_EEENS5_IJNSA_ILi0EEESV_SV_EEEEENS5_IJNS4_10UnderscoreESY_SY_EEEEENS4_23SM90_TMA_LOAD_MULTICASTENS4_14ComposedLayoutINS4_7SwizzleILi3ELi4ELi3EEENS4_18smem_ptr_flag_bitsILi16EEENST_INS5_IJNSA_ILi8EEESH_EEENS5_IJSH_SB_EEEEEEEvNS4_8identityENS4_13SM90_TMA_LOADES1B_vS1C_EENS_8epilogue10collective18CollectiveEpilogueINS1F_23Sm100TmaWarpSpecializedILi4ELi2ELi64ELb1ELb0EEEJSI_NS5_IJNST_ISF_SB_EENST_ISH_SB_EEEEESJ_SK_SJ_SK_NS1F_6fusion15FusionCallbacksIS1J_NS1N_17LinearCombinationISJ_fSJ_fLNS_15FloatRoundStyleE2EEESI_S1M_JEEENS4_5SM1004TMEM4LOAD26SM100_TMEM_LOAD_32dp32b64xES1D_S1B_NS4_39AutoVectorizingCopyWithAssumedAlignmentILi128EEENS4_14SM90_TMA_STOREES1B_S1Y_S1Y_EEEvvEEEEvNT_6ParamsE)
        /*0008*/ 	.word	0x000000a8


	//----- nvinfo : EIATTR_FRAME_SIZE
	.align		4
.L_19:
        /*000c*/ 	.byte	0x04, 0x11
        /*000e*/ 	.short	(.L_21 - .L_20)
	.align		4
.L_20:
        /*0010*/ 	.word	index@($__internal_2_$__cuda_sm10x_tcgen05_guardrail_trap_unallocated_columns_being_dealloced)
        /*0014*/ 	.word	0x00000000


	//----- nvinfo : EIATTR_FRAME_SIZE
	.align		4
.L_21:
        /*0018*/ 	.byte	0x04, 0x11
        /*001a*/ 	.short	(.L_23 - .L_22)
	.align		4
.L_22:
        /*001c*/ 	.word	index@($__internal_1_$__cuda_sm10x_tcgen05_guardrail_trap_phase_invalid_during_alloc)
        /*0020*/ 	.word	0x00000000


	//----- nvinfo : EIATTR_FRAME_SIZE
	.align		4
.L_23:
        /*0024*/ 	.byte	0x04, 0x11
        /*0026*/ 	.short	(.L_25 - .L_24)
	.align		4
.L_24:
        /*0028*/ 	.word	index@($__internal_0_$__cuda_sm10x_tcgen05_guardrail_trap_col_being_dealloced_not_returned_by_alloc)
        /*002c*/ 	.word	0x00000000


	//----- nvinfo : EIATTR_FRAME_SIZE
	.align		4
.L_25:
        /*0030*/ 	.byte	0x04, 0x11
        /*0032*/ 	.short	(.L_27 - .L_26)
	.align		4
.L_26:
        /*0034*/ 	.word	index@(_ZN7cutlass13device_kernelINS_4gemm6kernel13GemmUniversalIN4cute5tupleIJiiiiEEENS1_10collective13CollectiveMmaINS1_35MainloopSm100TmaUmmaWarpSpecializedILi3ELi2ELi2ENS5_IJNS4_1CILi1EEENSA_ILi2EEESB_EEEEENS5_IJNSA_ILi128EEENSA_ILi256EEENSA_ILi64EEEEEENS_10bfloat16_tENS5_IJlSB_lEEESJ_SK_NS4_8TiledMMAINS4_8MMA_AtomIJNS4_20SM100_MMA_F16BF16_SSISJ_SJ_fLi128ELi256ELNS4_4UMMA5MajorE0ELSP_0ELNSO_7ScaleInE0ELSQ_0EEEEEENS4_6LayoutINS5_IJSB_SB_SB_EEENS5_IJNSA_ILi0EEESV_SV_EEEEENS5_IJNS4_10UnderscoreESY_SY_EEEEENS4_23SM90_TMA_LOAD_MULTICASTENS4_14ComposedLayoutINS4_7SwizzleILi3ELi4ELi3EEENS4_18smem_ptr_flag_bitsILi16EEENST_INS5_IJNSA_ILi8EEESH_EEENS5_IJSH_SB_EEEEEEEvNS4_8identityENS4_13SM90_TMA_LOADES1B_vS1C_EENS_8epilogue10collective18CollectiveEpilogueINS1F_23Sm100TmaWarpSpecializedILi4ELi2ELi64ELb1ELb0EEEJSI_NS5_IJNST_ISF_SB_EENST_ISH_SB_EEEEESJ_SK_SJ_SK_NS1F_6fusion15FusionCallbacksIS1J_NS1N_17LinearCombinationISJ_fSJ_fLNS_15FloatRoundStyleE2EEESI_S1M_JEEENS4_5SM1004TMEM4LOAD26SM100_TMEM_LOAD_32dp32b64xES1D_S1B_NS4_39AutoVectorizingCopyWithAssumedAlignmentILi128EEENS4_14SM90_TMA_STOREES1B_S1Y_S1Y_EEEvvEEEEvNT_6ParamsE)
        /*0038*/ 	.word	0x00000000


	//----- nvinfo : EIATTR_MIN_STACK_SIZE
	.align		4
.L_27:
        /*003c*/ 	.byte	0x04, 0x12
        /*003e*/ 	.short	(.L_29 - .L_28)
	.align		4
.L_28:
        /*0040*/ 	.word	index@(_ZN7cutlass13device_kernelINS_4gemm6kernel13GemmUniversalIN4cute5tupleIJiiiiEEENS1_10collective13CollectiveMmaINS1_35MainloopSm100TmaUmmaWarpSpecializedILi3ELi2ELi2ENS5_IJNS4_1CILi1EEENSA_ILi2EEESB_EEEEENS5_IJNSA_ILi128EEENSA_ILi256EEENSA_ILi64EEEEEENS_10bfloat16_tENS5_IJlSB_lEEESJ_SK_NS4_8TiledMMAINS4_8MMA_AtomIJNS4_20SM100_MMA_F16BF16_SSISJ_SJ_fLi128ELi256ELNS4_4UMMA5MajorE0ELSP_0ELNSO_7ScaleInE0ELSQ_0EEEEEENS4_6LayoutINS5_IJSB_SB_SB_EEENS5_IJNSA_ILi0EEESV_SV_EEEEENS5_IJNS4_10UnderscoreESY_SY_EEEEENS4_23SM90_TMA_LOAD_MULTICASTENS4_14ComposedLayoutINS4_7SwizzleILi3ELi4ELi3EEENS4_18smem_ptr_flag_bitsILi16EEENST_INS5_IJNSA_ILi8EEESH_EEENS5_IJSH_SB_EEEEEEEvNS4_8identityENS4_13SM90_TMA_LOADES1B_vS1C_EENS_8epilogue10collective18CollectiveEpilogueINS1F_23Sm100TmaWarpSpecializedILi4ELi2ELi64ELb1ELb0EEEJSI_NS5_IJNST_ISF_SB_EENST_ISH_SB_EEEEESJ_SK_SJ_SK_NS1F_6fusion15FusionCallbacksIS1J_NS1N_17LinearCombinationISJ_fSJ_fLNS_15FloatRoundStyleE2EEESI_S1M_JEEENS4_5SM1004TMEM4LOAD26SM100_TMEM_LOAD_32dp32b64xES1D_S1B_NS4_39AutoVectorizingCopyWithAssumedAlignmentILi128EEENS4_14SM90_TMA_STOREES1B_S1Y_S1Y_EEEvvEEEEvNT_6ParamsE)
        /*0044*/ 	.word	0x00000000
.L_29:


//--------------------- .nv.compat                --------------------------
	.section	.nv.compat,"",@"SHT_CUDA_COMPAT_INFO"
	.align	4
        /*0000*/ 	.byte	0x02, 0x09, 0x01, 0x00, 0x02, 0x02, 0x02, 0x00, 0x02, 0x05, 0x05, 0x00, 0x03, 0x07, 0x01, 0x01
        /*0010*/ 	.byte	0x02, 0x03, 0x01, 0x00, 0x02, 0x06, 0x01, 0x00, 0x04, 0x0b, 0x08, 0x00, 0x09, 0x00, 0x00, 0x00
        /*0020*/ 	.byte	0x00, 0x00, 0x00, 0x00


//--------------------- .nv.info._ZN7cutlass13device_kernelINS_4gemm6kernel13GemmUniversalIN4cute5tupleIJiiiiEEENS1_10collective13CollectiveMmaINS1_35MainloopSm100TmaUmmaWarpSpecializedILi3ELi2ELi2ENS5_IJNS4_1CILi1EEENSA_ILi2EEESB_EEEEENS5_IJNSA_ILi128EEENSA_ILi256EEENSA_ILi64EEEEEENS_10bfloat16_tENS5_IJlSB_lEEESJ_SK_NS4_8TiledMMAINS4_8MMA_AtomIJNS4_20SM100_MMA_F16BF16_SSISJ_SJ_fLi128ELi256ELNS4_4UMMA5MajorE0ELSP_0ELNSO_7ScaleInE0ELSQ_0EEEEEENS4_6LayoutINS5_IJSB_SB_SB_EEENS5_IJNSA_ILi0EEESV_SV_EEEEENS5_IJNS4_10UnderscoreESY_SY_EEEEENS4_23SM90_TMA_LOAD_MULTICASTENS4_14ComposedLayoutINS4_7SwizzleILi3ELi4ELi3EEENS4_18smem_ptr_flag_bitsILi16EEENST_INS5_IJNSA_ILi8EEESH_EEENS5_IJSH_SB_EEEEEEEvNS4_8identityENS4_13SM90_TMA_LOADES1B_vS1C_EENS_8epilogue10collective18CollectiveEpilogueINS1F_23Sm100TmaWarpSpecializedILi4ELi2ELi64ELb1ELb0EEEJSI_NS5_IJNST_ISF_SB_EENST_ISH_SB_EEEEESJ_SK_SJ_SK_NS1F_6fusion15FusionCallbacksIS1J_NS1N_17LinearCombinationISJ_fSJ_fLNS_15FloatRoundStyleE2EEESI_S1M_JEEENS4_5SM1004TMEM4LOAD26SM100_TMEM_LOAD_32dp32b64xES1D_S1B_NS4_39AutoVectorizingCopyWithAssumedAlignmentILi128EEENS4_14SM90_TMA_STOREES1B_S1Y_S1Y_EEEvvEEEEvNT_6ParamsE --------------------------
	.section	.nv.info._ZN7cutlass13device_kernelINS_4gemm6kernel13GemmUniversalIN4cute5tupleIJiiiiEEENS1_10collective13CollectiveMmaINS1_35MainloopSm100TmaUmmaWarpSpecializedILi3ELi2ELi2ENS5_IJNS4_1CILi1EEENSA_ILi2EEESB_EEEEENS5_IJNSA_ILi128EEENSA_ILi256EEENSA_ILi64EEEEEENS_10bfloat16_tENS5_IJlSB_lEEESJ_SK_NS4_8TiledMMAINS4_8MMA_AtomIJNS4_20SM100_MMA_F16BF16_SSISJ_SJ_fLi128ELi256ELNS4_4UMMA5MajorE0ELSP_0ELNSO_7ScaleInE0ELSQ_0EEEEEENS4_6LayoutINS5_IJSB_SB_SB_EEENS5_IJNSA_ILi0EEESV_SV_EEEEENS5_IJNS4_10UnderscoreESY_SY_EEEEENS4_23SM90_TMA_LOAD_MULTICASTENS4_14ComposedLayoutINS4_7SwizzleILi3ELi4ELi3EEENS4_18smem_ptr_flag_bitsILi16EEENST_INS5_IJNSA_ILi8EEESH_EEENS5_IJSH_SB_EEEEEEEvNS4_8identityENS4_13SM90_TMA_LOADES1B_vS1C_EENS_8epilogue10collective18CollectiveEpilogueINS1F_23Sm100TmaWarpSpecializedILi4ELi2ELi64ELb1ELb0EEEJSI_NS5_IJNST_ISF_SB_EENST_ISH_SB_EEEEESJ_SK_SJ_SK_NS1F_6fusion15FusionCallbacksIS1J_NS1N_17LinearCombinationISJ_fSJ_fLNS_15FloatRoundStyleE2EEESI_S1M_JEEENS4_5SM1004TMEM4LOAD26SM100_TMEM_LOAD_32dp32b64xES1D_S1B_NS4_39AutoVectorizingCopyWithAssumedAlignmentILi128EEENS4_14SM90_TMA_STOREES1B_S1Y_S1Y_EEEvvEEEEvNT_6ParamsE,"",@"SHT_CUDA_INFO"
	.sectionflags	@""
	.align	4


	//----- nvinfo : EIATTR_CUDA_API_VERSION
	.align		4
        /*0000*/ 	.byte	0x04, 0x37
        /*0002*/ 	.short	(.L_31 - .L_30)
.L_30:
        /*0004*/ 	.word	0x00000082


	//----- nvinfo : EIATTR_KPARAM_INFO
	.align		4
.L_31:
        /*0008*/ 	.byte	0x04, 0x17
        /*000a*/ 	.short	(.L_33 - .L_32)
.L_32:
        /*000c*/ 	.word	0x00000000
        /*0010*/ 	.short	0x0000
        /*0012*/ 	.short	0x0000
        /*0014*/ 	.byte	0x00, 0xf0, 0x01, 0x20


	//----- nvinfo : EIATTR_AT_ENTRY_FRAGMENTS
	.align		4
.L_33:
        /*0018*/ 	.byte	0x04, 0x4f
        /*001a*/ 	.short	(.L_35 - .L_34)


	//   ....[0]....
.L_34:
        /*001c*/ 	.word	0x00000006


	//----- nvinfo : EIATTR_RESERVED_SMEM_USED
	.align		4
.L_35:
        /*0020*/ 	.byte	0x01, 0x41
	.zero		2


	//----- nvinfo : EIATTR_SPARSE_MMA_MASK
	.align		4
        /*0024*/ 	.byte	0x03, 0x50
        /*0026*/ 	.short	0x0000


	//----- nvinfo : EIATTR_TCGEN05_1CTA_USED
	.align		4
        /*0028*/ 	.byte	0x01, 0x51
	.zero		2


	//----- nvinfo : EIATTR_MAXREG_COUNT
	.align		4
        /*002c*/ 	.byte	0x03, 0x1b
        /*002e*/ 	.short	0x00ff


	//----- nvinfo : EIATTR_NUM_BARRIERS
	.align		4
        /*0030*/ 	.byte	0x02, 0x4c
        /*0032*/ 	.byte	0x07
	.zero		1


	//----- nvinfo : EIATTR_EXTERNS
	.align		4
        /*0034*/ 	.byte	0x04, 0x0f
        /*0036*/ 	.short	(.L_37 - .L_36)


	//   ....[0]....
	.align		4
.L_36:
        /*0038*/ 	.word	index@(__assertfail)


	//----- nvinfo : EIATTR_MERCURY_ISA_VERSION
	.align		4
.L_37:
        /*003c*/ 	.byte	0x03, 0x5f
        /*003e*/ 	.short	0x0101


	//----- nvinfo : EIATTR_INT_WARP_WIDE_INSTR_OFFSETS
	.align		4
        /*0040*/ 	.byte	0x04, 0x31
        /*0042*/ 	.short	(.L_39 - .L_38)


	//   ....[0]....
.L_38:
        /*0044*/ 	.word	0x00003ad0


	//   ....[1]....
        /*0048*/ 	.word	0x00003b00


	//   ....[2]....
        /*004c*/ 	.word	0x00003b20


	//   ....[3]....
        /*0050*/ 	.word	0x000046a0


	//   ....[4]....
        /*0054*/ 	.word	0x00004710


	//   ....[5]....
        /*0058*/ 	.word	0x000047e0


	//   ....[6]....
        /*005c*/ 	.word	0x00004860


	//   ....[7]....
        /*0060*/ 	.word	0x00004950


	//   ....[8]....
        /*0064*/ 	.word	0x000049d0


	//   ....[9]....
        /*0068*/ 	.word	0x00004ab0


	//   ....[10]....
        /*006c*/ 	.word	0x00004b60


	//----- nvinfo : EIATTR_COOP_GROUP_MASK_REGIDS
	.align		4
.L_39:
        /*0070*/ 	.byte	0x04, 0x29
        /*0072*/ 	.short	(.L_41 - .L_40)


	//   ....[0]....
.L_40:
        /*0074*/ 	.word	0xffffffff


	//   ....[1]....
        /*0078*/ 	.word	0xffffffff


	//   ....[2]....
        /*007c*/ 	.word	0xffffffff


	//   ....[3]....
        /*0080*/ 	.word	0xffffffff


	//   ....[4]....
        /*0084*/ 	.word	0xffffffff


	//   ....[5]....
        /*0088*/ 	.word	0xffffffff


	//   ....[6]....
        /*008c*/ 	.word	0xffffffff


	//   ....[7]....
        /*0090*/ 	.word	0xffffffff


	//   ....[8]....
        /*0094*/ 	.word	0xffffffff


	//   ....[9]....
        /*0098*/ 	.word	0xffffffff


	//   ....[10]....
        /*009c*/ 	.word	0xffffffff


	//   ....[11]....
        /*00a0*/ 	.word	0xffffffff


	//   ....[12]....
        /*00a4*/ 	.word	0xffffffff


	//   ....[13]....
        /*00a8*/ 	.word	0xffffffff


	//----- nvinfo : EIATTR_COOP_GROUP_INSTR_OFFSETS
	.align		4
.L_41:
        /*00ac*/ 	.byte	0x04, 0x28
        /*00ae*/ 	.short	(.L_43 - .L_42)


	//   ....[0]....
.L_42:
        /*00b0*/ 	.word	0x00000080


	//   ....[1]....
        /*00b4*/ 	.word	0x000004f0


	//   ....[2]....
        /*00b8*/ 	.word	0x00000680


	//   ....[3]....
        /*00bc*/ 	.word	0x00000820


	//   ....[4]....
        /*00c0*/ 	.word	0x00000920


	//   ....[5]....
        /*00c4*/ 	.word	0x00000a90


	//   ....[6]....
        /*00c8*/ 	.word	0x00000bf0


	//   ....[7]....
        /*00cc*/ 	.word	0x00000da0


	//   ....[8]....
        /*00d0*/ 	.word	0x00001fe0


	//   ....[9]....
        /*00d4*/ 	.word	0x00002e40


	//   ....[10]....
        /*00d8*/ 	.word	0x00003050


	//   ....[11]....
        /*00dc*/ 	.word	0x00003080


	//   ....[12]....
        /*00e0*/ 	.word	0x000039b0


	//   ....[13]....
        /*00e4*/ 	.word	0x00003be0


	//----- nvinfo : EIATTR_VRC_CTA_INIT_COUNT
	.align		4
.L_43:
        /*00e8*/ 	.byte	0x02, 0x4a
        /*00ea*/ 	.byte	0x80
	.zero		1


	//----- nvinfo : EIATTR_SYSCALL_OFFSETS
	.align		4
        /*00ec*/ 	.byte	0x04, 0x46
        /*00ee*/ 	.short	(.L_45 - .L_44)


	//   ....[0]....
.L_44:
        /*00f0*/ 	.word	0x000057f0


	//   ....[1]....
        /*00f4*/ 	.word	0x000058e0


	//   ....[2]....
        /*00f8*/ 	.word	0x00006290


	//   ....[3]....
        /*00fc*/ 	.word	0x000076e0


	//   ....[4]....
        /*0100*/ 	.word	0x00008b10


	//   ....[5]....
        /*0104*/ 	.word	0x00009f20


	//----- nvinfo : EIATTR_MBARRIER_INSTR_OFFSETS
	.align		4
.L_45:
        /*0108*/ 	.byte	0x04, 0x39
        /*010a*/ 	.short	(.L_47 - .L_46)


	//   ....[0]....
.L_46:
        /*010c*/ 	.word	0x00000610
        /*0110*/ 	.word	0x000000ff
        /*0114*/ 	.word	0x00000000
        /*0118*/ 	.short	0x0100
        /*011a*/ 	.byte	0x04
	.zero		1


	//   ....[1]....
        /*011c*/ 	.word	0x00000620
        /*0120*/ 	.word	0x000000ff
        /*0124*/ 	.word	0x00000018
        /*0128*/ 	.short	0x0100
        /*012a*/ 	.byte	0x04
	.zero		1


	//   ....[2]....
        /*012c*/ 	.word	0x00000630
        /*0130*/ 	.word	0x000000ff
        /*0134*/ 	.word	0x00000008
        /*0138*/ 	.short	0x0100
        /*013a*/ 	.byte	0x04
	.zero		1


	//   ....[3]....
        /*013c*/ 	.word	0x00000640
        /*0140*/ 	.word	0x000000ff
        /*0144*/ 	.word	0x00000020
        /*0148*/ 	.short	0x0100
        /*014a*/ 	.byte	0x04
	.zero		1


	//   ....[4]....
        /*014c*/ 	.word	0x00000650
        /*0150*/ 	.word	0x000000ff
        /*0154*/ 	.word	0x00000010
        /*0158*/ 	.short	0x0100
        /*015a*/ 	.byte	0x04
	.zero		1


	//   ....[5]....
        /*015c*/ 	.word	0x00000660
        /*0160*/ 	.word	0x000000ff
        /*0164*/ 	.word	0x00000028
        /*0168*/ 	.short	0x0100
        /*016a*/ 	.byte	0x04
	.zero		1


	//   ....[6]....
        /*016c*/ 	.word	0x00000790
        /*0170*/ 	.word	0x000000ff
        /*0174*/ 	.word	0x00000030
        /*0178*/ 	.short	0x0100
        /*017a*/ 	.byte	0x04
	.zero		1


	//   ....[7]....
        /*017c*/ 	.word	0x000007a0
        /*0180*/ 	.word	0x000000ff
        /*0184*/ 	.word	0x00000050
        /*0188*/ 	.short	0x0100
        /*018a*/ 	.byte	0x04
	.zero		1


	//   ....[8]....
        /*018c*/ 	.word	0x000007b0
        /*0190*/ 	.word	0x000000ff
        /*0194*/ 	.word	0x00000038
        /*0198*/ 	.short	0x0100
        /*019a*/ 	.byte	0x04
	.zero		1


	//   ....[9]....
        /*019c*/ 	.word	0x000007c0
        /*01a0*/ 	.word	0x000000ff
        /*01a4*/ 	.word	0x00000058
        /*01a8*/ 	.short	0x0100
        /*01aa*/ 	.byte	0x04
	.zero		1


	//   ....[10]....
        /*01ac*/ 	.word	0x000007d0
        /*01b0*/ 	.word	0x000000ff
        /*01b4*/ 	.word	0x00000040
        /*01b8*/ 	.short	0x0100
        /*01ba*/ 	.byte	0x04
	.zero		1


	//   ....[11]....
        /*01bc*/ 	.word	0x000007e0
        /*01c0*/ 	.word	0x000000ff
        /*01c4*/ 	.word	0x00000060
        /*01c8*/ 	.short	0x0100
        /*01ca*/ 	.byte	0x04
	.zero		1


	//   ....[12]....
        /*01cc*/ 	.word	0x000007f0
        /*01d0*/ 	.word	0x000000ff
        /*01d4*/ 	.word	0x00000048
        /*01d8*/ 	.short	0x0100
        /*01da*/ 	.byte	0x04
	.zero		1


	//   ....[13]....
        /*01dc*/ 	.word	0x00000800
        /*01e0*/ 	.word	0x000000ff
        /*01e4*/ 	.word	0x00000068
        /*01e8*/ 	.short	0x0100
        /*01ea*/ 	.byte	0x04
	.zero		1


	//   ....[14]....
        /*01ec*/ 	.word	0x000008f0
        /*01f0*/ 	.word	0x000000ff
        /*01f4*/ 	.word	0x00000070
        /*01f8*/ 	.short	0x0100
        /*01fa*/ 	.byte	0x06
	.zero		1


	//   ....[15]....
        /*01fc*/ 	.word	0x00000900
        /*0200*/ 	.word	0x000000ff
        /*0204*/ 	.word	0x00000078
        /*0208*/ 	.short	0x0100
        /*020a*/ 	.byte	0x06
	.zero		1


	//   ....[16]....
        /*020c*/ 	.word	0x00000a40
        /*0210*/ 	.word	0x000000ff
        /*0214*/ 	.word	0x00000080
        /*0218*/ 	.short	0x0100
        /*021a*/ 	.byte	0x06
	.zero		1


	//   ....[17]....
        /*021c*/ 	.word	0x00000a50
        /*0220*/ 	.word	0x000000ff
        /*0224*/ 	.word	0x00000090
        /*0228*/ 	.short	0x0100
        /*022a*/ 	.byte	0x06
	.zero		1


	//   ....[18]....
        /*022c*/ 	.word	0x00000a60
        /*0230*/ 	.word	0x000000ff
        /*0234*/ 	.word	0x00000088
        /*0238*/ 	.short	0x0100
        /*023a*/ 	.byte	0x06
	.zero		1


	//   ....[19]....
        /*023c*/ 	.word	0x00000a70
        /*0240*/ 	.word	0x000000ff
        /*0244*/ 	.word	0x00000098
        /*0248*/ 	.short	0x0100
        /*024a*/ 	.byte	0x06
	.zero		1


	//   ....[20]....
        /*024c*/ 	.word	0x00000ba0
        /*0250*/ 	.word	0x000000ff
        /*0254*/ 	.word	0x000000a0
        /*0258*/ 	.short	0x0100
        /*025a*/ 	.byte	0x04
	.zero		1


	//   ....[21]....
        /*025c*/ 	.word	0x00000bb0
        /*0260*/ 	.word	0x000000ff
        /*0264*/ 	.word	0x000000b0
        /*0268*/ 	.short	0x0100
        /*026a*/ 	.byte	0x04
	.zero		1


	//   ....[22]....
        /*026c*/ 	.word	0x00000bc0
        /*0270*/ 	.word	0x000000ff
        /*0274*/ 	.word	0x000000a8
        /*0278*/ 	.short	0x0100
        /*027a*/ 	.byte	0x04
	.zero		1


	//   ....[23]....
        /*027c*/ 	.word	0x00000bd0
        /*0280*/ 	.word	0x000000ff
        /*0284*/ 	.word	0x000000b8
        /*0288*/ 	.short	0x0100
        /*028a*/ 	.byte	0x04
	.zero		1


	//   ....[24]....
        /*028c*/ 	.word	0x00000cc0
        /*0290*/ 	.word	0x000000ff
        /*0294*/ 	.word	0x000000c0
        /*0298*/ 	.short	0x0100
        /*029a*/ 	.byte	0x04
	.zero		1


	//   ....[25]....
        /*029c*/ 	.word	0x00000cd0
        /*02a0*/ 	.word	0x000000ff
        /*02a4*/ 	.word	0x000000d0
        /*02a8*/ 	.short	0x0100
        /*02aa*/ 	.byte	0x04
	.zero		1


	//   ....[26]....
        /*02ac*/ 	.word	0x00000ce0
        /*02b0*/ 	.word	0x000000ff
        /*02b4*/ 	.word	0x000000c8
        /*02b8*/ 	.short	0x0100
        /*02ba*/ 	.byte	0x04
	.zero		1


	//   ....[27]....
        /*02bc*/ 	.word	0x00000cf0
        /*02c0*/ 	.word	0x000000ff
        /*02c4*/ 	.word	0x000000d8
        /*02c8*/ 	.short	0x0100
        /*02ca*/ 	.byte	0x04
	.zero		1


	//   ....[28]....
        /*02cc*/ 	.word	0x00001880
        /*02d0*/ 	.word	0x00000000
        /*02d4*/ 	.word	0x000000d0
        /*02d8*/ 	.short	0x010a
        /*02da*/ 	.byte	0xff
	.zero		1


	//   ....[29]....
        /*02dc*/ 	.word	0x000018b0
        /*02e0*/ 	.word	0x00000000
        /*02e4*/ 	.word	0x000000c0
        /*02e8*/ 	.short	0x0101
        /*02ea*/ 	.byte	0xff
	.zero		1


	//   ....[30]....
        /*02ec*/ 	.word	0x00001960
        /*02f0*/ 	.word	0x000000ff
        /*02f4*/ 	.word	0x00000018
        /*02f8*/ 	.short	0x010a
        /*02fa*/ 	.byte	0x04
	.zero		1


	//   ....[31]....
        /*02fc*/ 	.word	0x000019e0
        /*0300*/ 	.word	0x000000ff
        /*0304*/ 	.word	0x00000018
        /*0308*/ 	.short	0x010a
        /*030a*/ 	.byte	0x21
	.zero		1


	//   ....[32]....
        /*030c*/ 	.word	0x00001b70
        /*0310*/ 	.word	0x000000ff
        /*0314*/ 	.word	0x00000018
        /*0318*/ 	.short	0x010a
        /*031a*/ 	.byte	0x08
	.zero		1


	//   ....[33]....
        /*031c*/ 	.word	0x00001ca0
        /*0320*/ 	.word	0x000000ff
        /*0324*/ 	.word	0x00000078
        /*0328*/ 	.short	0x0101
        /*032a*/ 	.byte	0x07
	.zero		1


	//   ....[34]....
        /*032c*/ 	.word	0x00001cc0
        /*0330*/ 	.word	0x000000ff
        /*0334*/ 	.word	0x00000018
        /*0338*/ 	.short	0x010a
        /*033a*/ 	.byte	0x04
	.zero		1


	//   ....[35]....
        /*033c*/ 	.word	0x00001d40
        /*0340*/ 	.word	0x000000ff
        /*0344*/ 	.word	0x00000018
        /*0348*/ 	.short	0x010a
        /*034a*/ 	.byte	0x11
	.zero		1


	//   ....[36]....
        /*034c*/ 	.word	0x00001ed0
        /*0350*/ 	.word	0x000000ff
        /*0354*/ 	.word	0x00000018
        /*0358*/ 	.short	0x010a
        /*035a*/ 	.byte	0x06
	.zero		1


	//   ....[37]....
        /*035c*/ 	.word	0x00002010
        /*0360*/ 	.word	0x00000003
        /*0364*/ 	.word	0x00000080
        /*0368*/ 	.short	0x010a
        /*036a*/ 	.byte	0xff
	.zero		1


	//   ....[38]....
        /*036c*/ 	.word	0x00002160
        /*0370*/ 	.word	0x00000000
        /*0374*/ 	.word	0x00000000
        /*0378*/ 	.short	0x0101
        /*037a*/ 	.byte	0xff
	.zero		1


	//   ....[39]....
        /*037c*/ 	.word	0x00002720
        /*0380*/ 	.word	0x000000ff
        /*0384*/ 	.word	0x00000000
        /*0388*/ 	.short	0x010a
        /*038a*/ 	.byte	0x04
	.zero		1


	//   ....[40]....
        /*038c*/ 	.word	0x000027b0
        /*0390*/ 	.word	0x000000ff
        /*0394*/ 	.word	0x00000000
        /*0398*/ 	.short	0x010a
        /*039a*/ 	.byte	0x05
	.zero		1


	//   ....[41]....
        /*039c*/ 	.word	0x00002850
        /*03a0*/ 	.word	0x00000000
        /*03a4*/ 	.word	0x00000000
        /*03a8*/ 	.short	0x010a
        /*03aa*/ 	.byte	0xff
	.zero		1


	//   ....[42]....
        /*03ac*/ 	.word	0x00002990
        /*03b0*/ 	.word	0x00000002
        /*03b4*/ 	.word	0x000000c0
        /*03b8*/ 	.short	0x010a
        /*03ba*/ 	.byte	0xff
	.zero		1


	//   ....[43]....
        /*03bc*/ 	.word	0x00002a00
        /*03c0*/ 	.word	0x00000002
        /*03c4*/ 	.word	0x00000000
        /*03c8*/ 	.short	0x0101
        /*03ca*/ 	.byte	0xff
	.zero		1


	//   ....[44]....
        /*03cc*/ 	.word	0x00002a20
        /*03d0*/ 	.word	0x000000ff
        /*03d4*/ 	.word	0x00000090
        /*03d8*/ 	.short	0x010a
        /*03da*/ 	.byte	0x04
	.zero		1


	//   ....[45]....
        /*03dc*/ 	.word	0x00002b40
        /*03e0*/ 	.word	0x00000002
        /*03e4*/ 	.word	0x00000080
        /*03e8*/ 	.short	0x010a
        /*03ea*/ 	.byte	0xff
	.zero		1


	//   ....[46]....
        /*03ec*/ 	.word	0x00002c40
        /*03f0*/ 	.word	0x00000002
        /*03f4*/ 	.word	0x00000000
        /*03f8*/ 	.short	0x0101
        /*03fa*/ 	.byte	0xff
	.zero		1


	//   ....[47]....
        /*03fc*/ 	.word	0x00002cd0
        /*0400*/ 	.word	0x000000ff
        /*0404*/ 	.word	0x00000090
        /*0408*/ 	.short	0x0106
        /*040a*/ 	.byte	0x04
	.zero		1


	//   ....[48]....
        /*040c*/ 	.word	0x00002cf0
        /*0410*/ 	.word	0x000000ff
        /*0414*/ 	.word	0x00000090
        /*0418*/ 	.short	0x010a
        /*041a*/ 	.byte	0x04
	.zero		1


	//   ....[49]....
        /*041c*/ 	.word	0x00002d80
        /*0420*/ 	.word	0x000000ff
        /*0424*/ 	.word	0x00000090
        /*0428*/ 	.short	0x0106
        /*042a*/ 	.byte	0x07
	.zero		1


	//   ....[50]....
        /*042c*/ 	.word	0x00002dc0
        /*0430*/ 	.word	0x00000000
        /*0434*/ 	.word	0x00000090
        /*0438*/ 	.short	0x010a
        /*043a*/ 	.byte	0xff
	.zero		1


	//   ....[51]....
        /*043c*/ 	.word	0x00003320
        /*0440*/ 	.word	0x00000000
        /*0444*/ 	.word	0x00000080
        /*0448*/ 	.short	0x010a
        /*044a*/ 	.byte	0xff
	.zero		1


	//   ....[52]....
        /*044c*/ 	.word	0x00003430
        /*0450*/ 	.word	0x00000003
        /*0454*/ 	.word	0x00000000
        /*0458*/ 	.short	0x0101
        /*045a*/ 	.byte	0xff
	.zero		1


	//   ....[53]....
        /*045c*/ 	.word	0x00003440
        /*0460*/ 	.word	0x000000ff
        /*0464*/ 	.word	0x00000000
        /*0468*/ 	.short	0x010a
        /*046a*/ 	.byte	0x04
	.zero		1


	//   ....[54]....
        /*046c*/ 	.word	0x00003460
        /*0470*/ 	.word	0x000000ff
        /*0474*/ 	.word	0x000000b0
        /*0478*/ 	.short	0x010a
        /*047a*/ 	.byte	0x1e
	.zero		1


	//   ....[55]....
        /*047c*/ 	.word	0x00003530
        /*0480*/ 	.word	0x000000ff
        /*0484*/ 	.word	0x00000000
        /*0488*/ 	.short	0x010a
        /*048a*/ 	.byte	0x05
	.zero		1


	//   ....[56]....
        /*048c*/ 	.word	0x00003670
        /*0490*/ 	.word	0x000000ff
        /*0494*/ 	.word	0x00000000
        /*0498*/ 	.short	0x010a
        /*049a*/ 	.byte	0x04
	.zero		1


	//   ....[57]....
        /*049c*/ 	.word	0x00003900
        /*04a0*/ 	.word	0x000000ff
        /*04a4*/ 	.word	0x00000000
        /*04a8*/ 	.short	0x010a
        /*04aa*/ 	.byte	0x04
	.zero		1


	//   ....[58]....
        /*04ac*/ 	.word	0x00003990
        /*04b0*/ 	.word	0x000000ff
        /*04b4*/ 	.word	0x00000000
        /*04b8*/ 	.short	0x010a
        /*04ba*/ 	.byte	0x04
	.zero		1


	//   ....[59]....
        /*04bc*/ 	.word	0x00003ea0
        /*04c0*/ 	.word	0x0000000c
        /*04c4*/ 	.word	0x00000080
        /*04c8*/ 	.short	0x010a
        /*04ca*/ 	.byte	0xff
	.zero		1


	//   ....[60]....
        /*04cc*/ 	.word	0x00004010
        /*04d0*/ 	.word	0x00000000
        /*04d4*/ 	.word	0x00000000
        /*04d8*/ 	.short	0x0101
        /*04da*/ 	.byte	0xff
	.zero		1


	//   ....[61]....
        /*04dc*/ 	.word	0x000044a0
        /*04e0*/ 	.word	0x000000ff
        /*04e4*/ 	.word	0x00000078
        /*04e8*/ 	.short	0x010a
        /*04ea*/ 	.byte	0x15
	.zero		1


	//   ....[62]....
        /*04ec*/ 	.word	0x00004620
        /*04f0*/ 	.word	0x000000ff
        /*04f4*/ 	.word	0x00000050
        /*04f8*/ 	.short	0x010a
        /*04fa*/ 	.byte	0x15
	.zero		1


	//   ....[63]....
        /*04fc*/ 	.word	0x00004790
        /*0500*/ 	.word	0x000000ff
        /*0504*/ 	.word	0x00000030
        /*0508*/ 	.short	0x010b
        /*050a*/ 	.byte	0x15
	.zero		1


	//   ....[64]....
        /*050c*/ 	.word	0x000047a0
        /*0510*/ 	.word	0x000000ff
        /*0514*/ 	.word	0x00000000
        /*0518*/ 	.short	0x0101
        /*051a*/ 	.byte	0x28
	.zero		1


	//   ....[65]....
        /*051c*/ 	.word	0x000047b0
        /*0520*/ 	.word	0x000000ff
        /*0524*/ 	.word	0x00000058
        /*0528*/ 	.short	0x010a
        /*052a*/ 	.byte	0x15
	.zero		1


	//   ....[66]....
        /*052c*/ 	.word	0x00004900
        /*0530*/ 	.word	0x000000ff
        /*0534*/ 	.word	0x00000038
        /*0538*/ 	.short	0x010b
        /*053a*/ 	.byte	0x15
	.zero		1


	//   ....[67]....
        /*053c*/ 	.word	0x00004910
        /*0540*/ 	.word	0x000000ff
        /*0544*/ 	.word	0x00000000
        /*0548*/ 	.short	0x0101
        /*054a*/ 	.byte	0x27
	.zero		1


	//   ....[68]....
        /*054c*/ 	.word	0x00004920
        /*0550*/ 	.word	0x000000ff
        /*0554*/ 	.word	0x00000060
        /*0558*/ 	.short	0x010a
        /*055a*/ 	.byte	0x15
	.zero		1


	//   ....[69]....
        /*055c*/ 	.word	0x00004a60
        /*0560*/ 	.word	0x000000ff
        /*0564*/ 	.word	0x00000040
        /*0568*/ 	.short	0x010b
        /*056a*/ 	.byte	0x15
	.zero		1


	//   ....[70]....
        /*056c*/ 	.word	0x00004a70
        /*0570*/ 	.word	0x000000ff
        /*0574*/ 	.word	0x00000000
        /*0578*/ 	.short	0x0101
        /*057a*/ 	.byte	0x26
	.zero		1


	//   ....[71]....
        /*057c*/ 	.word	0x00004a80
        /*0580*/ 	.word	0x000000ff
        /*0584*/ 	.word	0x00000068
        /*0588*/ 	.short	0x010a
        /*058a*/ 	.byte	0x15
	.zero		1


	//   ....[72]....
        /*058c*/ 	.word	0x00004c80
        /*0590*/ 	.word	0x000000ff
        /*0594*/ 	.word	0x00000048
        /*0598*/ 	.short	0x010b
        /*059a*/ 	.byte	0x15
	.zero		1


	//   ....[73]....
        /*059c*/ 	.word	0x00004c90
        /*05a0*/ 	.word	0x000000ff
        /*05a4*/ 	.word	0x00000000
        /*05a8*/ 	.short	0x0101
        /*05aa*/ 	.byte	0x25
	.zero		1


	//   ....[74]....
        /*05ac*/ 	.word	0x00004cc0
        /*05b0*/ 	.word	0x000000ff
        /*05b4*/ 	.word	0x00000050
        /*05b8*/ 	.short	0x010a
        /*05ba*/ 	.byte	0x15
	.zero		1


	//   ....[75]....
        /*05bc*/ 	.word	0x00004ce0
        /*05c0*/ 	.word	0x000000ff
        /*05c4*/ 	.word	0x00000058
        /*05c8*/ 	.short	0x010a
        /*05ca*/ 	.byte	0x15
	.zero		1


	//   ....[76]....
        /*05cc*/ 	.word	0x00004d00
        /*05d0*/ 	.word	0x000000ff
        /*05d4*/ 	.word	0x00000060
        /*05d8*/ 	.short	0x010a
        /*05da*/ 	.byte	0x15
	.zero		1


	//   ....[77]....
        /*05dc*/ 	.word	0x00004d40
        /*05e0*/ 	.word	0x00000000
        /*05e4*/ 	.word	0x00000068
        /*05e8*/ 	.short	0x010a
        /*05ea*/ 	.byte	0xff
	.zero		1


	//   ....[78]....
        /*05ec*/ 	.word	0x00005080
        /*05f0*/ 	.word	0x00000003
        /*05f4*/ 	.word	0x00000080
        /*05f8*/ 	.short	0x010a
        /*05fa*/ 	.byte	0xff
	.zero		1


	//   ....[79]....
        /*05fc*/ 	.word	0x00005200
        /*0600*/ 	.word	0x00000000
        /*0604*/ 	.word	0x00000000
        /*0608*/ 	.short	0x0101
        /*060a*/ 	.byte	0xff
	.zero		1


	//   ....[80]....
        /*060c*/ 	.word	0x00005da0
        /*0610*/ 	.word	0x000000ff
        /*0614*/ 	.word	0x00000030
        /*0618*/ 	.short	0x010a
        /*061a*/ 	.byte	0x2c
	.zero		1


	//   ....[81]....
        /*061c*/ 	.word	0x00005ed0
        /*0620*/ 	.word	0x0000004a
        /*0624*/ 	.word	0x000000a0
        /*0628*/ 	.short	0x010a
        /*062a*/ 	.byte	0xff
	.zero		1


	//   ....[82]....
        /*062c*/ 	.word	0x00006040
        /*0630*/ 	.word	0x000000ff
        /*0634*/ 	.word	0x00000030
        /*0638*/ 	.short	0x010a
        /*063a*/ 	.byte	0x2c
	.zero		1


	//   ....[83]....
        /*063c*/ 	.word	0x00006170
        /*0640*/ 	.word	0x0000004a
        /*0644*/ 	.word	0x000000a0
        /*0648*/ 	.short	0x010a
        /*064a*/ 	.byte	0xff
	.zero		1


	//   ....[84]....
        /*064c*/ 	.word	0x00007380
        /*0650*/ 	.word	0x00000000
        /*0654*/ 	.word	0x00000000
        /*0658*/ 	.short	0x0101
        /*065a*/ 	.byte	0xff
	.zero		1


	//   ....[85]....
        /*065c*/ 	.word	0x00007390
        /*0660*/ 	.word	0x00000002
        /*0664*/ 	.word	0x00000030
        /*0668*/ 	.short	0x010a
        /*066a*/ 	.byte	0xff
	.zero		1


	//   ....[86]....
        /*066c*/ 	.word	0x00007470
        /*0670*/ 	.word	0x00000002
        /*0674*/ 	.word	0x00000030
        /*0678*/ 	.short	0x010a
        /*067a*/ 	.byte	0xff
	.zero		1


	//   ....[87]....
        /*067c*/ 	.word	0x000087b0
        /*0680*/ 	.word	0x00000000
        /*0684*/ 	.word	0x00000000
        /*0688*/ 	.short	0x0101
        /*068a*/ 	.byte	0xff
	.zero		1


	//   ....[88]....
        /*068c*/ 	.word	0x000087d0
        /*0690*/ 	.word	0x00000006
        /*0694*/ 	.word	0x00000030
        /*0698*/ 	.short	0x010a
        /*069a*/ 	.byte	0xff
	.zero		1


	//   ....[89]....
        /*069c*/ 	.word	0x000088a0
        /*06a0*/ 	.word	0x00000006
        /*06a4*/ 	.word	0x00000030
        /*06a8*/ 	.short	0x010a
        /*06aa*/ 	.byte	0xff
	.zero		1


	//   ....[90]....
        /*06ac*/ 	.word	0x00009bd0
        /*06b0*/ 	.word	0x00000000
        /*06b4*/ 	.word	0x00000000
        /*06b8*/ 	.short	0x0101
        /*06ba*/ 	.byte	0xff
	.zero		1


	//   ....[91]....
        /*06bc*/ 	.word	0x00009bf0
        /*06c0*/ 	.word	0x00000003
        /*06c4*/ 	.word	0x00000030
        /*06c8*/ 	.short	0x010a
        /*06ca*/ 	.byte	0xff
	.zero		1


	//   ....[92]....
        /*06cc*/ 	.word	0x00009cc0
        /*06d0*/ 	.word	0x00000003
        /*06d4*/ 	.word	0x00000030
        /*06d8*/ 	.short	0x010a
        /*06da*/ 	.byte	0xff
	.zero		1


	//   ....[93]....
        /*06dc*/ 	.word	0x0000a170
        /*06e0*/ 	.word	0x000000ff
        /*06e4*/ 	.word	0x00000000
        /*06e8*/ 	.short	0x0101
        /*06ea*/ 	.byte	0x04
	.zero		1


	//   ....[94]....
        /*06ec*/ 	.word	0x0000b050
        /*06f0*/ 	.word	0x00000000
        /*06f4*/ 	.word	0x00000000
        /*06f8*/ 	.short	0x0101
        /*06fa*/ 	.byte	0xff
	.zero		1


	//   ....[95]....
        /*06fc*/ 	.word	0x0000b300
        /*0700*/ 	.word	0x000000ff
        /*0704*/ 	.word	0x00000000
        /*0708*/ 	.short	0x0101
        /*070a*/ 	.byte	0x04
	.zero		1


	//   ....[96]....
        /*070c*/ 	.word	0x0000b320
        /*0710*/ 	.word	0x00000000
        /*0714*/ 	.word	0x000000d0
        /*0718*/ 	.short	0x010a
        /*071a*/ 	.byte	0xff
	.zero		1


	//   ....[97]....
        /*071c*/ 	.word	0x0000b380
        /*0720*/ 	.word	0x00000000
        /*0724*/ 	.word	0x00000018
        /*0728*/ 	.short	0x010a
        /*072a*/ 	.byte	0xff
	.zero		1


	//   ....[98]....
        /*072c*/ 	.word	0x0000b3e0
        /*0730*/ 	.word	0x00000000
        /*0734*/ 	.word	0x00000018
        /*0738*/ 	.short	0x010a
        /*073a*/ 	.byte	0xff
	.zero		1


	//   ....[99]....
        /*073c*/ 	.word	0x0000b430
        /*0740*/ 	.word	0x00000003
        /*0744*/ 	.word	0x00000080
        /*0748*/ 	.short	0x010a
        /*074a*/ 	.byte	0xff
	.zero		1


	//   ....[100]....
        /*074c*/ 	.word	0x0000b490
        /*0750*/ 	.word	0x00000000
        /*0754*/ 	.word	0x00000000
        /*0758*/ 	.short	0x010a
        /*075a*/ 	.byte	0xff
	.zero		1


	//   ....[101]....
        /*075c*/ 	.word	0x0000b4f0
        /*0760*/ 	.word	0x00000000
        /*0764*/ 	.word	0x00000000
        /*0768*/ 	.short	0x010a
        /*076a*/ 	.byte	0xff
	.zero		1


	//   ....[102]....
        /*076c*/ 	.word	0x0000b540
        /*0770*/ 	.word	0x00000002
        /*0774*/ 	.word	0x000000c0
        /*0778*/ 	.short	0x010a
        /*077a*/ 	.byte	0xff
	.zero		1


	//   ....[103]....
        /*077c*/ 	.word	0x0000b5a0
        /*0780*/ 	.word	0x00000002
        /*0784*/ 	.word	0x00000090
        /*0788*/ 	.short	0x010a
        /*078a*/ 	.byte	0xff
	.zero		1


	//   ....[104]....
        /*078c*/ 	.word	0x0000b5f0
        /*0790*/ 	.word	0x00000002
        /*0794*/ 	.word	0x00000080
        /*0798*/ 	.short	0x010a
        /*079a*/ 	.byte	0xff
	.zero		1


	//   ....[105]....
        /*079c*/ 	.word	0x0000b650
        /*07a0*/ 	.word	0x00000000
        /*07a4*/ 	.word	0x00000090
        /*07a8*/ 	.short	0x010a
        /*07aa*/ 	.byte	0xff
	.zero		1


	//   ....[106]....
        /*07ac*/ 	.word	0x0000b6a0
        /*07b0*/ 	.word	0x00000000
        /*07b4*/ 	.word	0x00000080
        /*07b8*/ 	.short	0x010a
        /*07ba*/ 	.byte	0xff
	.zero		1


	//   ....[107]....
        /*07bc*/ 	.word	0x0000b700
        /*07c0*/ 	.word	0x00000002
        /*07c4*/ 	.word	0x000000b0
        /*07c8*/ 	.short	0x010a
        /*07ca*/ 	.byte	0xff
	.zero		1


	//   ....[108]....
        /*07cc*/ 	.word	0x0000b760
        /*07d0*/ 	.word	0x00000000
        /*07d4*/ 	.word	0x00000000
        /*07d8*/ 	.short	0x010a
        /*07da*/ 	.byte	0xff
	.zero		1


	//   ....[109]....
        /*07dc*/ 	.word	0x0000b7c0
        /*07e0*/ 	.word	0x00000000
        /*07e4*/ 	.word	0x00000000
        /*07e8*/ 	.short	0x010a
        /*07ea*/ 	.byte	0xff
	.zero		1


	//   ....[110]....
        /*07ec*/ 	.word	0x0000b820
        /*07f0*/ 	.word	0x00000000
        /*07f4*/ 	.word	0x00000000
        /*07f8*/ 	.short	0x010a
        /*07fa*/ 	.byte	0xff
	.zero		1


	//   ....[111]....
        /*07fc*/ 	.word	0x0000b870
        /*0800*/ 	.word	0x0000000c
        /*0804*/ 	.word	0x00000080
        /*0808*/ 	.short	0x010a
        /*080a*/ 	.byte	0xff
	.zero		1


	//   ....[112]....
        /*080c*/ 	.word	0x0000b8d0
        /*0810*/ 	.word	0x00000000
        /*0814*/ 	.word	0x00000078
        /*0818*/ 	.short	0x010a
        /*081a*/ 	.byte	0xff
	.zero		1


	//   ....[113]....
        /*081c*/ 	.word	0x0000b930
        /*0820*/ 	.word	0x00000000
        /*0824*/ 	.word	0x00000050
        /*0828*/ 	.short	0x010a
        /*082a*/ 	.byte	0xff
	.zero		1


	//   ....[114]....
        /*082c*/ 	.word	0x0000b990
        /*0830*/ 	.word	0x00000000
        /*0834*/ 	.word	0x00000058
        /*0838*/ 	.short	0x010a
        /*083a*/ 	.byte	0xff
	.zero		1


	//   ....[115]....
        /*083c*/ 	.word	0x0000b9f0
        /*0840*/ 	.word	0x00000000
        /*0844*/ 	.word	0x00000060
        /*0848*/ 	.short	0x010a
        /*084a*/ 	.byte	0xff
	.zero		1


	//   ....[116]....
        /*084c*/ 	.word	0x0000ba50
        /*0850*/ 	.word	0x00000000
        /*0854*/ 	.word	0x00000068
        /*0858*/ 	.short	0x010a
        /*085a*/ 	.byte	0xff
	.zero		1


	//   ....[117]....
        /*085c*/ 	.word	0x0000bab0
        /*0860*/ 	.word	0x00000000
        /*0864*/ 	.word	0x00000050
        /*0868*/ 	.short	0x010a
        /*086a*/ 	.byte	0xff
	.zero		1


	//   ....[118]....
        /*086c*/ 	.word	0x0000bb10
        /*0870*/ 	.word	0x00000000
        /*0874*/ 	.word	0x00000058
        /*0878*/ 	.short	0x010a
        /*087a*/ 	.byte	0xff
	.zero		1


	//   ....[119]....
        /*087c*/ 	.word	0x0000bb70
        /*0880*/ 	.word	0x00000000
        /*0884*/ 	.word	0x00000060
        /*0888*/ 	.short	0x010a
        /*088a*/ 	.byte	0xff
	.zero		1


	//   ....[120]....
        /*088c*/ 	.word	0x0000bbc0
        /*0890*/ 	.word	0x00000003
        /*0894*/ 	.word	0x00000080
        /*0898*/ 	.short	0x010a
        /*089a*/ 	.byte	0xff
	.zero		1


	//   ....[121]....
        /*089c*/ 	.word	0x0000bc20
        /*08a0*/ 	.word	0x00000002
        /*08a4*/ 	.word	0x00000030
        /*08a8*/ 	.short	0x010a
        /*08aa*/ 	.byte	0xff
	.zero		1


	//   ....[122]....
        /*08ac*/ 	.word	0x0000bc70
        /*08b0*/ 	.word	0x0000004a
        /*08b4*/ 	.word	0x000000a0
        /*08b8*/ 	.short	0x010a
        /*08ba*/ 	.byte	0xff
	.zero		1


	//   ....[123]....
        /*08bc*/ 	.word	0x0000bcc0
        /*08c0*/ 	.word	0x00000002
        /*08c4*/ 	.word	0x00000030
        /*08c8*/ 	.short	0x010a
        /*08ca*/ 	.byte	0xff
	.zero		1


	//   ....[124]....
        /*08cc*/ 	.word	0x0000bd10
        /*08d0*/ 	.word	0x00000006
        /*08d4*/ 	.word	0x00000030
        /*08d8*/ 	.short	0x010a
        /*08da*/ 	.byte	0xff
	.zero		1


	//   ....[125]....
        /*08dc*/ 	.word	0x0000bd60
        /*08e0*/ 	.word	0x00000003
        /*08e4*/ 	.word	0x00000030
        /*08e8*/ 	.short	0x010a
        /*08ea*/ 	.byte	0xff
	.zero		1


	//----- nvinfo : EIATTR_NUM_MBARRIERS
	.align		4
.L_47:
        /*08ec*/ 	.byte	0x03, 0x38
        /*08ee*/ 	.short	0x001c


	//----- nvinfo : EIATTR_EXIT_INSTR_OFFSETS
	.align		4
        /*08f0*/ 	.byte	0x04, 0x1c
        /*08f2*/ 	.short	(.L_49 - .L_48)


	//   ....[0]....
.L_48:
        /*08f4*/ 	.word	0x00002880


	//   ....[1]....
        /*08f8*/ 	.word	0x00002d90


	//   ....[2]....
        /*08fc*/ 	.word	0x00002df0


	//   ....[3]....
        /*0900*/ 	.word	0x00003bf0


	//   ....[4]....
        /*0904*/ 	.word	0x00004d70


	//   ....[5]....
        /*0908*/ 	.word	0x00004db0


	//   ....[6]....
        /*090c*/ 	.word	0x0000b1e0


	//   ....[7]....
        /*0910*/ 	.word	0x0000b260


	//   ....[8]....
        /*0914*/ 	.word	0x0000b290


	//   ....[9]....
        /*0918*/ 	.word	0x0000b310


	//----- nvinfo : EIATTR_MAX_THREADS
	.align		4
.L_49:
        /*091c*/ 	.byte	0x04, 0x05
        /*091e*/ 	.short	(.L_51 - .L_50)
.L_50:
        /*0920*/ 	.word	0x00000100
        /*0924*/ 	.word	0x00000001
        /*0928*/ 	.word	0x00000001


	//----- nvinfo : EIATTR_CRS_STACK_SIZE
	.align		4
.L_51:
        /*092c*/ 	.byte	0x04, 0x1e
        /*092e*/ 	.short	(.L_53 - .L_52)
.L_52:
        /*0930*/ 	.word	0x00000000


	//----- nvinfo : EIATTR_CBANK_PARAM_SIZE
	.align		4
.L_53:
        /*0934*/ 	.byte	0x03, 0x19
        /*0936*/ 	.short	0x0800


	//----- nvinfo : EIATTR_PARAM_CBANK
	.align		4
        /*0938*/ 	.byte	0x04, 0x0a
        /*093a*/ 	.short	(.L_55 - .L_54)
	.align		4
.L_54:
        /*093c*/ 	.word	index@(.nv.constant0._ZN7cutlass13device_kernelINS_4gemm6kernel13GemmUniversalIN4cute5tupleIJiiiiEEENS1_10collective13CollectiveMmaINS1_35MainloopSm100TmaUmmaWarpSpecializedILi3ELi2ELi2ENS5_IJNS4_1CILi1EEENSA_ILi2EEESB_EEEEENS5_IJNSA_ILi128EEENSA_ILi256EEENSA_ILi64EEEEEENS_10bfloat16_tENS5_IJlSB_lEEESJ_SK_NS4_8TiledMMAINS4_8MMA_AtomIJNS4_20SM100_MMA_F16BF16_SSISJ_SJ_fLi128ELi256ELNS4_4UMMA5MajorE0ELSP_0ELNSO_7ScaleInE0ELSQ_0EEEEEENS4_6LayoutINS5_IJSB_SB_SB_EEENS5_IJNSA_ILi0EEESV_SV_EEEEENS5_IJNS4_10UnderscoreESY_SY_EEEEENS4_23SM90_TMA_LOAD_MULTICASTENS4_14ComposedLayoutINS4_7SwizzleILi3ELi4ELi3EEENS4_18smem_ptr_flag_bitsILi16EEENST_INS5_IJNSA_ILi8EEESH_EEENS5_IJSH_SB_EEEEEEEvNS4_8identityENS4_13SM90_TMA_LOADES1B_vS1C_EENS_8epilogue10collective18CollectiveEpilogueINS1F_23Sm100TmaWarpSpecializedILi4ELi2ELi64ELb1ELb0EEEJSI_NS5_IJNST_ISF_SB_EENST_ISH_SB_EEEEESJ_SK_SJ_SK_NS1F_6fusion15FusionCallbacksIS1J_NS1N_17LinearCombinationISJ_fSJ_fLNS_15FloatRoundStyleE2EEESI_S1M_JEEENS4_5SM1004TMEM4LOAD26SM100_TMEM_LOAD_32dp32b64xES1D_S1B_NS4_39AutoVectorizingCopyWithAssumedAlignmentILi128EEENS4_14SM90_TMA_STOREES1B_S1Y_S1Y_EEEvvEEEEvNT_6ParamsE)
        /*0940*/ 	.short	0x0380
        /*0942*/ 	.short	0x0800


	//----- nvinfo : EIATTR_SW_WAR
	.align		4
.L_55:
        /*0944*/ 	.byte	0x04, 0x36
        /*0946*/ 	.short	(.L_57 - .L_56)
.L_56:
        /*0948*/ 	.word	0x00000008
.L_57:


//--------------------- .nv.callgraph             --------------------------
	.section	.nv.callgraph,"",@"SHT_CUDA_CALLGRAPH"
	.align	4
	.sectionentsize	8
	.align		4
        /*0000*/ 	.word	0x00000000
	.align		4
        /*0004*/ 	.word	0xffffffff
	.align		4
        /*0008*/ 	.word	index@(_ZN7cutlass13device_kernelINS_4gemm6kernel13GemmUniversalIN4cute5tupleIJiiiiEEENS1_10collective13CollectiveMmaINS1_35MainloopSm100TmaUmmaWarpSpecializedILi3ELi2ELi2ENS5_IJNS4_1CILi1EEENSA_ILi2EEESB_EEEEENS5_IJNSA_ILi128EEENSA_ILi256EEENSA_ILi64EEEEEENS_10bfloat16_tENS5_IJlSB_lEEESJ_SK_NS4_8TiledMMAINS4_8MMA_AtomIJNS4_20SM100_MMA_F16BF16_SSISJ_SJ_fLi128ELi256ELNS4_4UMMA5MajorE0ELSP_0ELNSO_7ScaleInE0ELSQ_0EEEEEENS4_6LayoutINS5_IJSB_SB_SB_EEENS5_IJNSA_ILi0EEESV_SV_EEEEENS5_IJNS4_10UnderscoreESY_SY_EEEEENS4_23SM90_TMA_LOAD_MULTICASTENS4_14ComposedLayoutINS4_7SwizzleILi3ELi4ELi3EEENS4_18smem_ptr_flag_bitsILi16EEENST_INS5_IJNSA_ILi8EEESH_EEENS5_IJSH_SB_EEEEEEEvNS4_8identityENS4_13SM90_TMA_LOADES1B_vS1C_EENS_8epilogue10collective18CollectiveEpilogueINS1F_23Sm100TmaWarpSpecializedILi4ELi2ELi64ELb1ELb0EEEJSI_NS5_IJNST_ISF_SB_EENST_ISH_SB_EEEEESJ_SK_SJ_SK_NS1F_6fusion15FusionCallbacksIS1J_NS1N_17LinearCombinationISJ_fSJ_fLNS_15FloatRoundStyleE2EEESI_S1M_JEEENS4_5SM1004TMEM4LOAD26SM100_TMEM_LOAD_32dp32b64xES1D_S1B_NS4_39AutoVectorizingCopyWithAssumedAlignmentILi128EEENS4_14SM90_TMA_STOREES1B_S1Y_S1Y_EEEvvEEEEvNT_6ParamsE)
	.align		4
        /*000c*/ 	.word	index@(__assertfail)
	.align		4
        /*0010*/ 	.word	0x00000000
	.align		4
        /*0014*/ 	.word	0xfffffffe
	.align		4
        /*0018*/ 	.word	0x00000000
	.align		4
        /*001c*/ 	.word	0xfffffffd
	.align		4
        /*0020*/ 	.word	0x00000000
	.align		4
        /*0024*/ 	.word	0xfffffffc


//--------------------- .nv.constant4             --------------------------
	.section	.nv.constant4,"a",@progbits
	.align	8
	.align		8
.nv.constant4:
        /*0000*/ 	.dword	__assertfail
	.align		8
        /*0008*/ 	.dword	__unnamed_1
	.align		8
        /*0010*/ 	.dword	__unnamed_2
	.align		8
        /*0018*/ 	.dword	_ZN39_INTERNAL_23f90b25_4_k_cu_6bd6ecae_73744cuda3std3__45__cpo5beginE
	.align		8
        /*0020*/ 	.dword	_ZN39_INTERNAL_23f90b25_4_k_cu_6bd6ecae_73744cuda3std3__45__cpo3endE
	.align		8
        /*0028*/ 	.dword	_ZN39_INTERNAL_23f90b25_4_k_cu_6bd6ecae_73744cuda3std3__45__cpo6cbeginE
	.align		8
        /*0030*/ 	.dword	_ZN39_INTERNAL_23f90b25_4_k_cu_6bd6ecae_73744cuda3std3__45__cpo4cendE
	.align		8
        /*0038*/ 	.dword	_ZN39_INTERNAL_23f90b25_4_k_cu_6bd6ecae_73744cuda3std3__441_GLOBAL__N__23f90b25_4_k_cu_6bd6ecae_73746ignoreE
	.align		8
        /*0040*/ 	.dword	_ZN39_INTERNAL_23f90b25_4_k_cu_6bd6ecae_73744cuda3std3__419piecewise_constructE
	.align		8
        /*0048*/ 	.dword	_ZN39_INTERNAL_23f90b25_4_k_cu_6bd6ecae_73744cuda3std3__48in_placeE
	.align		8
        /*0050*/ 	.dword	_ZN39_INTERNAL_23f90b25_4_k_cu_6bd6ecae_73744cuda3std6ranges3__45__cpo4swapE
	.align		8
        /*0058*/ 	.dword	_ZN39_INTERNAL_23f90b25_4_k_cu_6bd6ecae_73744cuda3std6ranges3__45__cpo9iter_moveE
	.align		8
        /*0060*/ 	.dword	_ZN39_INTERNAL_23f90b25_4_k_cu_6bd6ecae_73744cute7productE
	.align		8
        /*0068*/ 	.dword	_ZN39_INTERNAL_23f90b25_4_k_cu_6bd6ecae_73744cute1_E
	.align		8
        /*0070*/ 	.dword	$str$25
	.align		8
        /*0078*/ 	.dword	$str$26
	.align		8
        /*0080*/ 	.dword	$str$27
	.align		8
        /*0088*/ 	.dword	$str$28


//--------------------- .text._ZN7cutlass13device_kernelINS_4gemm6kernel13GemmUniversalIN4cute5tupleIJiiiiEEENS1_10collective13CollectiveMmaINS1_35MainloopSm100TmaUmmaWarpSpecializedILi3ELi2ELi2ENS5_IJNS4_1CILi1EEENSA_ILi2EEESB_EEEEENS5_IJNSA_ILi128EEENSA_ILi256EEENSA_ILi64EEEEEENS_10bfloat16_tENS5_IJlSB_lEEESJ_SK_NS4_8TiledMMAINS4_8MMA_AtomIJNS4_20SM100_MMA_F16BF16_SSISJ_SJ_fLi128ELi256ELNS4_4UMMA5MajorE0ELSP_0ELNSO_7ScaleInE0ELSQ_0EEEEEENS4_6LayoutINS5_IJSB_SB_SB_EEENS5_IJNSA_ILi0EEESV_SV_EEEEENS5_IJNS4_10UnderscoreESY_SY_EEEEENS4_23SM90_TMA_LOAD_MULTICASTENS4_14ComposedLayoutINS4_7SwizzleILi3ELi4ELi3EEENS4_18smem_ptr_flag_bitsILi16EEENST_INS5_IJNSA_ILi8EEESH_EEENS5_IJSH_SB_EEEEEEEvNS4_8identityENS4_13SM90_TMA_LOADES1B_vS1C_EENS_8epilogue10collective18CollectiveEpilogueINS1F_23Sm100TmaWarpSpecializedILi4ELi2ELi64ELb1ELb0EEEJSI_NS5_IJNST_ISF_SB_EENST_ISH_SB_EEEEESJ_SK_SJ_SK_NS1F_6fusion15FusionCallbacksIS1J_NS1N_17LinearCombinationISJ_fSJ_fLNS_15FloatRoundStyleE2EEESI_S1M_JEEENS4_5SM1004TMEM4LOAD26SM100_TMEM_LOAD_32dp32b64xES1D_S1B_NS4_39AutoVectorizingCopyWithAssumedAlignmentILi128EEENS4_14SM90_TMA_STOREES1B_S1Y_S1Y_EEEvvEEEEvNT_6ParamsE --------------------------
	.section	.text._ZN7cutlass13device_kernelINS_4gemm6kernel13GemmUniversalIN4cute5tupleIJiiiiEEENS1_10collective13CollectiveMmaINS1_35MainloopSm100TmaUmmaWarpSpecializedILi3ELi2ELi2ENS5_IJNS4_1CILi1EEENSA_ILi2EEESB_EEEEENS5_IJNSA_ILi128EEENSA_ILi256EEENSA_ILi64EEEEEENS_10bfloat16_tENS5_IJlSB_lEEESJ_SK_NS4_8TiledMMAINS4_8MMA_AtomIJNS4_20SM100_MMA_F16BF16_SSISJ_SJ_fLi128ELi256ELNS4_4UMMA5MajorE0ELSP_0ELNSO_7ScaleInE0ELSQ_0EEEEEENS4_6LayoutINS5_IJSB_SB_SB_EEENS5_IJNSA_ILi0EEESV_SV_EEEEENS5_IJNS4_10UnderscoreESY_SY_EEEEENS4_23SM90_TMA_LOAD_MULTICASTENS4_14ComposedLayoutINS4_7SwizzleILi3ELi4ELi3EEENS4_18smem_ptr_flag_bitsILi16EEENST_INS5_IJNSA_ILi8EEESH_EEENS5_IJSH_SB_EEEEEEEvNS4_8identityENS4_13SM90_TMA_LOADES1B_vS1C_EENS_8epilogue10collective18CollectiveEpilogueINS1F_23Sm100TmaWarpSpecializedILi4ELi2ELi64ELb1ELb0EEEJSI_NS5_IJNST_ISF_SB_EENST_ISH_SB_EEEEESJ_SK_SJ_SK_NS1F_6fusion15FusionCallbacksIS1J_NS1N_17LinearCombinationISJ_fSJ_fLNS_15FloatRoundStyleE2EEESI_S1M_JEEENS4_5SM1004TMEM4LOAD26SM100_TMEM_LOAD_32dp32b64xES1D_S1B_NS4_39AutoVectorizingCopyWithAssumedAlignmentILi128EEENS4_14SM90_TMA_STOREES1B_S1Y_S1Y_EEEvvEEEEvNT_6ParamsE,"ax",@progbits
	.align	128
.text._ZN7cutlass13device_kernelINS_4gemm6kernel13GemmUniversalIN4cute5tupleIJiiiiEEENS1_10collective13CollectiveMmaINS1_35MainloopSm100TmaUmmaWarpSpecializedILi3ELi2ELi2ENS5_IJNS4_1CILi1EEENSA_ILi2EEESB_EEEEENS5_IJNSA_ILi128EEENSA_ILi256EEENSA_ILi64EEEEEENS_10bfloat16_tENS5_IJlSB_lEEESJ_SK_NS4_8TiledMMAINS4_8MMA_AtomIJNS4_20SM100_MMA_F16BF16_SSISJ_SJ_fLi128ELi256ELNS4_4UMMA5MajorE0ELSP_0ELNSO_7ScaleInE0ELSQ_0EEEEEENS4_6LayoutINS5_IJSB_SB_SB_EEENS5_IJNSA_ILi0EEESV_SV_EEEEENS5_IJNS4_10UnderscoreESY_SY_EEEEENS4_23SM90_TMA_LOAD_MULTICASTENS4_14ComposedLayoutINS4_7SwizzleILi3ELi4ELi3EEENS4_18smem_ptr_flag_bitsILi16EEENST_INS5_IJNSA_ILi8EEESH_EEENS5_IJSH_SB_EEEEEEEvNS4_8identityENS4_13SM90_TMA_LOADES1B_vS1C_EENS_8epilogue10collective18CollectiveEpilogueINS1F_23Sm100TmaWarpSpecializedILi4ELi2ELi64ELb1ELb0EEEJSI_NS5_IJNST_ISF_SB_EENST_ISH_SB_EEEEESJ_SK_SJ_SK_NS1F_6fusion15FusionCallbacksIS1J_NS1N_17LinearCombinationISJ_fSJ_fLNS_15FloatRoundStyleE2EEESI_S1M_JEEENS4_5SM1004TMEM4LOAD26SM100_TMEM_LOAD_32dp32b64xES1D_S1B_NS4_39AutoVectorizingCopyWithAssumedAlignmentILi128EEENS4_14SM90_TMA_STOREES1B_S1Y_S1Y_EEEvvEEEEvNT_6ParamsE:
        .type           _ZN7cutlass13device_kernelINS_4gemm6kernel13GemmUniversalIN4cute5tupleIJiiiiEEENS1_10collective13CollectiveMmaINS1_35MainloopSm100TmaUmmaWarpSpecializedILi3ELi2ELi2ENS5_IJNS4_1CILi1EEENSA_ILi2EEESB_EEEEENS5_IJNSA_ILi128EEENSA_ILi256EEENSA_ILi64EEEEEENS_10bfloat16_tENS5_IJlSB_lEEESJ_SK_NS4_8TiledMMAINS4_8MMA_AtomIJNS4_20SM100_MMA_F16BF16_SSISJ_SJ_fLi128ELi256ELNS4_4UMMA5MajorE0ELSP_0ELNSO_7ScaleInE0ELSQ_0EEEEEENS4_6LayoutINS5_IJSB_SB_SB_EEENS5_IJNSA_ILi0EEESV_SV_EEEEENS5_IJNS4_10UnderscoreESY_SY_EEEEENS4_23SM90_TMA_LOAD_MULTICASTENS4_14ComposedLayoutINS4_7SwizzleILi3ELi4ELi3EEENS4_18smem_ptr_flag_bitsILi16EEENST_INS5_IJNSA_ILi8EEESH_EEENS5_IJSH_SB_EEEEEEEvNS4_8identityENS4_13SM90_TMA_LOADES1B_vS1C_EENS_8epilogue10collective18CollectiveEpilogueINS1F_23Sm100TmaWarpSpecializedILi4ELi2ELi64ELb1ELb0EEEJSI_NS5_IJNST_ISF_SB_EENST_ISH_SB_EEEEESJ_SK_SJ_SK_NS1F_6fusion15FusionCallbacksIS1J_NS1N_17LinearCombinationISJ_fSJ_fLNS_15FloatRoundStyleE2EEESI_S1M_JEEENS4_5SM1004TMEM4LOAD26SM100_TMEM_LOAD_32dp32b64xES1D_S1B_NS4_39AutoVectorizingCopyWithAssumedAlignmentILi128EEENS4_14SM90_TMA_STOREES1B_S1Y_S1Y_EEEvvEEEEvNT_6ParamsE,@function
        .size           _ZN7cutlass13device_kernelINS_4gemm6kernel13GemmUniversalIN4cute5tupleIJiiiiEEENS1_10collective13CollectiveMmaINS1_35MainloopSm100TmaUmmaWarpSpecializedILi3ELi2ELi2ENS5_IJNS4_1CILi1EEENSA_ILi2EEESB_EEEEENS5_IJNSA_ILi128EEENSA_ILi256EEENSA_ILi64EEEEEENS_10bfloat16_tENS5_IJlSB_lEEESJ_SK_NS4_8TiledMMAINS4_8MMA_AtomIJNS4_20SM100_MMA_F16BF16_SSISJ_SJ_fLi128ELi256ELNS4_4UMMA5MajorE0ELSP_0ELNSO_7ScaleInE0ELSQ_0EEEEEENS4_6LayoutINS5_IJSB_SB_SB_EEENS5_IJNSA_ILi0EEESV_SV_EEEEENS5_IJNS4_10UnderscoreESY_SY_EEEEENS4_23SM90_TMA_LOAD_MULTICASTENS4_14ComposedLayoutINS4_7SwizzleILi3ELi4ELi3EEENS4_18smem_ptr_flag_bitsILi16EEENST_INS5_IJNSA_ILi8EEESH_EEENS5_IJSH_SB_EEEEEEEvNS4_8identityENS4_13SM90_TMA_LOADES1B_vS1C_EENS_8epilogue10collective18CollectiveEpilogueINS1F_23Sm100TmaWarpSpecializedILi4ELi2ELi64ELb1ELb0EEEJSI_NS5_IJNST_ISF_SB_EENST_ISH_SB_EEEEESJ_SK_SJ_SK_NS1F_6fusion15FusionCallbacksIS1J_NS1N_17LinearCombinationISJ_fSJ_fLNS_15FloatRoundStyleE2EEESI_S1M_JEEENS4_5SM1004TMEM4LOAD26SM100_TMEM_LOAD_32dp32b64xES1D_S1B_NS4_39AutoVectorizingCopyWithAssumedAlignmentILi128EEENS4_14SM90_TMA_STOREES1B_S1Y_S1Y_EEEvvEEEEvNT_6ParamsE,(.L_x_174 - _ZN7cutlass13device_kernelINS_4gemm6kernel13GemmUniversalIN4cute5tupleIJiiiiEEENS1_10collective13CollectiveMmaINS1_35MainloopSm100TmaUmmaWarpSpecializedILi3ELi2ELi2ENS5_IJNS4_1CILi1EEENSA_ILi2EEESB_EEEEENS5_IJNSA_ILi128EEENSA_ILi256EEENSA_ILi64EEEEEENS_10bfloat16_tENS5_IJlSB_lEEESJ_SK_NS4_8TiledMMAINS4_8MMA_AtomIJNS4_20SM100_MMA_F16BF16_SSISJ_SJ_fLi128ELi256ELNS4_4UMMA5MajorE0ELSP_0ELNSO_7ScaleInE0ELSQ_0EEEEEENS4_6LayoutINS5_IJSB_SB_SB_EEENS5_IJNSA_ILi0EEESV_SV_EEEEENS5_IJNS4_10UnderscoreESY_SY_EEEEENS4_23SM90_TMA_LOAD_MULTICASTENS4_14ComposedLayoutINS4_7SwizzleILi3ELi4ELi3EEENS4_18smem_ptr_flag_bitsILi16EEENST_INS5_IJNSA_ILi8EEESH_EEENS5_IJSH_SB_EEEEEEEvNS4_8identityENS4_13SM90_TMA_LOADES1B_vS1C_EENS_8epilogue10collective18CollectiveEpilogueINS1F_23Sm100TmaWarpSpecializedILi4ELi2ELi64ELb1ELb0EEEJSI_NS5_IJNST_ISF_SB_EENST_ISH_SB_EEEEESJ_SK_SJ_SK_NS1F_6fusion15FusionCallbacksIS1J_NS1N_17LinearCombinationISJ_fSJ_fLNS_15FloatRoundStyleE2EEESI_S1M_JEEENS4_5SM1004TMEM4LOAD26SM100_TMEM_LOAD_32dp32b64xES1D_S1B_NS4_39AutoVectorizingCopyWithAssumedAlignmentILi128EEENS4_14SM90_TMA_STOREES1B_S1Y_S1Y_EEEvvEEEEvNT_6ParamsE)
        .other          _ZN7cutlass13device_kernelINS_4gemm6kernel13GemmUniversalIN4cute5tupleIJiiiiEEENS1_10collective13CollectiveMmaINS1_35MainloopSm100TmaUmmaWarpSpecializedILi3ELi2ELi2ENS5_IJNS4_1CILi1EEENSA_ILi2EEESB_EEEEENS5_IJNSA_ILi128EEENSA_ILi256EEENSA_ILi64EEEEEENS_10bfloat16_tENS5_IJlSB_lEEESJ_SK_NS4_8TiledMMAINS4_8MMA_AtomIJNS4_20SM100_MMA_F16BF16_SSISJ_SJ_fLi128ELi256ELNS4_4UMMA5MajorE0ELSP_0ELNSO_7ScaleInE0ELSQ_0EEEEEENS4_6LayoutINS5_IJSB_SB_SB_EEENS5_IJNSA_ILi0EEESV_SV_EEEEENS5_IJNS4_10UnderscoreESY_SY_EEEEENS4_23SM90_TMA_LOAD_MULTICASTENS4_14ComposedLayoutINS4_7SwizzleILi3ELi4ELi3EEENS4_18smem_ptr_flag_bitsILi16EEENST_INS5_IJNSA_ILi8EEESH_EEENS5_IJSH_SB_EEEEEEEvNS4_8identityENS4_13SM90_TMA_LOADES1B_vS1C_EENS_8epilogue10collective18CollectiveEpilogueINS1F_23Sm100TmaWarpSpecializedILi4ELi2ELi64ELb1ELb0EEEJSI_NS5_IJNST_ISF_SB_EENST_ISH_SB_EEEEESJ_SK_SJ_SK_NS1F_6fusion15FusionCallbacksIS1J_NS1N_17LinearCombinationISJ_fSJ_fLNS_15FloatRoundStyleE2EEESI_S1M_JEEENS4_5SM1004TMEM4LOAD26SM100_TMEM_LOAD_32dp32b64xES1D_S1B_NS4_39AutoVectorizingCopyWithAssumedAlignmentILi128EEENS4_14SM90_TMA_STOREES1B_S1Y_S1Y_EEEvvEEEEvNT_6ParamsE,@"STO_CUDA_ENTRY STV_DEFAULT"
_ZN7cutlass13device_kernelINS_4gemm6kernel13GemmUniversalIN4cute5tupleIJiiiiEEENS1_10collective13CollectiveMmaINS1_35MainloopSm100TmaUmmaWarpSpecializedILi3ELi2ELi2ENS5_IJNS4_1CILi1EEENSA_ILi2EEESB_EEEEENS5_IJNSA_ILi128EEENSA_ILi256EEENSA_ILi64EEEEEENS_10bfloat16_tENS5_IJlSB_lEEESJ_SK_NS4_8TiledMMAINS4_8MMA_AtomIJNS4_20SM100_MMA_F16BF16_SSISJ_SJ_fLi128ELi256ELNS4_4UMMA5MajorE0ELSP_0ELNSO_7ScaleInE0ELSQ_0EEEEEENS4_6LayoutINS5_IJSB_SB_SB_EEENS5_IJNSA_ILi0EEESV_SV_EEEEENS5_IJNS4_10UnderscoreESY_SY_EEEEENS4_23SM90_TMA_LOAD_MULTICASTENS4_14ComposedLayoutINS4_7SwizzleILi3ELi4ELi3EEENS4_18smem_ptr_flag_bitsILi16EEENST_INS5_IJNSA_ILi8EEESH_EEENS5_IJSH_SB_EEEEEEEvNS4_8identityENS4_13SM90_TMA_LOADES1B_vS1C_EENS_8epilogue10collective18CollectiveEpilogueINS1F_23Sm100TmaWarpSpecializedILi4ELi2ELi64ELb1ELb0EEEJSI_NS5_IJNST_ISF_SB_EENST_ISH_SB_EEEEESJ_SK_SJ_SK_NS1F_6fusion15FusionCallbacksIS1J_NS1N_17LinearCombinationISJ_fSJ_fLNS_15FloatRoundStyleE2EEESI_S1M_JEEENS4_5SM1004TMEM4LOAD26SM100_TMEM_LOAD_32dp32b64xES1D_S1B_NS4_39AutoVectorizingCopyWithAssumedAlignmentILi128EEENS4_14SM90_TMA_STOREES1B_S1Y_S1Y_EEEvvEEEEvNT_6ParamsE:
[----:B------:R-:W1:Y:S01]  /*0000*/  LDC R1, c[0x0][0x37c] ;  /* 0x0000df00ff017b82 */ /* 0x000e620000000800 */
[----:B------:R-:W2:Y:S01]  /*0010*/  S2R R160, SR_TID.X ;  /* 0x0000000000a07919 */ /* 0x000ea20000002100 */
[----:B------:R-:W3:Y:S01]  /*0020*/  LDCU.64 UR8, c[0x0][0x890] ;  /* 0x00011200ff0877ac */ /* 0x000ee20008000a00 */
[----:B------:R-:W-:Y:S02]  /*0030*/  PRMT R142, RZ, 0x7610, R142 ;  /* 0x00007610ff8e7816 */ /* 0x000fe4000000008e */
[----:B------:R-:W-:Y:S01]  /*0040*/  ELECT P3, URZ, PT ;  /* 0x0000000000ff782f */ /* 0x000fe20003860000 */
[----:B---3--:R-:W-:-:S04]  /*0050*/  UISETP.NE.U32.AND UP0, UPT, UR8, URZ, UPT ;  /* 0x000000ff0800728c */ /* 0x008fc8000bf05070 */
[----:B------:R-:W-:Y:S01]  /*0060*/  UISETP.NE.AND.EX UP0, UPT, UR9, URZ, UPT, UP0 ;  /* 0x000000ff0900728c */ /* 0x000fe2000bf05300 */
[----:B--2---:R-:W-:-:S05]  /*0070*/  SHF.R.U32.HI R143, RZ, 0x5, R160 ;  /* 0x00000005ff8f7819 */ /* 0x004fca00000116a0 */
[----:B------:R-:W2:Y:S02]  /*0080*/  SHFL.IDX PT, R0, R143, RZ, 0x1f ;  /* 0x00001fff8f007589 */ /* 0x000ea400000e0000 */
[----:B--2---:R-:W-:Y:S01]  /*0090*/  R2UR UR17, R0 ;  /* 0x00000000001172ca */ /* 0x004fe200000e0000 */
[----:B-1----:R-:W-:-:S14]  /*00a0*/  BRA.U UP0, `(.L_x_0) ;  /* 0x0000000100307547 */ /* 0x002fdc000b800000 */
[----:B------:R-:W1:Y:S02]  /*00b0*/  LDCU.64 UR4, c[0x0][0x888] ;  /* 0x00011100ff0477ac */ /* 0x000e640008000a00 */
[----:B-1----:R-:W-:-:S04]  /*00c0*/  UISETP.NE.U32.AND UP0, UPT, UR4, URZ, UPT ;  /* 0x000000ff0400728c */ /* 0x002fc8000bf05070 */
[----:B------:R-:W-:-:S09]  /*00d0*/  UISETP.NE.AND.EX UP0, UPT, UR5, URZ, UPT, UP0 ;  /* 0x000000ff0500728c */ /* 0x000fd2000bf05300 */
[----:B------:R-:W-:Y:S05]  /*00e0*/  BRA.U !UP0, `(.L_x_1) ;  /* 0x0000000108147547 */ /* 0x000fea000b800000 */
[----:B------:R-:W1:Y:S01]  /*00f0*/  LDC.64 R2, c[0x0][0x888] ;  /* 0x00022200ff027b82 */ /* 0x000e620000000a00 */
[----:B------:R-:W1:Y:S02]  /*0100*/  LDCU.64 UR4, c[0x0][0x358] ;  /* 0x00006b00ff0477ac */ /* 0x000e640008000a00 */
[----:B-1----:R1:W5:Y:S01]  /*0110*/  LDG.E R73, desc[UR4][R2.64] ;  /* 0x0000000402497981 */ /* 0x002362000c1e1900 */
[----:B------:R-:W-:Y:S01]  /*0120*/  HFMA2 R142, -RZ, RZ, 0, 5.9604644775390625e-08 ;  /* 0x00000001ff8e7431 */ /* 0x000fe200000001ff */
[----:B------:R-:W-:Y:S05]  /*0130*/  BRA `(.L_x_0) ;  /* 0x00000000000c7947 */ /* 0x000fea0003800000 */
.L_x_1:
[----:B------:R-:W1:Y:S01]  /*0140*/  LDCU UR4, c[0x0][0x880] ;  /* 0x00011000ff0477ac */ /* 0x000e620008000800 */
[----:B------:R-:W-:Y:S01]  /*0150*/  HFMA2 R142, -RZ, RZ, 0, 5.9604644775390625e-08 ;  /* 0x00000001ff8e7431 */ /* 0x000fe200000001ff */
[----:B-1----:R-:W-:-:S07]  /*0160*/  MOV R73, UR4 ;  /* 0x0000000400497c02 */ /* 0x002fce0008000f00 */
.L_x_0:
[----:B------:R-:W2:Y:S02]  /*0170*/  LDCU.64 UR4, c[0x0][0x8b0] ;  /* 0x00011600ff0477ac */ /* 0x000ea40008000a00 */
[----:B--2---:R-:W-:-:S04]  /*0180*/  UISETP.NE.U32.AND UP0, UPT, UR4, URZ, UPT ;  /* 0x000000ff0400728c */ /* 0x004fc8000bf05070 */
[----:B------:R-:W-:-:S09]  /*0190*/  UISETP.NE.AND.EX UP0, UPT, UR5, URZ, UPT, UP0 ;  /* 0x000000ff0500728c */ /* 0x000fd2000bf05300 */
[----:B------:R-:W-:Y:S05]  /*01a0*/  BRA.U UP0, `(.L_x_2) ;  /* 0x0000000100287547 */ /* 0x000fea000b800000 */
[----:B------:R-:W2:Y:S02]  /*01b0*/  LDCU.64 UR4, c[0x0][0x8a8] ;  /* 0x00011500ff0477ac */ /* 0x000ea40008000a00 */
[----:B--2---:R-:W-:-:S04]  /*01c0*/  UISETP.NE.U32.AND UP0, UPT, UR4, URZ, UPT ;  /* 0x000000ff0400728c */ /* 0x004fc8000bf05070 */
[----:B------:R-:W-:-:S09]  /*01d0*/  UISETP.NE.AND.EX UP0, UPT, UR5, URZ, UPT, UP0 ;  /* 0x000000ff0500728c */ /* 0x000fd2000bf05300 */
[----:B------:R-:W-:Y:S05]  /*01e0*/  BRA.U !UP0, `(.L_x_3) ;  /* 0x0000000108107547 */ /* 0x000fea000b800000 */
[----:B------:R-:W2:Y:S01]  /*01f0*/  LDC.64 R70, c[0x0][0x8a8] ;  /* 0x00022a00ff467b82 */ /* 0x000ea20000000a00 */
[----:B------:R-:W2:Y:S02]  /*0200*/  LDCU.64 UR4, c[0x0][0x358] ;  /* 0x00006b00ff0477ac */ /* 0x000ea40008000a00 */
[----:B--2---:R2:W5:Y:S01]  /*0210*/  LDG.E R70, desc[UR4][R70.64] ;  /* 0x0000000446467981 */ /* 0x004562000c1e1900 */
[----:B------:R-:W-:Y:S05]  /*0220*/  BRA `(.L_x_2) ;  /* 0x0000000000087947 */ /* 0x000fea0003800000 */
.L_x_3:
[----:B------:R-:W2:Y:S02]  /*0230*/  LDCU UR4, c[0x0][0x8a0] ;  /* 0x00011400ff0477ac */ /* 0x000ea40008000800 */
[----:B--2---:R-:W-:Y:S02]  /*0240*/  MOV R70, UR4 ;  /* 0x0000000400467c02 */ /* 0x004fe40008000f00 */
.L_x_2:
[----:B------:R-:W-:Y:S01]  /*0250*/  IMAD.U32 R0, RZ, RZ, UR17 ;  /* 0x00000011ff007e24 */ /* 0x000fe2000f8e00ff */
[----:B------:R-:W-:Y:S04]  /*0260*/  BSSY.RECONVERGENT B0, `(.L_x_4) ;  /* 0x000000c000007945 */ /* 0x000fe80003800200 */
[C---:B------:R-:W-:Y:S02]  /*0270*/  ISETP.NE.OR P1, PT, R0.reuse, 0x1, !P3 ;  /* 0x000000010000780c */ /* 0x040fe40005f25670 */
[----:B------:R-:W-:-:S11]  /*0280*/  ISETP.NE.OR P0, PT, R0, 0x3, !P3 ;  /* 0x000000030000780c */ /* 0x000fd60005f05670 */
[----:B------:R-:W-:Y:S05]  /*0290*/  @P1 BRA `(.L_x_5) ;  /* 0x0000000000201947 */ /* 0x000fea0003800000 */
[----:B------:R-:W3:Y:S02]  /*02a0*/  LDCU.64 UR4, c[0x0][0x348] ;  /* 0x00006900ff0477ac */ /* 0x000ee40008000a00 */
[----:B---3--:R-:W-:Y:S02]  /*02b0*/  UIADD3 UR6, UP1, UPT, UR4, 0x80, URZ ;  /* 0x0000008004067890 */ /* 0x008fe4000ff3e0ff */
[----:B------:R-:W-:Y:S02]  /*02c0*/  UIADD3 UR4, UP0, UPT, UR4, 0x180, URZ ;  /* 0x0000018004047890 */ /* 0x000fe4000ff1e0ff */
[----:B------:R-:W-:Y:S02]  /*02d0*/  UIADD3.X UR7, UPT, UPT, URZ, UR5, URZ, UP1, !UPT ;  /* 0x00000005ff077290 */ /* 0x000fe40008ffe4ff */
[----:B------:R-:W-:-:S07]  /*02e0*/  UIADD3.X UR5, UPT, UPT, URZ, UR5, URZ, UP0, !UPT ;  /* 0x00000005ff057290 */ /* 0x000fce00087fe4ff */
[----:B------:R3:W-:Y:S02]  /*02f0*/  UTMACCTL.PF [UR6] ;  /* 0x00000000060079b9 */ /* 0x0007e40008040000 */
[----:B------:R3:W-:Y:S02]  /*0300*/  UTMACCTL.PF [UR4] ;  /* 0x00000000040079b9 */ /* 0x0007e40008040000 */
[----:B---3--:R-:W-:Y:S01]  /*0310*/  NOP ;  /* 0x0000000000007918 */ /* 0x008fe20000000000 */
.L_x_5:
[----:B------:R-:W-:Y:S05]  /*0320*/  BSYNC.RECONVERGENT B0 ;  /* 0x0000000000007941 */ /* 0x000fea0003800200 */
.L_x_4:
[----:B------:R-:W-:Y:S04]  /*0330*/  BSSY.RECONVERGENT B0, `(.L_x_6) ;  /* 0x000000a000007945 */ /* 0x000fe80003800200 */
        /* <DEDUP_REMOVED lines=9> */
.L_x_7:
[----:B------:R-:W-:Y:S05]  /*03d0*/  BSYNC.RECONVERGENT B0 ;  /* 0x0000000000007941 */ /* 0x000fea0003800200 */
.L_x_6:
[----:B------:R-:W3:Y:S01]  /*03e0*/  LDCU.64 UR4, c[0x0][0x888] ;  /* 0x00011100ff0477ac */ /* 0x000ee20008000a00 */
[----:B------:R-:W-:Y:S02]  /*03f0*/  UISETP.EQ.U32.AND UP1, UPT, UR8, URZ, UPT ;  /* 0x000000ff0800728c */ /* 0x000fe4000bf22070 */
[----:B------:R-:W-:Y:S02]  /*0400*/  UPLOP3.LUT UP3, UPT, UPT, UPT, UPT, 0x80, 0x8 ;  /* 0x000000000008789c */ /* 0x000fe40003f6f070 */
[----:B---3--:R-:W-:-:S04]  /*0410*/  UISETP.NE.U32.AND UP0, UPT, UR4, URZ, UPT ;  /* 0x000000ff0400728c */ /* 0x008fc8000bf05070 */
[----:B------:R-:W-:-:S04]  /*0420*/  UISETP.NE.AND.EX UP0, UPT, UR5, URZ, UPT, UP0 ;  /* 0x000000ff0500728c */ /* 0x000fc8000bf05300 */
[----:B------:R-:W-:-:S04]  /*0430*/  UISETP.EQ.OR.EX UP2, UPT, UR9, URZ, !UP0, UP1 ;  /* 0x000000ff0900728c */ /* 0x000fc8000c742710 */
[----:B------:R-:W-:-:S06]  /*0440*/  UP2UR UR4, UPR, URZ, 0x4 ;  /* 0x00000004ff047883 */ /* 0x000fcc0008000000 */
[----:B------:R-:W-:Y:S01]  /*0450*/  MOV R146, UR4 ;  /* 0x0000000400927c02 */ /* 0x000fe20008000f00 */
[----:B------:R-:W-:Y:S06]  /*0460*/  BRA.U !UP2, `(.L_x_8) ;  /* 0x000000010a207547 */ /* 0x000fec000b800000 */
[----:B------:R-:W-:Y:S01]  /*0470*/  UISETP.NE.U32.AND UP1, UPT, UR8, URZ, UPT ;  /* 0x000000ff0800728c */ /* 0x000fe2000bf25070 */
[----:B-----5:R-:W-:Y:S01]  /*0480*/  FSETP.NEU.AND P0, PT, R73, RZ, PT ;  /* 0x000000ff4900720b */ /* 0x020fe20003f0d000 */
[----:B------:R-:W-:Y:S02]  /*0490*/  USEL UR4, URZ, 0xffffffff, UP0 ;  /* 0xffffffffff047887 */ /* 0x000fe40008000000 */
[----:B------:R-:W-:-:S10]  /*04a0*/  UISETP.NE.AND.EX UP1, UPT, UR9, URZ, UPT, UP1 ;  /* 0x000000ff0900728c */ /* 0x000fd4000bf25310 */
[----:B------:R-:W-:Y:S01]  /*04b0*/  VOTEU.ANY UP0, P0 ;  /* 0x0000000000ff7886 */ /* 0x000fe20000000100 */
[----:B------:R-:W-:-:S04]  /*04c0*/  @!UP1 USEL UR4, URZ, 0xffffffff, UP0 ;  /* 0xffffffffff049887 */ /* 0x000fc80008000000 */
[----:B------:R-:W-:-:S04]  /*04d0*/  ULOP3.LUT UR4, UR4, 0x1, URZ, 0xc0, !UPT ;  /* 0x0000000104047892 */ /* 0x000fc8000f8ec0ff */
[----:B------:R-:W-:-:S11]  /*04e0*/  UISETP.NE.U32.AND UP3, UPT, UR4, 0x1, UPT ;  /* 0x000000010400788c */ /* 0x000fd6000bf65070 */
.L_x_8:
[----:B-1----:R-:W1:Y:S01]  /*04f0*/  SHFL.IDX PT, R2, R143, RZ, 0x1f ;  /* 0x00001fff8f027589 */ /* 0x002e6200000e0000 */
[----:B------:R-:W-:-:S04]  /*0500*/  UISETP.NE.AND UP0, UPT, UR17, 0x2, UPT ;  /* 0x000000021100788c */ /* 0x000fc8000bf05270 */
[----:B------:R-:W-:Y:S01]  /*0510*/  USEL UR48, URZ, 0x1, UP0 ;  /* 0x00000001ff307887 */ /* 0x000fe20008000000 */
[----:B-1----:R-:W-:-:S13]  /*0520*/  ISETP.NE.AND P0, PT, R2, RZ, PT ;  /* 0x000000ff0200720c */ /* 0x002fda0003f05270 */
[----:B------:R-:W-:Y:S05]  /*0530*/  @P0 BRA `(.L_x_9) ;  /* 0x0000000000500947 */ /* 0x000fea0003800000 */
[----:B------:R-:W1:Y:S01]  /*0540*/  S2UR UR4, SR_CgaCtaId ;  /* 0x00000000000479c3 */ /* 0x000e620000008800 */
[----:B------:R-:W-:Y:S01]  /*0550*/  UMOV UR5, 0x400 ;  /* 0x0000040000057882 */ /* 0x000fe20000000000 */
[----:B------:R-:W-:Y:S01]  /*0560*/  UMOV UR8, 0x1 ;  /* 0x0000000100087882 */ /* 0x000fe20000000000 */
[----:B------:R-:W-:Y:S01]  /*0570*/  UMOV UR6, 0x2 ;  /* 0x0000000200067882 */ /* 0x000fe20000000000 */
[----:B------:R-:W-:-:S04]  /*0580*/  UIADD3 UR8, UPT, UPT, -UR8, 0x100000, URZ ;  /* 0x0010000008087890 */ /* 0x000fc8000fffe1ff */
[----:B------:R-:W-:Y:S02]  /*0590*/  USHF.L.U32 UR9, UR8, 0xb, URZ ;  /* 0x0000000b08097899 */ /* 0x000fe400080006ff */
[----:B------:R-:W-:Y:S02]  /*05a0*/  USHF.L.U32 UR8, UR8, 0x1, URZ ;  /* 0x0000000108087899 */ /* 0x000fe400080006ff */
[----:B------:R-:W-:-:S04]  /*05b0*/  UIADD3 UR6, UPT, UPT, -UR6, 0x100000, URZ ;  /* 0x0010000006067890 */ /* 0x000fc8000fffe1ff */
[----:B------:R-:W-:Y:S02]  /*05c0*/  USHF.L.U32 UR7, UR6, 0xb, URZ ;  /* 0x0000000b06077899 */ /* 0x000fe400080006ff */
[----:B------:R-:W-:Y:S01]  /*05d0*/  USHF.L.U32 UR6, UR6, 0x1, URZ ;  /* 0x0000000106067899 */ /* 0x000fe200080006ff */
[----:B------:R-:W-:Y:S01]  /*05e0*/  ELECT P0, URZ, PT ;  /* 0x0000000000ff782f */ /* 0x000fe20003800000 */
[----:B-1----:R-:W-:Y:S01]  /*05f0*/  ULEA UR4, UR4, UR5, 0x18 ;  /* 0x0000000504047291 */ /* 0x002fe2000f8ec0ff */
[----:B------:R-:W1:Y:S11]  /*0600*/  FENCE.VIEW.ASYNC.S ;  /* 0x00000000000073c6 */ /* 0x000e760000000000 */
[----:B-1----:R1:W3:Y:S01]  /*0610*/  SYNCS.EXCH.64 URZ, [UR4], UR8 ;  /* 0x0000000804ff75b2 */ /* 0x0022e20008000100 */
[----:B------:R1:W4:Y:S01]  /*0620*/  SYNCS.EXCH.64 URZ, [UR4+0x18], UR6 ;  /* 0x0000180604ff75b2 */ /* 0x0003220008000100 */
[----:B------:R1:W1:Y:S01]  /*0630*/  SYNCS.EXCH.64 URZ, [UR4+0x8], UR8 ;  /* 0x0000080804ff75b2 */ /* 0x0002620008000100 */
[----:B------:R1:W1:Y:S01]  /*0640*/  SYNCS.EXCH.64 URZ, [UR4+0x20], UR6 ;  /* 0x0000200604ff75b2 */ /* 0x0002620008000100 */
[----:B------:R1:W1:Y:S01]  /*0650*/  SYNCS.EXCH.64 URZ, [UR4+0x10], UR8 ;  /* 0x0000100804ff75b2 */ /* 0x0002620008000100 */
[----:B------:R1:W1:Y:S01]  /*0660*/  SYNCS.EXCH.64 URZ, [UR4+0x28], UR6 ;  /* 0x0000280604ff75b2 */ /* 0x0002620008000100 */
[----:B------:R-:W-:Y:S01]  /*0670*/  NOP ;  /* 0x0000000000007918 */ /* 0x000fe20000000000 */
.L_x_9:
[----:B------:R-:W2:Y:S01]  /*0680*/  SHFL.IDX PT, R2, R143, RZ, 0x1f ;  /* 0x00001fff8f027589 */ /* 0x000ea200000e0000 */
[----:B------:R-:W-:Y:S01]  /*0690*/  NOP ;  /* 0x0000000000007918 */ /* 0x000fe20000000000 */
[----:B--2---:R-:W-:-:S13]  /*06a0*/  ISETP.NE.AND P0, PT, R2, 0x1, PT ;  /* 0x000000010200780c */ /* 0x004fda0003f05270 */
[----:B------:R-:W-:Y:S05]  /*06b0*/  @P0 BRA `(.L_x_10) ;  /* 0x0000000000580947 */ /* 0x000fea0003800000 */
[----:B-1----:R-:W1:Y:S01]  /*06c0*/  S2UR UR4, SR_CgaCtaId ;  /* 0x00000000000479c3 */ /* 0x002e620000008800 */
        /* <DEDUP_REMOVED lines=12> */
[----:B-1----:R2:W1:Y:S01]  /*0790*/  SYNCS.EXCH.64 URZ, [UR4+0x30], UR8 ;  /* 0x0000300804ff75b2 */ /* 0x0024620008000100 */
[----:B------:R2:W1:Y:S01]  /*07a0*/  SYNCS.EXCH.64 URZ, [UR4+0x50], UR6 ;  /* 0x0000500604ff75b2 */ /* 0x0004620008000100 */
[----:B------:R2:W1:Y:S01]  /*07b0*/  SYNCS.EXCH.64 URZ, [UR4+0x38], UR8 ;  /* 0x0000380804ff75b2 */ /* 0x0004620008000100 */
[----:B------:R2:W1:Y:S01]  /*07c0*/  SYNCS.EXCH.64 URZ, [UR4+0x58], UR6 ;  /* 0x0000580604ff75b2 */ /* 0x0004620008000100 */
[----:B------:R2:W1:Y:S01]  /*07d0*/  SYNCS.EXCH.64 URZ, [UR4+0x40], UR8 ;  /* 0x0000400804ff75b2 */ /* 0x0004620008000100 */
[----:B------:R2:W1:Y:S01]  /*07e0*/  SYNCS.EXCH.64 URZ, [UR4+0x60], UR6 ;  /* 0x0000600604ff75b2 */ /* 0x0004620008000100 */
[----:B------:R2:W1:Y:S01]  /*07f0*/  SYNCS.EXCH.64 URZ, [UR4+0x48], UR8 ;  /* 0x0000480804ff75b2 */ /* 0x0004620008000100 */
[----:B------:R2:W1:Y:S02]  /*0800*/  SYNCS.EXCH.64 URZ, [UR4+0x68], UR6 ;  /* 0x0000680604ff75b2 */ /* 0x0004640008000100 */
[----:B--2---:R-:W-:Y:S01]  /*0810*/  NOP ;  /* 0x0000000000007918 */ /* 0x004fe20000000000 */
.L_x_10:
[----:B------:R-:W2:Y:S01]  /*0820*/  SHFL.IDX PT, R2, R143, RZ, 0x1f ;  /* 0x00001fff8f027589 */ /* 0x000ea200000e0000 */
[----:B------:R-:W-:Y:S01]  /*0830*/  NOP ;  /* 0x0000000000007918 */ /* 0x000fe20000000000 */
[----:B--2---:R-:W-:-:S13]  /*0840*/  ISETP.NE.AND P0, PT, R2, 0x3, PT ;  /* 0x000000030200780c */ /* 0x004fda0003f05270 */
[----:B------:R-:W-:Y:S05]  /*0850*/  @P0 BRA `(.L_x_11) ;  /* 0x0000000000300947 */ /* 0x000fea0003800000 */
[----:B-1----:R-:W1:Y:S01]  /*0860*/  S2UR UR6, SR_CgaCtaId ;  /* 0x00000000000679c3 */ /* 0x002e620000008800 */
[----:B------:R-:W-:Y:S01]  /*0870*/  UMOV UR4, 0x400 ;  /* 0x0000040000047882 */ /* 0x000fe20000000000 */
[----:B------:R-:W-:Y:S01]  /*0880*/  UMOV UR5, 0x20 ;  /* 0x0000002000057882 */ /* 0x000fe20000000000 */
[----:B------:R-:W-:Y:S01]  /*0890*/  ELECT P0, URZ, PT ;  /* 0x0000000000ff782f */ /* 0x000fe20003800000 */
[----:B-1----:R-:W-:Y:S02]  /*08a0*/  ULEA UR6, UR6, UR4, 0x18 ;  /* 0x0000000406067291 */ /* 0x002fe4000f8ec0ff */
[----:B------:R-:W-:-:S04]  /*08b0*/  UIADD3 UR4, UPT, UPT, -UR5, 0x100000, URZ ;  /* 0x0010000005047890 */ /* 0x000fc8000fffe1ff */
[----:B------:R-:W-:Y:S02]  /*08c0*/  USHF.L.U32 UR5, UR4, 0xb, URZ ;  /* 0x0000000b04057899 */ /* 0x000fe400080006ff */
[----:B------:R-:W-:Y:S01]  /*08d0*/  USHF.L.U32 UR4, UR4, 0x1, URZ ;  /* 0x0000000104047899 */ /* 0x000fe200080006ff */
[----:B------:R-:W1:Y:S11]  /*08e0*/  FENCE.VIEW.ASYNC.S ;  /* 0x00000000000073c6 */ /* 0x000e760000000000 */
[----:B-1----:R2:W1:Y:S01]  /*08f0*/  SYNCS.EXCH.64 URZ, [UR6+0x70], UR4 ;  /* 0x0000700406ff75b2 */ /* 0x0024620008000100 */
[----:B------:R2:W1:Y:S02]  /*0900*/  SYNCS.EXCH.64 URZ, [UR6+0x78], UR4 ;  /* 0x0000780406ff75b2 */ /* 0x0004640008000100 */
[----:B--2---:R-:W-:Y:S01]  /*0910*/  NOP ;  /* 0x0000000000007918 */ /* 0x004fe20000000000 */
.L_x_11:
[----:B------:R-:W2:Y:S01]  /*0920*/  SHFL.IDX PT, R2, R143, RZ, 0x1f ;  /* 0x00001fff8f027589 */ /* 0x000ea200000e0000 */
[----:B------:R-:W-:Y:S01]  /*0930*/  NOP ;  /* 0x0000000000007918 */ /* 0x000fe20000000000 */
[----:B--2---:R-:W-:-:S13]  /*0940*/  ISETP.NE.AND P0, PT, R2, 0x4, PT ;  /* 0x000000040200780c */ /* 0x004fda0003f05270 */
[----:B------:R-:W-:Y:S05]  /*0950*/  @P0 BRA `(.L_x_12) ;  /* 0x00000000004c0947 */ /* 0x000fea0003800000 */
[----:B-1----:R-:W1:Y:S01]  /*0960*/  S2UR UR6, SR_CgaCtaId ;  /* 0x00000000000679c3 */ /* 0x002e620000008800 */
[----:B------:R-:W-:Y:S01]  /*0970*/  UMOV UR4, 0x1e0 ;  /* 0x000001e000047882 */ /* 0x000fe20000000000 */
[----:B------:R-:W-:Y:S01]  /*0980*/  UMOV UR5, 0x400 ;  /* 0x0000040000057882 */ /* 0x000fe20000000000 */
[----:B------:R-:W-:Y:S01]  /*0990*/  USEL UR4, UR4, 0x1a0, UP3 ;  /* 0x000001a004047887 */ /* 0x000fe20009800000 */
[----:B------:R-:W-:Y:S01]  /*09a0*/  UMOV UR8, 0x1 ;  /* 0x0000000100087882 */ /* 0x000fe20000000000 */
[----:B------:R-:W-:Y:S01]  /*09b0*/  ELECT P0, URZ, PT ;  /* 0x0000000000ff782f */ /* 0x000fe20003800000 */
[----:B------:R-:W-:-:S04]  /*09c0*/  UIADD3 UR8, UPT, UPT, -UR8, 0x100000, URZ ;  /* 0x0010000008087890 */ /* 0x000fc8000fffe1ff */
[----:B------:R-:W-:Y:S02]  /*09d0*/  USHF.L.U32 UR9, UR8, 0xb, URZ ;  /* 0x0000000b08097899 */ /* 0x000fe400080006ff */
[----:B------:R-:W-:Y:S02]  /*09e0*/  USHF.L.U32 UR8, UR8, 0x1, URZ ;  /* 0x0000000108087899 */ /* 0x000fe400080006ff */
[----:B-1----:R-:W-:Y:S02]  /*09f0*/  ULEA UR6, UR6, UR5, 0x18 ;  /* 0x0000000506067291 */ /* 0x002fe4000f8ec0ff */
[----:B------:R-:W-:-:S04]  /*0a00*/  UIADD3 UR4, UPT, UPT, -UR4, 0x100000, URZ ;  /* 0x0010000004047890 */ /* 0x000fc8000fffe1ff */
[----:B------:R-:W-:Y:S02]  /*0a10*/  USHF.L.U32 UR5, UR4, 0xb, URZ ;  /* 0x0000000b04057899 */ /* 0x000fe400080006ff */
[----:B------:R-:W-:Y:S01]  /*0a20*/  USHF.L.U32 UR4, UR4, 0x1, URZ ;  /* 0x0000000104047899 */ /* 0x000fe200080006ff */
[----:B------:R-:W1:Y:S03]  /*0a30*/  FENCE.VIEW.ASYNC.S ;  /* 0x00000000000073c6 */ /* 0x000e660000000000 */
[----:B-1----:R2:W1:Y:S08]  /*0a40*/  SYNCS.EXCH.64 URZ, [UR6+0x80], UR8 ;  /* 0x0000800806ff75b2 */ /* 0x0024700008000100 */
[----:B------:R2:W1:Y:S01]  /*0a50*/  SYNCS.EXCH.64 URZ, [UR6+0x90], UR4 ;  /* 0x0000900406ff75b2 */ /* 0x0004620008000100 */
[----:B------:R2:W1:Y:S01]  /*0a60*/  SYNCS.EXCH.64 URZ, [UR6+0x88], UR8 ;  /* 0x0000880806ff75b2 */ /* 0x0004620008000100 */
[----:B------:R2:W1:Y:S02]  /*0a70*/  SYNCS.EXCH.64 URZ, [UR6+0x98], UR4 ;  /* 0x0000980406ff75b2 */ /* 0x0004640008000100 */
[----:B--2---:R-:W-:Y:S01]  /*0a80*/  NOP ;  /* 0x0000000000007918 */ /* 0x004fe20000000000 */
.L_x_12:
        /* <DEDUP_REMOVED lines=20> */
[----:B------:R2:W1:Y:S02]  /*0bd0*/  SYNCS.EXCH.64 URZ, [UR4+0xb8], UR6 ;  /* 0x0000b80604ff75b2 */ /* 0x0004640008000100 */
[----:B--2---:R-:W-:Y:S01]  /*0be0*/  NOP ;  /* 0x0000000000007918 */ /* 0x004fe20000000000 */
.L_x_13:
[----:B------:R-:W2:Y:S01]  /*0bf0*/  SHFL.IDX PT, R2, R143, RZ, 0x1f ;  /* 0x00001fff8f027589 */ /* 0x000ea200000e0000 */
[----:B------:R-:W-:Y:S01]  /*0c00*/  NOP ;  /* 0x0000000000007918 */ /* 0x000fe20000000000 */
[----:B--2---:R-:W-:-:S13]  /*0c10*/  ISETP.NE.AND P0, PT, R2, 0x3, PT ;  /* 0x000000030200780c */ /* 0x004fda0003f05270 */
[----:B------:R-:W-:Y:S05]  /*0c20*/  @P0 BRA `(.L_x_14) ;  /* 0x0000000000380947 */ /* 0x000fea0003800000 */
[----:B------:R-:W2:Y:S01]  /*0c30*/  S2UR UR5, SR_CgaCtaId ;  /* 0x00000000000579c3 */ /* 0x000ea20000008800 */
[----:B-1----:R-:W-:Y:S01]  /*0c40*/  UMOV UR4, 0x400 ;  /* 0x0000040000047882 */ /* 0x002fe20000000000 */
[----:B------:R-:W-:Y:S01]  /*0c50*/  UMOV UR6, 0x20 ;  /* 0x0000002000067882 */ /* 0x000fe20000000000 */
[----:B------:R-:W-:Y:S01]  /*0c60*/  ELECT P0, URZ, PT ;  /* 0x0000000000ff782f */ /* 0x000fe20003800000 */
[----:B------:R-:W-:-:S04]  /*0c70*/  UIADD3 UR6, UPT, UPT, -UR6, 0x100000, URZ ;  /* 0x0010000006067890 */ /* 0x000fc8000fffe1ff */
[----:B------:R-:W-:Y:S02]  /*0c80*/  USHF.L.U32 UR7, UR6, 0xb, URZ ;  /* 0x0000000b06077899 */ /* 0x000fe400080006ff */
[----:B------:R-:W-:Y:S02]  /*0c90*/  USHF.L.U32 UR6, UR6, 0x1, URZ ;  /* 0x0000000106067899 */ /* 0x000fe400080006ff */
[----:B--2---:R-:W-:Y:S01]  /*0ca0*/  ULEA UR4, UR5, UR4, 0x18 ;  /* 0x0000000405047291 */ /* 0x004fe2000f8ec0ff */
[----:B------:R-:W1:Y:S11]  /*0cb0*/  FENCE.VIEW.ASYNC.S ;  /* 0x00000000000073c6 */ /* 0x000e760000000000 */
[----:B-1----:R2:W1:Y:S01]  /*0cc0*/  SYNCS.EXCH.64 URZ, [UR4+0xc0], UR6 ;  /* 0x0000c00604ff75b2 */ /* 0x0024620008000100 */
[----:B------:R2:W1:Y:S01]  /*0cd0*/  SYNCS.EXCH.64 URZ, [UR4+0xd0], UR6 ;  /* 0x0000d00604ff75b2 */ /* 0x0004620008000100 */
[----:B------:R2:W1:Y:S01]  /*0ce0*/  SYNCS.EXCH.64 URZ, [UR4+0xc8], UR6 ;  /* 0x0000c80604ff75b2 */ /* 0x0004620008000100 */
[----:B------:R2:W1:Y:S02]  /*0cf0*/  SYNCS.EXCH.64 URZ, [UR4+0xd8], UR6 ;  /* 0x0000d80604ff75b2 */ /* 0x0004640008000100 */
[----:B--2---:R-:W-:Y:S01]  /*0d00*/  NOP ;  /* 0x0000000000007918 */ /* 0x004fe20000000000 */
.L_x_14:
[----:B-1----:R-:W1:Y:S01]  /*0d10*/  LDCU UR4, c[0x0][0x36c] ;  /* 0x00006d80ff0477ac */ /* 0x002e620008000800 */
[----:B------:R-:W-:Y:S01]  /*0d20*/  ISETP.NE.OR P3, PT, R0, 0x2, !P3 ;  /* 0x000000020000780c */ /* 0x000fe20005f65670 */
[----:B------:R-:W-:Y:S01]  /*0d30*/  NOP ;  /* 0x0000000000007918 */ /* 0x000fe20000000000 */
[----:B------:R-:W-:Y:S01]  /*0d40*/  LOP3.LUT R0, R160, 0x1f, RZ, 0xc0, !PT ;  /* 0x0000001fa0007812 */ /* 0x000fe200078ec0ff */
[----:B------:R-:W-:Y:S02]  /*0d50*/  UISETP.NE.AND UP4, UPT, UR17, URZ, UPT ;  /* 0x000000ff1100728c */ /* 0x000fe4000bf85270 */
[----:B-1----:R-:W-:-:S09]  /*0d60*/  UISETP.EQ.U32.AND UP5, UPT, UR4, 0x1, UPT ;  /* 0x000000010400788c */ /* 0x002fd2000bfa2070 */
[----:B------:R-:W-:Y:S05]  /*0d70*/  BRA.U !UP5, `(.L_x_15) ;  /* 0x000000010d087547 */ /* 0x000fea000b800000 */
[----:B---34-:R-:W-:Y:S01]  /*0d80*/  UCGABAR_ARV ;  /* 0x00000000000079c7 */ /* 0x018fe20008000000 */
[----:B------:R-:W-:Y:S05]  /*0d90*/  BRA `(.L_x_16) ;  /* 0x0000000000047947 */ /* 0x000fea0003800000 */
.L_x_15:
[----:B---34-:R-:W-:Y:S01]  /*0da0*/  NOP ;  /* 0x0000000000007918 */ /* 0x018fe20000000000 */
.L_x_16:
[----:B------:R-:W1:Y:S01]  /*0db0*/  S2UR UR7, SR_CTAID.X ;  /* 0x00000000000779c3 */ /* 0x000e620000002500 */
[----:B------:R-:W-:-:S05]  /*0dc0*/  CS2R.32 R145, SR_CgaSize ;  /* 0x0000000000917805 */ /* 0x000fca0000008a00 */
[----:B------:R-:W-:-:S05]  /*0dd0*/  IMAD R145, R145, -0xa0, RZ ;  /* 0xffffff6091917824 */ /* 0x000fca00078e02ff */
[----:B------:R-:W-:-:S14]  /*0de0*/  R2UR UR5, R145 ;  /* 0x00000000910572ca */ /* 0x000fdc00000e0000 */
[----:B------:R-:W2:Y:S01]  /*0df0*/  LDCU UR5, c[0x0][UR5+0x2b0] ;  /* 0x00005600050577ac */ /* 0x000ea20008000800 */
[----:B------:R-:W-:-:S05]  /*0e00*/  CS2R.32 R145, SR_CgaSize ;  /* 0x0000000000917805 */ /* 0x000fca0000008a00 */
[----:B------:R-:W-:-:S05]  /*0e10*/  IMAD R145, R145, -0xa0, RZ ;  /* 0xffffff6091917824 */ /* 0x000fca00078e02ff */
[----:B------:R-:W-:-:S14]  /*0e20*/  R2UR UR4, R145 ;  /* 0x00000000910472ca */ /* 0x000fdc00000e0000 */
[----:B------:R-:W3:Y:S01]  /*0e30*/  LDCU UR4, c[0x0][UR4+0x2b4] ;  /* 0x00005680040477ac */ /* 0x000ee20008000800 */
[----:B------:R-:W4:Y:S01]  /*0e40*/  S2UR UR8, SR_CTAID.Y ;  /* 0x00000000000879c3 */ /* 0x000f220000002600 */
[----:B------:R-:W-:-:S05]  /*0e50*/  CS2R.32 R145, SR_CgaSize ;  /* 0x0000000000917805 */ /* 0x000fca0000008a00 */
[----:B------:R-:W-:-:S05]  /*0e60*/  IMAD R145, R145, -0xa0, RZ ;  /* 0xffffff6091917824 */ /* 0x000fca00078e02ff */
[----:B------:R-:W-:-:S14]  /*0e70*/  R2UR UR9, R145 ;  /* 0x00000000910972ca */ /* 0x000fdc00000e0000 */
[----:B------:R-:W3:Y:S01]  /*0e80*/  LDCU UR9, c[0x0][UR9+0x2a0] ;  /* 0x00005400090977ac */ /* 0x000ee20008000800 */
[----:B------:R-:W-:-:S05]  /*0e90*/  CS2R.32 R145, SR_CgaSize ;  /* 0x0000000000917805 */ /* 0x000fca0000008a00 */
[----:B------:R-:W-:-:S05]  /*0ea0*/  IMAD R145, R145, -0xa0, RZ ;  /* 0xffffff6091917824 */ /* 0x000fca00078e02ff */
[----:B------:R-:W-:-:S14]  /*0eb0*/  R2UR UR10, R145 ;  /* 0x00000000910a72ca */ /* 0x000fdc00000e0000 */
[----:B------:R-:W3:Y:S01]  /*0ec0*/  LDCU UR10, c[0x0][UR10+0x2a4] ;  /* 0x000054800a0a77ac */ /* 0x000ee20008000800 */
[----:B------:R-:W3:Y:S01]  /*0ed0*/  S2UR UR11, SR_CgaCtaId ;  /* 0x00000000000b79c3 */ /* 0x000ee20000008800 */
[----:B------:R-:W3:Y:S01]  /*0ee0*/  LDCU UR21, c[0x0][0xb24] ;  /* 0x00016480ff1577ac */ /* 0x000ee20008000800 */
[----:B------:R-:W3:Y:S01]  /*0ef0*/  LDCU UR42, c[0x0][0xb24] ;  /* 0x00016480ff2a77ac */ /* 0x000ee20008000800 */
[----:B-1----:R-:W-:-:S05]  /*0f00*/  I2FP.F32.U32 R3, UR7 ;  /* 0x0000000700037c45 */ /* 0x002fca0008201000 */
[----:B------:R-:W1:Y:S01]  /*0f10*/  S2UR UR36, SR_CTAID.Z ;  /* 0x00000000002479c3 */ /* 0x000e620000002700 */
[----:B------:R-:W1:Y:S01]  /*0f20*/  LDCU UR27, c[0x0][0xb30] ;  /* 0x00016600ff1b77ac */ /* 0x000e620008000800 */
[----:B--2---:R-:W-:Y:S01]  /*0f30*/  FMUL R3, R3, UR5 ;  /* 0x0000000503037c20 */ /* 0x004fe20008400000 */
[----:B------:R-:W-:Y:S01]  /*0f40*/  UMOV UR16, UR7 ;  /* 0x0000000700107c82 */ /* 0x000fe20008000000 */
[----:B----4-:R-:W-:Y:S01]  /*0f50*/  I2FP.F32.U32 R2, UR8 ;  /* 0x0000000800027c45 */ /* 0x010fe20008201000 */
[----:B------:R-:W-:-:S03]  /*0f60*/  UMOV UR20, UR8 ;  /* 0x0000000800147c82 */ /* 0x000fc60008000000 */
[----:B------:R-:W2:Y:S01]  /*0f70*/  F2I.U32.TRUNC.NTZ R3, R3 ;  /* 0x0000000300037305 */ /* 0x000ea2000020f000 */
[----:B---3--:R-:W-:Y:S01]  /*0f80*/  UISETP.GE.AND UP2, UPT, UR21, 0x1, UPT ;  /* 0x000000011500788c */ /* 0x008fe2000bf46270 */
[----:B------:R-:W-:Y:S01]  /*0f90*/  FMUL R2, R2, UR4 ;  /* 0x0000000402027c20 */ /* 0x000fe20008400000 */
[----:B------:R-:W-:-:S05]  /*0fa0*/  USHF.L.U32 UR28, UR11, 0xc, URZ ;  /* 0x0000000c0b1c7899 */ /* 0x000fca00080006ff */
[----:B------:R-:W3:Y:S01]  /*0fb0*/  F2I.U32.TRUNC.NTZ R2, R2 ;  /* 0x0000000200027305 */ /* 0x000ee2000020f000 */
[----:B--2---:R-:W-:Y:S02]  /*0fc0*/  R2UR UR4, R3 ;  /* 0x00000000030472ca */ /* 0x004fe400000e0000 */
[----:B---3--:R-:W-:Y:S02]  /*0fd0*/  R2UR UR6, R2 ;  /* 0x00000000020672ca */ /* 0x008fe400000e0000 */
[----:B------:R-:W-:-:S09]  /*0fe0*/  PRMT R2, RZ, 0x7610, R2 ;  /* 0x00007610ff027816 */ /* 0x000fd20000000002 */
[----:B------:R-:W-:-:S04]  /*0ff0*/  UIADD3 UR5, UPT, UPT, -UR4, URZ, URZ ;  /* 0x000000ff04057290 */ /* 0x000fc8000fffe1ff */
[----:B------:R-:W-:Y:S02]  /*1000*/  UIMAD UR5, UR9, UR5, UR7 ;  /* 0x00000005090572a4 */ /* 0x000fe4000f8e0207 */
[----:B------:R-:W-:-:S04]  /*1010*/  UIADD3 UR4, UPT, UPT, -UR6, URZ, URZ ;  /* 0x000000ff06047290 */ /* 0x000fc8000fffe1ff */
[----:B------:R-:W-:Y:S01]  /*1020*/  IMAD.U32 R145, RZ, RZ, UR5 ;  /* 0x00000005ff917e24 */ /* 0x000fe2000f8e00ff */
[----:B------:R-:W-:-:S06]  /*1030*/  UIMAD UR4, UR10, UR4, UR8 ;  /* 0x000000040a0472a4 */ /* 0x000fcc000f8e0208 */
[----:B------:R-:W-:Y:S01]  /*1040*/  IMAD.U32 R144, RZ, RZ, UR4 ;  /* 0x00000004ff907e24 */ /* 0x000fe2000f8e00ff */
[----:B-1----:R-:W-:Y:S06]  /*1050*/  BRA.U UP4, `(.L_x_17) ;  /* 0x00000001042c7547 */ /* 0x002fec000b800000 */
[----:B------:R-:W-:Y:S02]  /*1060*/  R2UR UR5, R144 ;  /* 0x00000000900572ca */ /* 0x000fe400000e0000 */
[----:B------:R-:W-:-:S11]  /*1070*/  R2UR UR4, R145 ;  /* 0x00000000910472ca */ /* 0x000fd600000e0000 */
[----:B------:R-:W-:Y:S02]  /*1080*/  UISETP.NE.AND UP0, UPT, UR5, URZ, UPT ;  /* 0x000000ff0500728c */ /* 0x000fe4000bf05270 */
[----:B------:R-:W-:Y:S02]  /*1090*/  UISETP.NE.AND UP1, UPT, UR5, 0x1, UPT ;  /* 0x000000010500788c */ /* 0x000fe4000bf25270 */
[----:B------:R-:W-:-:S04]  /*10a0*/  UISETP.EQ.OR UP0, UPT, UR4, URZ, !UP0 ;  /* 0x000000ff0400728c */ /* 0x000fc8000c702670 */
[----:B------:R-:W-:Y:S02]  /*10b0*/  USEL UR5, URZ, 0x1, !UP0 ;  /* 0x00000001ff057887 */ /* 0x000fe4000c000000 */
[----:B------:R-:W-:Y:S02]  /*10c0*/  UISETP.NE.AND UP0, UPT, UR4, URZ, UPT ;  /* 0x000000ff0400728c */ /* 0x000fe4000bf05270 */
[----:B------:R-:W-:-:S04]  /*10d0*/  USEL UR4, URZ, 0x2, UP1 ;  /* 0x00000002ff047887 */ /* 0x000fc80008800000 */
[----:B------:R-:W-:-:S04]  /*10e0*/  USEL UR4, UR4, 0x2, UP0 ;  /* 0x0000000204047887 */ /* 0x000fc80008000000 */
[----:B------:R-:W-:-:S06]  /*10f0*/  UIADD3 UR4, UPT, UPT, UR5, UR4, URZ ;  /* 0x0000000405047290 */ /* 0x000fcc000fffe0ff */
[----:B------:R-:W-:Y:S02]  /*1100*/  IMAD.U32 R2, RZ, RZ, UR4 ;  /* 0x00000004ff027e24 */ /* 0x000fe4000f8e00ff */
.L_x_17:
[----:B------:R-:W-:Y:S05]  /*1110*/  BRA.U !UP2, `(.L_x_18) ;  /* 0x000000010ad47547 */ /* 0x000fea000b800000 */
[----:B------:R-:W1:Y:S01]  /*1120*/  LDCU.128 UR12, c[0x0][0xb10] ;  /* 0x00016200ff0c77ac */ /* 0x000e620008000c00 */
[----:B------:R-:W2:Y:S01]  /*1130*/  LDCU UR6, c[0x0][0x370] ;  /* 0x00006e00ff0677ac */ /* 0x000ea20008000800 */
[----:B------:R-:W3:Y:S01]  /*1140*/  LDCU UR5, c[0x0][0x374] ;  /* 0x00006e80ff0577ac */ /* 0x000ee20008000800 */
[----:B------:R-:W4:Y:S01]  /*1150*/  LDCU UR26, c[0x0][0xb0c] ;  /* 0x00016180ff1a77ac */ /* 0x000f220008000800 */
[----:B------:R-:W4:Y:S01]  /*1160*/  LDCU UR4, c[0x0][0xb20] ;  /* 0x00016400ff0477ac */ /* 0x000f220008000800 */
[----:B------:R-:W4:Y:S01]  /*1170*/  LDCU.64 UR8, c[0x0][0xb28] ;  /* 0x00016500ff0877ac */ /* 0x000f220008000a00 */
[----:B-1----:R-:W-:Y:S02]  /*1180*/  UISETP.NE.AND UP0, UPT, UR14, 0x1, UPT ;  /* 0x000000010e00788c */ /* 0x002fe4000bf05270 */
[----:B---3--:R-:W-:Y:S02]  /*1190*/  UIMAD.WIDE.U32 UR10, UR5, UR15, URZ ;  /* 0x0000000f050a72a5 */ /* 0x008fe4000f8e00ff */
[----:B--2---:R-:W-:-:S02]  /*11a0*/  UIMAD.WIDE.U32 UR22, UR6, UR12, URZ ;  /* 0x0000000c061672a5 */ /* 0x004fc4000f8e00ff */
[----:B----4-:R-:W-:Y:S02]  /*11b0*/  UISETP.NE.AND UP1, UPT, UR26, 0x1, UPT ;  /* 0x000000011a00788c */ /* 0x010fe4000bf25270 */
[----:B------:R-:W-:Y:S01]  /*11c0*/  UISETP.NE.AND UP2, UPT, UR21, 0x1, UPT ;  /* 0x000000011500788c */ /* 0x000fe2000bf45270 */
[----:B------:R-:W-:Y:S02]  /*11d0*/  UMOV UR10, UR11 ;  /* 0x0000000b000a7c82 */ /* 0x000fe40008000000 */
[----:B------:R-:W-:Y:S01]  /*11e0*/  UMOV UR22, UR23 ;  /* 0x0000001700167c82 */ /* 0x000fe20008000000 */
[----:B------:R-:W-:Y:S02]  /*11f0*/  @UP0 USHF.R.U32.HI UR5, URZ, UR4, UR10 ;  /* 0x00000004ff050299 */ /* 0x000fe4000801160a */
[----:B------:R-:W-:Y:S02]  /*1200*/  UIMAD.WIDE.U32 UR24, UR20, UR15, URZ ;  /* 0x0000000f141872a5 */ /* 0x000fe4000f8e00ff */
[----:B------:R-:W-:-:S02]  /*1210*/  UIMAD.WIDE.U32 UR10, UR5, UR8, URZ ;  /* 0x00000008050a72a5 */ /* 0x000fc4000f8e00ff */
[----:B------:R-:W-:Y:S02]  /*1220*/  @UP1 USHF.R.U32.HI UR6, URZ, UR13, UR22 ;  /* 0x0000000dff061299 */ /* 0x000fe40008011616 */
[----:B------:R-:W-:Y:S02]  /*1230*/  UIMAD.WIDE.U32 UR18, UR16, UR12, URZ ;  /* 0x0000000c101272a5 */ /* 0x000fe4000f8e00ff */
[----:B------:R-:W-:Y:S01]  /*1240*/  UIMAD.WIDE.U32 UR22, UR6, UR8, URZ ;  /* 0x00000008061672a5 */ /* 0x000fe2000f8e00ff */
[----:B------:R-:W-:Y:S01]  /*1250*/  UMOV UR24, UR25 ;  /* 0x0000001900187c82 */ /* 0x000fe20008000000 */
[----:B------:R-:W-:Y:S01]  /*1260*/  UMOV UR10, UR11 ;  /* 0x0000000b000a7c82 */ /* 0x000fe20008000000 */
[----:B------:R-:W-:Y:S02]  /*1270*/  USHF.R.U32.HI UR24, URZ, UR4, UR24 ;  /* 0x00000004ff187299 */ /* 0x000fe40008011618 */
[----:B------:R-:W-:Y:S02]  /*1280*/  @UP2 USHF.R.U32.HI UR5, URZ, UR9, UR10 ;  /* 0x00000009ff052299 */ /* 0x000fe4000801160a */
[----:B------:R-:W-:Y:S01]  /*1290*/  UMOV UR7, UR23 ;  /* 0x0000001700077c82 */ /* 0x000fe20008000000 */
[----:B------:R-:W-:Y:S01]  /*12a0*/  UMOV UR18, UR19 ;  /* 0x0000001300127c82 */ /* 0x000fe20008000000 */
[----:B------:R-:W-:-:S02]  /*12b0*/  @UP2 USHF.R.U32.HI UR6, URZ, UR9, UR7 ;  /* 0x00000009ff062299 */ /* 0x000fc40008011607 */
[----:B------:R-:W-:Y:S02]  /*12c0*/  USHF.R.U32.HI UR18, URZ, UR13, UR18 ;  /* 0x0000000dff127299 */ /* 0x000fe40008011612 */
[----:B------:R-:W-:Y:S02]  /*12d0*/  USEL UR4, UR20, UR24, !UP0 ;  /* 0x0000001814047287 */ /* 0x000fe4000c000000 */
[----:B------:R-:W-:Y:S02]  /*12e0*/  UIMAD UR7, UR5, UR21, URZ ;  /* 0x00000015050772a4 */ /* 0x000fe4000f8e02ff */
[----:B------:R-:W-:Y:S02]  /*12f0*/  USEL UR5, UR16, UR18, !UP1 ;  /* 0x0000001210057287 */ /* 0x000fe4000c800000 */
[----:B------:R-:W-:Y:S02]  /*1300*/  UIMAD UR12, UR6, UR21, URZ ;  /* 0x00000015060c72a4 */ /* 0x000fe4000f8e02ff */
[----:B------:R-:W-:-:S02]  /*1310*/  UISETP.GE.AND UP0, UPT, UR4, UR7, UPT ;  /* 0x000000070400728c */ /* 0x000fc4000bf06270 */
[----:B------:R-:W-:Y:S02]  /*1320*/  UIMAD.WIDE.U32 UR10, UR4, UR8, URZ ;  /* 0x00000008040a72a5 */ /* 0x000fe4000f8e00ff */
[----:B------:R-:W-:Y:S02]  /*1330*/  UISETP.GE.OR UP0, UPT, UR5, UR12, UP0 ;  /* 0x0000000c0500728c */ /* 0x000fe40008706670 */
[----:B------:R-:W-:Y:S02]  /*1340*/  UIMAD.WIDE.U32 UR12, UR5, UR8, URZ ;  /* 0x00000008050c72a5 */ /* 0x000fe4000f8e00ff */
[----:B------:R-:W-:Y:S01]  /*1350*/  UIADD3 UR10, UPT, UPT, -UR4, URZ, URZ ;  /* 0x000000ff040a7290 */ /* 0x000fe2000fffe1ff */
[----:B------:R-:W-:Y:S01]  /*1360*/  UMOV UR8, UR11 ;  /* 0x0000000b00087c82 */ /* 0x000fe20008000000 */
[----:B------:R-:W-:Y:S02]  /*1370*/  UIADD3 UR11, UPT, UPT, -UR5, URZ, URZ ;  /* 0x000000ff050b7290 */ /* 0x000fe4000fffe1ff */
[----:B------:R-:W-:-:S03]  /*1380*/  USHF.R.U32.HI UR8, URZ, UR9, UR8 ;  /* 0x00000009ff087299 */ /* 0x000fc60008011608 */
[----:B------:R-:W-:Y:S01]  /*1390*/  @!UP0 UMOV UR7, UR13 ;  /* 0x0000000d00078c82 */ /* 0x000fe20008000000 */
[----:B------:R-:W-:Y:S02]  /*13a0*/  UIMAD UR20, UR14, UR10, UR20 ;  /* 0x0000000a0e1472a4 */ /* 0x000fe4000f8e0214 */
[----:B------:R-:W-:Y:S02]  /*13b0*/  USEL UR8, UR4, UR8, !UP2 ;  /* 0x0000000804087287 */ /* 0x000fe4000d000000 */
[----:B------:R-:W-:Y:S02]  /*13c0*/  @!UP0 USHF.R.U32.HI UR7, URZ, UR9, UR7 ;  /* 0x00000009ff078299 */ /* 0x000fe40008011607 */
[----:B------:R-:W-:Y:S02]  /*13d0*/  UIADD3 UR9, UPT, UPT, -UR8, URZ, URZ ;  /* 0x000000ff08097290 */ /* 0x000fe4000fffe1ff */
[----:B------:R-:W-:Y:S02]  /*13e0*/  @!UP0 USEL UR7, UR5, UR7, !UP2 ;  /* 0x0000000705078287 */ /* 0x000fe4000d000000 */
[----:B------:R-:W-:-:S02]  /*13f0*/  UIMAD UR9, UR21, UR9, UR4 ;  /* 0x00000009150972a4 */ /* 0x000fc4000f8e0204 */
[----:B------:R-:W-:Y:S02]  /*1400*/  @!UP0 UIADD3 UR8, UPT, UPT, UR8, -UR7, URZ ;  /* 0x8000000708088290 */ /* 0x000fe4000fffe0ff */
[----:B------:R-:W-:Y:S02]  /*1410*/  @!UP0 UIMAD UR6, UR9, UR6, UR7 ;  /* 0x00000006090682a4 */ /* 0x000fe4000f8e0207 */
[----:B------:R-:W-:Y:S02]  /*1420*/  @!UP0 UIMAD UR4, UR8, UR21, UR5 ;  /* 0x00000015080482a4 */ /* 0x000fe4000f8e0205 */
[----:B------:R-:W-:Y:S02]  /*1430*/  UIMAD UR16, UR26, UR11, UR16 ;  /* 0x0000000b1a1072a4 */ /* 0x000fe4000f8e0210 */
[----:B------:R-:W-:Y:S01]  /*1440*/  UIMAD UR20, UR4, UR14, UR20 ;  /* 0x0000000e041472a4 */ /* 0x000fe2000f8e0214 */
[----:B------:R-:W-:Y:S02]  /*1450*/  @!UP0 UMOV UR5, UR6 ;  /* 0x0000000600058c82 */ /* 0x000fe40008000000 */
[----:B------:R-:W-:-:S12]  /*1460*/  UIMAD UR16, UR5, UR26, UR16 ;  /* 0x0000001a051072a4 */ /* 0x000fd8000f8e0210 */
.L_x_18:
[----:B------:R-:W-:Y:S02]  /*1470*/  UISETP.NE.AND UP1, UPT, UR27, 0x1, UPT ;  /* 0x000000011b00788c */ /* 0x000fe4000bf25270 */
[----:B------:R-:W-:Y:S02]  /*1480*/  UISETP.NE.AND UP0, UPT, UR17, 0x2, UPT ;  /* 0x000000021100788c */ /* 0x000fe4000bf05270 */
[----:B------:R-:W-:-:S05]  /*1490*/  ULOP3.LUT UR28, UR28, 0x1000, URZ, 0xc0, !UPT ;  /* 0x000010001c1c7892 */ /* 0x000fca000f8ec0ff */
[----:B------:R-:W-:Y:S07]  /*14a0*/  BRA.U UP1, `(.L_x_19) ;  /* 0x0000000101447547 */ /* 0x000fee000b800000 */
[----:B------:R-:W1:Y:S01]  /*14b0*/  LDCU.128 UR8, c[0x0][0xb10] ;  /* 0x00016200ff0877ac */ /* 0x000e620008000c00 */
[----:B------:R-:W2:Y:S01]  /*14c0*/  LDCU UR12, c[0x0][0xb0c] ;  /* 0x00016180ff0c77ac */ /* 0x000ea20008000800 */
[----:B------:R-:W3:Y:S01]  /*14d0*/  LDCU UR13, c[0x0][0xb20] ;  /* 0x00016400ff0d77ac */ /* 0x000ee20008000800 */
[----:B-1----:R-:W-:Y:S02]  /*14e0*/  UIMAD.WIDE.U32 UR6, UR16, UR8, URZ ;  /* 0x00000008100672a5 */ /* 0x002fe4000f8e00ff */
[----:B------:R-:W-:Y:S02]  /*14f0*/  UIMAD.WIDE.U32 UR4, UR20, UR11, URZ ;  /* 0x0000000b140472a5 */ /* 0x000fe4000f8e00ff */
[----:B--2---:R-:W-:Y:S02]  /*1500*/  UISETP.NE.AND UP2, UPT, UR12, 0x1, UPT ;  /* 0x000000010c00788c */ /* 0x004fe4000bf45270 */
[----:B------:R-:W-:Y:S01]  /*1510*/  UISETP.NE.AND UP1, UPT, UR10, 0x1, UPT ;  /* 0x000000010a00788c */ /* 0x000fe2000bf25270 */
[----:B------:R-:W-:-:S02]  /*1520*/  UMOV UR6, UR7 ;  /* 0x0000000700067c82 */ /* 0x000fc40008000000 */
[----:B------:R-:W-:Y:S01]  /*1530*/  UMOV UR4, UR5 ;  /* 0x0000000500047c82 */ /* 0x000fe20008000000 */
[----:B------:R-:W-:Y:S02]  /*1540*/  USHF.R.U32.HI UR6, URZ, UR9, UR6 ;  /* 0x00000009ff067299 */ /* 0x000fe40008011606 */
[----:B---3--:R-:W-:Y:S02]  /*1550*/  USHF.R.U32.HI UR4, URZ, UR13, UR4 ;  /* 0x0000000dff047299 */ /* 0x008fe40008011604 */
[----:B------:R-:W-:Y:S02]  /*1560*/  USEL UR5, UR16, UR6, !UP2 ;  /* 0x0000000610057287 */ /* 0x000fe4000d000000 */
[----:B------:R-:W-:-:S04]  /*1570*/  USEL UR4, UR20, UR4, !UP1 ;  /* 0x0000000414047287 */ /* 0x000fc8000c800000 */
[----:B------:R-:W-:Y:S02]  /*1580*/  UIADD3 UR6, UPT, UPT, UR5, -UR4, URZ ;  /* 0x8000000405067290 */ /* 0x000fe4000fffe0ff */
[----:B------:R-:W-:Y:S02]  /*1590*/  UIADD3 UR4, UPT, UPT, -UR5, UR4, URZ ;  /* 0x0000000405047290 */ /* 0x000fe4000fffe1ff */
[----:B------:R-:W-:Y:S02]  /*15a0*/  UIMAD UR20, UR6, UR10, UR20 ;  /* 0x0000000a061472a4 */ /* 0x000fe4000f8e0214 */
[----:B------:R-:W-:-:S12]  /*15b0*/  UIMAD UR16, UR4, UR12, UR16 ;  /* 0x0000000c041072a4 */ /* 0x000fd8000f8e0210 */
.L_x_19:
[----:B------:R-:W-:Y:S05]  /*15c0*/  BRA.U !UP5, `(.L_x_20) ;  /* 0x000000010d0c7547 */ /* 0x000fea000b800000 */
[----:B------:R-:W-:Y:S01]  /*15d0*/  UCGABAR_WAIT ;  /* 0x0000000000007dc7 */ /* 0x000fe20008000000 */
[----:B------:R-:W-:Y:S01]  /*15e0*/  CCTL.IVALL ;  /* 0x00000000ff00798f */ /* 0x000fe20002000000 */
[----:B------:R-:W-:Y:S05]  /*15f0*/  BRA `(.L_x_21) ;  /* 0x0000000000047947 */ /* 0x000fea0003800000 */
.L_x_20:
[----:B------:R-:W-:Y:S06]  /*1600*/  BAR.SYNC.DEFER_BLOCKING 0x0 ;  /* 0x0000000000007b1d */ /* 0x000fec0000010000 */
.L_x_21:
[----:B------:R-:W-:Y:S05]  /*1610*/  BRA.U UP0, `(.L_x_22) ;  /* 0x0000001100a07547 */ /* 0x000fea000b800000 */
[----:B------:R-:W1:Y:S01]  /*1620*/  LDCU UR6, c[0x0][0x38c] ;  /* 0x00007180ff0677ac */ /* 0x000e620008000800 */
[----:B------:R-:W2:Y:S01]  /*1630*/  S2UR UR8, SR_CgaCtaId ;  /* 0x00000000000879c3 */ /* 0x000ea20000008800 */
[----:B------:R-:W-:Y:S01]  /*1640*/  PLOP3.LUT P1, PT, PT, PT, UP3, 0x80, 0x8 ;  /* 0x000000000008781c */ /* 0x000fe20003f2f038 */
[----:B------:R-:W-:Y:S01]  /*1650*/  IMAD.MOV.U32 R12, RZ, RZ, 0x1 ;  /* 0x00000001ff0c7424 */ /* 0x000fe200078e00ff */
[----:B------:R-:W-:Y:S01]  /*1660*/  UMOV UR7, 0x400 ;  /* 0x0000040000077882 */ /* 0x000fe20000000000 */
[----:B------:R-:W-:Y:S01]  /*1670*/  UISETP.NE.AND UP1, UPT, UR17, URZ, UPT ;  /* 0x000000ff1100728c */ /* 0x000fe2000bf25270 */
[----:B------:R-:W-:Y:S02]  /*1680*/  ISETP.EQ.OR P2, PT, R0, RZ, P3 ;  /* 0x000000ff0000720c */ /* 0x000fe40001f42670 */
[----:B------:R-:W-:Y:S02]  /*1690*/  CS2R R10, SRZ ;  /* 0x00000000000a7805 */ /* 0x000fe4000001ff00 */
[----:B------:R-:W-:Y:S01]  /*16a0*/  PLOP3.LUT P1, PT, P1, PT, PT, 0x8, 0x80 ;  /* 0x000000000080781c */ /* 0x000fe20000f2e170 */
[----:B------:R-:W-:Y:S01]  /*16b0*/  IMAD.MOV.U32 R9, RZ, RZ, RZ ;  /* 0x000000ffff097224 */ /* 0x000fe200078e00ff */
[----:B------:R-:W3:Y:S01]  /*16c0*/  LDCU UR40, c[0x0][0x370] ;  /* 0x00006e00ff2877ac */ /* 0x000ee20008000800 */
[----:B------:R-:W-:Y:S01]  /*16d0*/  IMAD.MOV.U32 R8, RZ, RZ, 0x1 ;  /* 0x00000001ff087424 */ /* 0x000fe200078e00ff */
[----:B------:R-:W4:Y:S01]  /*16e0*/  LDCU.64 UR26, c[0x0][0x348] ;  /* 0x00006900ff1a77ac */ /* 0x000f220008000a00 */
[----:B-1----:R-:W-:-:S02]  /*16f0*/  UIADD3 UR5, UPT, UPT, UR6, 0x3f, URZ ;  /* 0x0000003f06057890 */ /* 0x002fc4000fffe0ff */
[----:B------:R-:W-:Y:S02]  /*1700*/  USHF.R.U32.HI UR45, URZ, 0x6, UR28 ;  /* 0x00000006ff2d7899 */ /* 0x000fe4000801161c */
[----:B------:R-:W-:Y:S02]  /*1710*/  USHF.R.S32.HI UR4, URZ, 0x1f, UR5 ;  /* 0x0000001fff047899 */ /* 0x000fe40008011405 */
[----:B------:R-:W-:Y:S02]  /*1720*/  UIADD3 UR46, UPT, UPT, UR6, 0x7e, URZ ;  /* 0x0000007e062e7890 */ /* 0x000fe4000fffe0ff */
[----:B------:R-:W-:Y:S02]  /*1730*/  ULEA.HI UR4, UR4, UR5, URZ, 0x6 ;  /* 0x0000000504047291 */ /* 0x000fe4000f8f30ff */
[----:B------:R-:W-:Y:S02]  /*1740*/  UIADD3 UR5, UPT, UPT, UR6, -0x1, URZ ;  /* 0xffffffff06057890 */ /* 0x000fe4000fffe0ff */
[----:B------:R-:W-:-:S02]  /*1750*/  USHF.R.S32.HI UR43, URZ, 0x6, UR4 ;  /* 0x00000006ff2b7899 */ /* 0x000fc40008011404 */
[----:B------:R-:W-:Y:S02]  /*1760*/  UISETP.GE.U32.AND UP2, UPT, UR5, -0x7f, UPT ;  /* 0xffffff810500788c */ /* 0x000fe4000bf46070 */
[----:B------:R-:W-:Y:S02]  /*1770*/  UISETP.LT.U32.AND UP0, UPT, UR43, 0x3, UPT ;  /* 0x000000032b00788c */ /* 0x000fe4000bf01070 */
[----:B--2---:R-:W-:Y:S02]  /*1780*/  ULEA UR7, UR8, UR7, 0x18 ;  /* 0x0000000708077291 */ /* 0x004fe4000f8ec0ff */
[----:B------:R-:W-:Y:S02]  /*1790*/  USEL UR41, UR43, 0x3, UP0 ;  /* 0x000000032b297887 */ /* 0x000fe40008000000 */
[----:B------:R-:W-:Y:S02]  /*17a0*/  ULEA UR29, UR28, UR7, 0x1 ;  /* 0x000000071c1d7291 */ /* 0x000fe4000f8e08ff */
[----:B------:R-:W-:-:S02]  /*17b0*/  UIADD3 UR21, UPT, UPT, UR41, -0x1, URZ ;  /* 0xffffffff29157890 */ /* 0x000fc4000fffe0ff */
[----:B------:R-:W-:Y:S01]  /*17c0*/  @UP2 UIADD3 UR21, UPT, UPT, UR41, URZ, URZ ;  /* 0x000000ff29152290 */ /* 0x000fe2000fffe0ff */
[----:B------:R-:W1:Y:S01]  /*17d0*/  LDCU UR39, c[0x0][0x374] ;  /* 0x00006e80ff2777ac */ /* 0x000e620008000800 */
[----:B------:R-:W-:Y:S02]  /*17e0*/  USEL UR24, UR48, 0x2, UP1 ;  /* 0x0000000230187887 */ /* 0x000fe40008800000 */
[----:B------:R-:W-:Y:S02]  /*17f0*/  UIADD3 UR29, UPT, UPT, UR29, 0x10800, URZ ;  /* 0x000108001d1d7890 */ /* 0x000fe4000fffe0ff */
[----:B------:R-:W-:Y:S02]  /*1800*/  UIADD3 UR44, UPT, UPT, UR43, -UR41, URZ ;  /* 0x800000292b2c7290 */ /* 0x000fe4000fffe0ff */
[----:B------:R-:W-:Y:S01]  /*1810*/  UIADD3 UR21, UPT, UPT, UR21, 0x1, URZ ;  /* 0x0000000115157890 */ /* 0x000fe2000fffe0ff */
[----:B---34-:R-:W-:-:S11]  /*1820*/  UMOV UR5, URZ ;  /* 0x000000ff00057c82 */ /* 0x018fd60008000000 */
.L_x_42:
[----:B------:R-:W2:Y:S02]  /*1830*/  S2UR UR4, SR_CgaCtaId ;  /* 0x00000000000479c3 */ /* 0x000ea40000008800 */
[----:B--2---:R-:W-:-:S09]  /*1840*/  UISETP.NE.AND UP0, UPT, UR4, URZ, UPT ;  /* 0x000000ff0400728c */ /* 0x004fd2000bf05270 */
[----:B------:R-:W-:Y:S05]  /*1850*/  BRA.U UP0, `(.L_x_23) ;  /* 0x0000000100287547 */ /* 0x000fea000b800000 */
[----:B------:R-:W-:Y:S02]  /*1860*/  LEA R0, R9, UR7, 0x3 ;  /* 0x0000000709007c11 */ /* 0x000fe4000f8e18ff */
[----:B------:R-:W-:-:S04]  /*1870*/  SHF.L.U32 R2, R8, 0x1f, RZ ;  /* 0x0000001f08027819 */ /* 0x000fc800000006ff */
[----:B------:R-:W2:Y:S02]  /*1880*/  SYNCS.PHASECHK.TRANS64.TRYWAIT P0, [R0+URZ+0xd0], R2 ;  /* 0x0000d002000075a7 */ /* 0x000ea400080011ff */
[----:B--2---:R-:W-:Y:S05]  /*1890*/  @!P0 BRA `(.L_x_24) ;  /* 0x0000009800a08947 */ /* 0x004fea0003800000 */
.L_x_135:
[----:B------:R-:W-:Y:S01]  /*18a0*/  VIADD R9, R9, 0x1 ;  /* 0x0000000109097836 */ /* 0x000fe20000000000 */
[----:B------:R2:W-:Y:S04]  /*18b0*/  SYNCS.ARRIVE.TRANS64.A1T0 RZ, [R0+URZ+0xc0], RZ ;  /* 0x0000c0ff00ff79a7 */ /* 0x0005e800081000ff */
[----:B------:R-:W-:-:S04]  /*18c0*/  ISETP.NE.AND P0, PT, R9, 0x2, PT ;  /* 0x000000020900780c */ /* 0x000fc80003f05270 */
[----:B------:R-:W-:Y:S02]  /*18d0*/  SEL R9, R9, RZ, P0 ;  /* 0x000000ff09097207 */ /* 0x000fe40000000000 */
[----:B--2---:R-:W-:-:S04]  /*18e0*/  SEL R0, RZ, 0x1, P0 ;  /* 0x00000001ff007807 */ /* 0x004fc80000000000 */
[----:B------:R-:W-:-:S07]  /*18f0*/  LOP3.LUT R8, R8, R0, RZ, 0x3c, !PT ;  /* 0x0000000008087212 */ /* 0x000fce00078e3cff */
.L_x_23:
[----:B------:R-:W-:Y:S01]  /*1900*/  ULEA UR4, UR5, UR7, 0x3 ;  /* 0x0000000705047291 */ /* 0x000fe2000f8e18ff */
[----:B------:R-:W-:Y:S01]  /*1910*/  SHF.L.U32 R0, R12, 0x1f, RZ ;  /* 0x0000001f0c007819 */ /* 0x000fe200000006ff */
[----:B------:R-:W-:Y:S02]  /*1920*/  UISETP.GE.U32.AND UP0, UPT, UR46, 0x7f, UPT ;  /* 0x0000007f2e00788c */ /* 0x000fe4000bf06070 */
[----:B------:R-:W-:Y:S02]  /*1930*/  USHF.L.U32 UR11, UR20, 0x8, URZ ;  /* 0x00000008140b7899 */ /* 0x000fe400080006ff */
[----:B------:R-:W-:Y:S01]  /*1940*/  ULEA UR35, UR16, UR45, 0x7 ;  /* 0x0000002d10237291 */ /* 0x000fe2000f8e38ff */
[----:B------:R-:W-:Y:S02]  /*1950*/  UMOV UR13, URZ ;  /* 0x000000ff000d7c82 */ /* 0x000fe40008000000 */
[----:B------:R2:W3:Y:S02]  /*1960*/  SYNCS.PHASECHK.TRANS64.TRYWAIT P0, [UR4+0x18], R0 ;  /* 0x00001800ff0075a7 */ /* 0x0004e40008001104 */
[----:B------:R-:W-:Y:S07]  /*1970*/  BRA.U !UP0, `(.L_x_25) ;  /* 0x0000000108c07547 */ /* 0x000fee000b800000 */
[----:B------:R-:W-:Y:S01]  /*1980*/  UMOV UR6, URZ ;  /* 0x000000ff00067c82 */ /* 0x000fe20008000000 */
[----:B------:R-:W-:-:S05]  /*1990*/  UMOV UR4, UR5 ;  /* 0x0000000500047c82 */ /* 0x000fca0008000000 */
.L_x_31:
[----:B------:R-:W-:Y:S01]  /*19a0*/  ULEA UR33, UR4, UR7, 0x3 ;  /* 0x0000000704217291 */ /* 0x000fe2000f8e18ff */
[----:B---3--:R-:W-:Y:S01]  /*19b0*/  @!P3 MOV R2, 0xc000 ;  /* 0x0000c0000002b802 */ /* 0x008fe20000000f00 */
[----:B-1-3--:R-:W-:Y:S10]  /*19c0*/  @P0 BRA `(.L_x_26) ;  /* 0x00000000000c0947 */ /* 0x00aff40003800000 */
[----:B------:R-:W-:-:S04]  /*19d0*/  SHF.L.U32 R3, R12, 0x1f, RZ ;  /* 0x0000001f0c037819 */ /* 0x000fc800000006ff */
[----:B------:R-:W3:Y:S02]  /*19e0*/  SYNCS.PHASECHK.TRANS64.TRYWAIT P0, [UR33+0x18], R3 ;  /* 0x00001803ff0075a7 */ /* 0x000ee40008001121 */
[----:B---3--:R-:W-:Y:S05]  /*19f0*/  @!P0 BRA `(.L_x_27) ;  /* 0x00000098005c8947 */ /* 0x008fea0003800000 */
.L_x_26:
[----:B------:R3:W-:Y:S01]  /*1a00*/  @!P3 SYNCS.ARRIVE.TRANS64 RZ, [UR33], R2 ;  /* 0x00000002ffffb9a7 */ /* 0x0007e20008000021 */
[----:B------:R-:W-:-:S04]  /*1a10*/  ULOP3.LUT UR5, UR24, 0x2, URZ, 0xfc, !UPT ;  /* 0x0000000218057892 */ /* 0x000fc8000f8efcff */
[----:B------:R-:W-:-:S09]  /*1a20*/  UISETP.NE.AND UP0, UPT, UR5, 0x2, UPT ;  /* 0x000000020500788c */ /* 0x000fd2000bf05270 */
[----:B------:R-:W-:Y:S05]  /*1a30*/  BRA.U UP0, `(.L_x_28) ;  /* 0x0000000100047547 */ /* 0x000fea000b800000 */
[----:B-1----:R-:W-:Y:S05]  /*1a40*/  BPT.TRAP 0x1 ;  /* 0x000000040000795c */ /* 0x002fea0000300000 */
.L_x_28:
[----:B------:R-:W-:Y:S04]  /*1a50*/  BSSY.RECONVERGENT B0, `(.L_x_29) ;  /* 0x0000003000007945 */ /* 0x000fe80003800200 */
[----:B------:R-:W-:Y:S05]  /*1a60*/  @P2 BRA `(.L_x_30) ;  /* 0x0000000000042947 */ /* 0x000fea0003800000 */
[----:B-1----:R-:W-:Y:S05]  /*1a70*/  BPT.TRAP 0x1 ;  /* 0x000000040000795c */ /* 0x002fea0000300000 */
.L_x_30:
[----:B-1----:R-:W-:Y:S05]  /*1a80*/  BSYNC.RECONVERGENT B0 ;  /* 0x0000000000007941 */ /* 0x002fea0003800200 */
.L_x_29:
[----:B------:R-:W-:Y:S02]  /*1a90*/  UIADD3 UR5, UPT, UPT, UR4, 0x1, URZ ;  /* 0x0000000104057890 */ /* 0x000fe4000fffe0ff */
[----:B------:R-:W-:Y:S02]  /*1aa0*/  UIADD3 UR16, UP1, UPT, UR26, 0x80, URZ ;  /* 0x000000801a107890 */ /* 0x000fe4000ff3e0ff */
[----:B------:R-:W-:Y:S02]  /*1ab0*/  UISETP.NE.AND UP0, UPT, UR5, 0x3, UPT ;  /* 0x000000030500788c */ /* 0x000fe4000bf05270 */
[----:B------:R-:W-:Y:S02]  /*1ac0*/  USHF.L.U32 UR34, UR6, 0x6, URZ ;  /* 0x0000000606227899 */ /* 0x000fe400080006ff */
[----:B------:R-:W-:Y:S02]  /*1ad0*/  USEL UR9, URZ, 0x1, UP0 ;  /* 0x00000001ff097887 */ /* 0x000fe40008000000 */
[----:B------:R-:W-:-:S02]  /*1ae0*/  USEL UR5, UR5, URZ, UP0 ;  /* 0x000000ff05057287 */ /* 0x000fc40008000000 */
[----:B------:R-:W-:Y:S02]  /*1af0*/  UIADD3 UR14, UP0, UPT, UR26, 0x180, URZ ;  /* 0x000001801a0e7890 */ /* 0x000fe4000ff1e0ff */
[----:B------:R-:W-:Y:S01]  /*1b00*/  ULEA UR8, UR5, UR7, 0x3 ;  /* 0x0000000705087291 */ /* 0x000fe2000f8e18ff */
[----:B------:R-:W-:Y:S01]  /*1b10*/  LOP3.LUT R12, R12, UR9, RZ, 0x3c, !PT ;  /* 0x000000090c0c7c12 */ /* 0x000fe2000f8e3cff */
[----:B------:R-:W-:Y:S02]  /*1b20*/  ULEA UR9, UR4, UR28, 0xd ;  /* 0x0000001c04097291 */ /* 0x000fe4000f8e68ff */
[----:B------:R-:W-:Y:S01]  /*1b30*/  UIADD3.X UR17, UPT, UPT, URZ, UR27, URZ, UP1, !UPT ;  /* 0x0000001bff117290 */ /* 0x000fe20008ffe4ff */
[----:B--2---:R-:W-:Y:S01]  /*1b40*/  SHF.L.U32 R0, R12, 0x1f, RZ ;  /* 0x0000001f0c007819 */ /* 0x004fe200000006ff */
[----:B------:R-:W-:Y:S02]  /*1b50*/  ULEA UR9, UR9, UR7, 0x1 ;  /* 0x0000000709097291 */ /* 0x000fe4000f8e08ff */
[----:B------:R-:W-:Y:S01]  /*1b60*/  UIADD3.X UR15, UPT, UPT, URZ, UR27, URZ, UP0, !UPT ;  /* 0x0000001bff0f7290 */ /* 0x000fe200087fe4ff */
[----:B------:R4:W1:Y:S01]  /*1b70*/  SYNCS.PHASECHK.TRANS64.TRYWAIT P0, [UR8+0x18], R0 ;  /* 0x00001800ff0075a7 */ /* 0x0008620008001108 */
[----:B------:R-:W-:-:S02]  /*1b80*/  ULEA UR8, UR4, UR7, 0xf ;  /* 0x0000000704087291 */ /* 0x000fc4000f8e78ff */
[----:B------:R-:W-:Y:S02]  /*1b90*/  UIADD3 UR32, UPT, UPT, UR9, 0x10800, URZ ;  /* 0x0001080009207890 */ /* 0x000fe4000fffe0ff */
[----:B------:R-:W-:Y:S01]  /*1ba0*/  UIADD3 UR8, UPT, UPT, UR8, 0x1c800, URZ ;  /* 0x0001c80008087890 */ /* 0x000fe2000fffe0ff */
[----:B------:R-:W-:Y:S01]  /*1bb0*/  UMOV UR13, 0x30000 ;  /* 0x00030000000d7882 */ /* 0x000fe20000000000 */
[----:B------:R-:W-:Y:S01]  /*1bc0*/  UMOV UR18, 0x0 ;  /* 0x0000000000127882 */ /* 0x000fe20000000000 */
[----:B------:R-:W-:Y:S01]  /*1bd0*/  UMOV UR19, 0x10000000 ;  /* 0x1000000000137882 */ /* 0x000fe20000000000 */
[----:B------:R-:W-:Y:S01]  /*1be0*/  UMOV UR12, UR36 ;  /* 0x00000024000c7c82 */ /* 0x000fe20008000000 */
[----:B------:R-:W-:Y:S01]  /*1bf0*/  UMOV UR9, UR33 ;  /* 0x0000002100097c82 */ /* 0x000fe20008000000 */
[----:B------:R-:W-:Y:S01]  /*1c00*/  UMOV UR10, UR34 ;  /* 0x00000022000a7c82 */ /* 0x000fe20008000000 */
[----:B------:R2:W-:Y:S01]  /*1c10*/  UTMALDG.3D.MULTICAST [UR32], [UR16], UR13, desc[UR18] ;  /* 0x00001220100073b4 */ /* 0x0005e2000801180d */
[----:B------:R-:W-:Y:S01]  /*1c20*/  UIADD3 UR6, UPT, UPT, UR6, 0x1, URZ ;  /* 0x0000000106067890 */ /* 0x000fe2000fffe0ff */
[----:B------:R-:W-:-:S03]  /*1c30*/  UMOV UR4, UR5 ;  /* 0x0000000500047c82 */ /* 0x000fc60008000000 */
[----:B------:R-:W-:Y:S01]  /*1c40*/  UISETP.NE.AND UP0, UPT, UR6, UR21, UPT ;  /* 0x000000150600728c */ /* 0x000fe2000bf05270 */
[----:B------:R4:W-:Y:S01]  /*1c50*/  UTMALDG.3D [UR8], [UR14], desc[UR18] ;  /* 0x000012080e0075b4 */ /* 0x0009e20008011000 */
[----:B--2---:R-:W-:-:S07]  /*1c60*/  UMOV UR13, UR21 ;  /* 0x00000015000d7c82 */ /* 0x004fce0008000000 */
[----:B----4-:R-:W-:Y:S05]  /*1c70*/  BRA.U UP0, `(.L_x_31) ;  /* 0xfffffffd00487547 */ /* 0x010fea000b83ffff */
.L_x_25:
[----:B------:R-:W-:Y:S01]  /*1c80*/  ULEA UR4, UR5, UR7, 0x3 ;  /* 0x0000000705047291 */ /* 0x000fe2000f8e18ff */
[----:B--2---:R-:W-:Y:S01]  /*1c90*/  SHF.L.U32 R0, R12, 0x1f, RZ ;  /* 0x0000001f0c007819 */ /* 0x004fe200000006ff */
[----:B------:R-:W-:Y:S01]  /*1ca0*/  @!P1 SYNCS.ARRIVE.TRANS64.A1T0 RZ, [UR7+0x78], RZ ;  /* 0x000078ffffff99a7 */ /* 0x000fe20008100007 */
[----:B------:R-:W-:-:S06]  /*1cb0*/  UISETP.GT.AND UP0, UPT, UR43, UR41, UPT ;  /* 0x000000292b00728c */ /* 0x000fcc000bf04270 */
[----:B-1-3--:R1:W2:Y:S03]  /*1cc0*/  SYNCS.PHASECHK.TRANS64.TRYWAIT P0, [UR4+0x18], R0 ;  /* 0x00001800ff0075a7 */ /* 0x00a2a60008001104 */
[----:B------:R-:W-:Y:S05]  /*1cd0*/  BRA.U !UP0, `(.L_x_32) ;  /* 0x0000000108bc7547 */ /* 0x000fea000b800000 */
[----:B------:R-:W-:Y:S01]  /*1ce0*/  UIADD3 UR25, UPT, UPT, UR44, UR13, URZ ;  /* 0x0000000d2c197290 */ /* 0x000fe2000fffe0ff */
[----:B------:R-:W-:-:S11]  /*1cf0*/  UMOV UR4, UR5 ;  /* 0x0000000500047c82 */ /* 0x000fd60008000000 */
.L_x_38:
[----:B------:R-:W-:Y:S01]  /*1d00*/  ULEA UR17, UR4, UR7, 0x3 ;  /* 0x0000000704117291 */ /* 0x000fe2000f8e18ff */
[----:B--2---:R-:W-:Y:S01]  /*1d10*/  @!P3 MOV R2, 0xc000 ;  /* 0x0000c0000002b802 */ /* 0x004fe20000000f00 */
[----:B--2-4-:R-:W-:Y:S10]  /*1d20*/  @P0 BRA `(.L_x_33) ;  /* 0x00000000000c0947 */ /* 0x014ff40003800000 */
[----:B------:R-:W-:-:S04]  /*1d30*/  SHF.L.U32 R3, R12, 0x1f, RZ ;  /* 0x0000001f0c037819 */ /* 0x000fc800000006ff */
[----:B------:R-:W2:Y:S02]  /*1d40*/  SYNCS.PHASECHK.TRANS64.TRYWAIT P0, [UR17+0x18], R3 ;  /* 0x00001803ff0075a7 */ /* 0x000ea40008001111 */
[----:B--2---:R-:W-:Y:S05]  /*1d50*/  @!P0 BRA `(.L_x_34) ;  /* 0x00000094009c8947 */ /* 0x004fea0003800000 */
.L_x_33:
[----:B------:R2:W-:Y:S01]  /*1d60*/  @!P3 SYNCS.ARRIVE.TRANS64 RZ, [UR17], R2 ;  /* 0x00000002ffffb9a7 */ /* 0x0005e20008000011 */
[----:B------:R-:W-:-:S04]  /*1d70*/  ULOP3.LUT UR5, UR24, 0x2, URZ, 0xfc, !UPT ;  /* 0x0000000218057892 */ /* 0x000fc8000f8efcff */
[----:B------:R-:W-:-:S09]  /*1d80*/  UISETP.NE.AND UP0, UPT, UR5, 0x2, UPT ;  /* 0x000000020500788c */ /* 0x000fd2000bf05270 */
[----:B------:R-:W-:Y:S05]  /*1d90*/  BRA.U UP0, `(.L_x_35) ;  /* 0x0000000100047547 */ /* 0x000fea000b800000 */
[----:B------:R-:W-:Y:S05]  /*1da0*/  BPT.TRAP 0x1 ;  /* 0x000000040000795c */ /* 0x000fea0000300000 */
.L_x_35:
[----:B------:R-:W-:Y:S04]  /*1db0*/  BSSY.RECONVERGENT B0, `(.L_x_36) ;  /* 0x0000003000007945 */ /* 0x000fe80003800200 */
[----:B------:R-:W-:Y:S05]  /*1dc0*/  @P2 BRA `(.L_x_37) ;  /* 0x0000000000042947 */ /* 0x000fea0003800000 */
[----:B------:R-:W-:Y:S05]  /*1dd0*/  BPT.TRAP 0x1 ;  /* 0x000000040000795c */ /* 0x000fea0000300000 */
.L_x_37:
[----:B------:R-:W-:Y:S05]  /*1de0*/  BSYNC.RECONVERGENT B0 ;  /* 0x0000000000007941 */ /* 0x000fea0003800200 */
.L_x_36:
[----:B------:R-:W-:Y:S02]  /*1df0*/  UIADD3 UR5, UPT, UPT, UR4, 0x1, URZ ;  /* 0x0000000104057890 */ /* 0x000fe4000fffe0ff */
[----:B------:R-:W-:Y:S02]  /*1e00*/  UIADD3 UR14, UP1, UPT, UR26, 0x80, URZ ;  /* 0x000000801a0e7890 */ /* 0x000fe4000ff3e0ff */
[----:B------:R-:W-:Y:S02]  /*1e10*/  UISETP.NE.AND UP0, UPT, UR5, 0x3, UPT ;  /* 0x000000030500788c */ /* 0x000fe4000bf05270 */
[----:B------:R-:W-:Y:S02]  /*1e20*/  USHF.L.U32 UR18, UR13, 0x6, URZ ;  /* 0x000000060d127899 */ /* 0x000fe400080006ff */
[----:B------:R-:W-:Y:S02]  /*1e30*/  USEL UR8, URZ, 0x1, UP0 ;  /* 0x00000001ff087887 */ /* 0x000fe40008000000 */
[----:B------:R-:W-:-:S02]  /*1e40*/  USEL UR5, UR5, URZ, UP0 ;  /* 0x000000ff05057287 */ /* 0x000fc40008000000 */
[----:B------:R-:W-:Y:S02]  /*1e50*/  UIADD3 UR22, UP0, UPT, UR26, 0x180, URZ ;  /* 0x000001801a167890 */ /* 0x000fe4000ff1e0ff */
[----:B------:R-:W-:Y:S01]  /*1e60*/  LOP3.LUT R12, R12, UR8, RZ, 0x3c, !PT ;  /* 0x000000080c0c7c12 */ /* 0x000fe2000f8e3cff */
[----:B------:R-:W-:Y:S02]  /*1e70*/  ULEA UR6, UR5, UR7, 0x3 ;  /* 0x0000000705067291 */ /* 0x000fe4000f8e18ff */
[----:B------:R-:W-:Y:S01]  /*1e80*/  ULEA UR8, UR4, UR7, 0xf ;  /* 0x0000000704087291 */ /* 0x000fe2000f8e78ff */
[----:B-1----:R-:W-:Y:S01]  /*1e90*/  SHF.L.U32 R0, R12, 0x1f, RZ ;  /* 0x0000001f0c007819 */ /* 0x002fe200000006ff */
[----:B------:R-:W-:Y:S02]  /*1ea0*/  ULEA UR16, UR4, UR29, 0xe ;  /* 0x0000001d04107291 */ /* 0x000fe4000f8e70ff */
[----:B------:R-:W-:Y:S02]  /*1eb0*/  UIADD3.X UR15, UPT, UPT, URZ, UR27, URZ, UP1, !UPT ;  /* 0x0000001bff0f7290 */ /* 0x000fe40008ffe4ff */
[----:B------:R-:W-:Y:S01]  /*1ec0*/  UIADD3 UR8, UPT, UPT, UR8, 0x1c800, URZ ;  /* 0x0001c80008087890 */ /* 0x000fe2000fffe0ff */
[----:B------:R3:W4:Y:S01]  /*1ed0*/  SYNCS.PHASECHK.TRANS64.TRYWAIT P0, [UR6+0x18], R0 ;  /* 0x00001800ff0075a7 */ /* 0x0007220008001106 */
[----:B------:R-:W-:Y:S01]  /*1ee0*/  UIADD3.X UR23, UPT, UPT, URZ, UR27, URZ, UP0, !UPT ;  /* 0x0000001bff177290 */ /* 0x000fe200087fe4ff */
[----:B------:R-:W-:Y:S01]  /*1ef0*/  UMOV UR6, 0x30000 ;  /* 0x0003000000067882 */ /* 0x000fe20000000000 */
[----:B------:R-:W-:Y:S01]  /*1f00*/  UMOV UR30, 0x0 ;  /* 0x00000000001e7882 */ /* 0x000fe20000000000 */
[----:B------:R-:W-:Y:S01]  /*1f10*/  UMOV UR31, 0x10000000 ;  /* 0x10000000001f7882 */ /* 0x000fe20000000000 */
[----:B------:R-:W-:Y:S01]  /*1f20*/  UMOV UR19, UR35 ;  /* 0x0000002300137c82 */ /* 0x000fe20008000000 */
[----:B------:R-:W-:Y:S01]  /*1f30*/  UMOV UR20, UR36 ;  /* 0x0000002400147c82 */ /* 0x000fe20008000000 */
[----:B------:R-:W-:Y:S01]  /*1f40*/  UMOV UR12, UR36 ;  /* 0x00000024000c7c82 */ /* 0x000fe20008000000 */
[----:B------:R-:W-:Y:S01]  /*1f50*/  UMOV UR9, UR17 ;  /* 0x0000001100097c82 */ /* 0x000fe20008000000 */
[----:B------:R-:W-:Y:S01]  /*1f60*/  UMOV UR10, UR18 ;  /* 0x00000012000a7c82 */ /* 0x000fe20008000000 */
[----:B------:R3:W-:Y:S01]  /*1f70*/  UTMALDG.3D.MULTICAST [UR16], [UR14], UR6, desc[UR30] ;  /* 0x00001e100e0073b4 */ /* 0x0007e20008011806 */
[----:B------:R-:W-:Y:S01]  /*1f80*/  UIADD3 UR13, UPT, UPT, UR13, 0x1, URZ ;  /* 0x000000010d0d7890 */ /* 0x000fe2000fffe0ff */
[----:B------:R-:W-:-:S03]  /*1f90*/  UMOV UR4, UR5 ;  /* 0x0000000500047c82 */ /* 0x000fc60008000000 */
[----:B------:R-:W-:Y:S01]  /*1fa0*/  UISETP.NE.AND UP0, UPT, UR13, UR25, UPT ;  /* 0x000000190d00728c */ /* 0x000fe2000bf05270 */
[----:B------:R3:W-:Y:S08]  /*1fb0*/  UTMALDG.3D [UR8], [UR22], desc[UR30] ;  /* 0x00001e08160075b4 */ /* 0x0007f00008011000 */
[----:B---3--:R-:W-:Y:S05]  /*1fc0*/  BRA.U UP0, `(.L_x_38) ;  /* 0xfffffffd004c7547 */ /* 0x008fea000b83ffff */
.L_x_32:
[C---:B------:R-:W-:Y:S01]  /*1fd0*/  LEA R3, R11.reuse, UR7, 0x3 ;  /* 0x000000070b037c11 */ /* 0x040fe2000f8e18ff */
[----:B------:R-:W-:Y:S01]  /*1fe0*/  NOP ;  /* 0x0000000000007918 */ /* 0x000fe20000000000 */
[----:B-1----:R-:W-:Y:S02]  /*1ff0*/  SHF.L.U32 R0, R10, 0x1f, RZ ;  /* 0x0000001f0a007819 */ /* 0x002fe400000006ff */
[----:B------:R-:W-:Y:S02]  /*2000*/  LEA R4, R11, UR7, 0x4 ;  /* 0x000000070b047c11 */ /* 0x000fe4000f8e20ff */
[----:B--2-4-:R-:W1:Y:S02]  /*2010*/  SYNCS.PHASECHK.TRANS64.TRYWAIT P0, [R3+URZ+0x80], R0 ;  /* 0x00008000030075a7 */ /* 0x014e6400080011ff */
[----:B-1----:R-:W-:Y:S05]  /*2020*/  @!P0 BRA `(.L_x_39) ;  /* 0x0000009400008947 */ /* 0x002fea0003800000 */
.L_x_138:
[----:B------:R-:W2:Y:S01]  /*2030*/  LDS.128 R4, [R4+0xf0] ;  /* 0x0000f00004047984 */ /* 0x000ea20000000c00 */
[----:B------:R-:W-:Y:S01]  /*2040*/  UISETP.GE.AND UP0, UPT, UR42, 0x1, UPT ;  /* 0x000000012a00788c */ /* 0x000fe2000bf06270 */
[----:B------:R-:W-:Y:S01]  /*2050*/  @!PT LDS RZ, [RZ] ;  /* 0x00000000fffff984 */ /* 0x000fe20000000800 */
[----:B------:R-:W-:Y:S01]  /*2060*/  @!PT LDS RZ, [RZ] ;  /* 0x00000000fffff984 */ /* 0x000fe20000000800 */
[----:B------:R-:W-:Y:S01]  /*2070*/  @!PT LDS RZ, [RZ] ;  /* 0x00000000fffff984 */ /* 0x000fe20000000800 */
[----:B------:R-:W-:Y:S01]  /*2080*/  @!PT LDS RZ, [RZ] ;  /* 0x00000000fffff984 */ /* 0x000fe20000000800 */
[----:B------:R3:W-:Y:S06]  /*2090*/  MEMBAR.ALL.CTA ;  /* 0x0000000000007992 */ /* 0x0007ec0000008000 */
[----:B---3--:R-:W3:Y:S01]  /*20a0*/  FENCE.VIEW.ASYNC.S ;  /* 0x00000000000073c6 */ /* 0x008ee20000000000 */
[----:B--2---:R-:W-:-:S13]  /*20b0*/  LOP3.LUT P0, RZ, R6, 0x1, RZ, 0xc0, !PT ;  /* 0x0000000106ff7812 */ /* 0x004fda000780c0ff */
[----:B---3--:R-:W-:Y:S01]  /*20c0*/  VOTEU.ANY UP1, P0 ;  /* 0x0000000000ff7886 */ /* 0x008fe20000020100 */
[----:B------:R-:W-:-:S13]  /*20d0*/  PLOP3.LUT P0, PT, PT, PT, UP1, 0x80, 0x8 ;  /* 0x000000000008781c */ /* 0x000fda0003f0f018 */
[----:B-1----:R-:W-:Y:S02]  /*20e0*/  @P0 LOP3.LUT R0, R5, 0xffff, RZ, 0xc0, !PT ;  /* 0x0000ffff05000812 */ /* 0x002fe400078ec0ff */
[----:B------:R-:W-:Y:S02]  /*20f0*/  @P0 MOV R2, R4 ;  /* 0x0000000400020202 */ /* 0x000fe40000000f00 */
[----:B------:R-:W-:Y:S01]  /*2100*/  @P0 R2UR UR6, R0 ;  /* 0x00000000000602ca */ /* 0x000fe200000e0000 */
[----:B------:R-:W-:Y:S01]  /*2110*/  VIADD R0, R3, 0x90 ;  /* 0x0000009003007836 */ /* 0x000fe20000000000 */
[----:B------:R-:W-:Y:S02]  /*2120*/  @P0 SHF.R.U32.HI R4, RZ, 0x10, R5 ;  /* 0x00000010ff040819 */ /* 0x000fe40000011605 */
[----:B------:R-:W-:Y:S02]  /*2130*/  @P0 R2UR UR8, R2 ;  /* 0x00000000020802ca */ /* 0x000fe400000e0000 */
[----:B------:R-:W-:-:S02]  /*2140*/  PRMT R0, RZ, 0x654, R0 ;  /* 0x00000654ff007816 */ /* 0x000fc40000000000 */
[----:B------:R-:W-:Y:S02]  /*2150*/  @P0 R2UR UR4, R4 ;  /* 0x00000000040402ca */ /* 0x000fe400000e0000 */
[----:B------:R1:W-:Y:S03]  /*2160*/  SYNCS.ARRIVE.TRANS64.RED.A1T0 RZ, [R0+URZ], RZ ;  /* 0x000000ff00ff79a7 */ /* 0x0003e600081004ff */
[----:B------:R-:W-:-:S04]  /*2170*/  @UP1 UMOV UR37, UR6 ;  /* 0x0000000600251c82 */ /* 0x000fc80008000000 */
[----:B------:R-:W-:-:S04]  /*2180*/  @UP1 UMOV UR38, UR8 ;  /* 0x0000000800261c82 */ /* 0x000fc80008000000 */
[----:B------:R-:W-:Y:S01]  /*2190*/  @UP1 UMOV UR36, UR4 ;  /* 0x0000000400241c82 */ /* 0x000fe20008000000 */
[----:B------:R-:W-:Y:S05]  /*21a0*/  BRA.U !UP0, `(.L_x_40) ;  /* 0x0000000108d47547 */ /* 0x000fea000b800000 */
[----:B------:R-:W2:Y:S01]  /*21b0*/  LDCU.128 UR12, c[0x0][0xb10] ;  /* 0x00016200ff0c77ac */ /* 0x000ea20008000c00 */
[----:B------:R-:W3:Y:S01]  /*21c0*/  LDCU UR25, c[0x0][0xb20] ;  /* 0x00016400ff1977ac */ /* 0x000ee20008000800 */
[----:B------:R-:W4:Y:S01]  /*21d0*/  LDCU UR20, c[0x0][0xb0c] ;  /* 0x00016180ff1477ac */ /* 0x000f220008000800 */
[----:B------:R-:W1:Y:S01]  /*21e0*/  LDCU.64 UR10, c[0x0][0xb28] ;  /* 0x00016500ff0a77ac */ /* 0x000e620008000a00 */
[----:B------:R-:W-:Y:S02]  /*21f0*/  UISETP.NE.AND UP3, UPT, UR42, 0x1, UPT ;  /* 0x000000012a00788c */ /* 0x000fe4000bf65270 */
[----:B--2---:R-:W-:Y:S02]  /*2200*/  UIMAD.WIDE.U32 UR16, UR39, UR15, URZ ;  /* 0x0000000f271072a5 */ /* 0x004fe4000f8e00ff */
[----:B------:R-:W-:Y:S02]  /*2210*/  UIMAD.WIDE.U32 UR8, UR40, UR12, URZ ;  /* 0x0000000c280872a5 */ /* 0x000fe4000f8e00ff */
[----:B------:R-:W-:-:S02]  /*2220*/  UISETP.NE.AND UP0, UPT, UR14, 0x1, UPT ;  /* 0x000000010e00788c */ /* 0x000fc4000bf05270 */
[----:B------:R-:W-:Y:S01]  /*2230*/  UIMAD.WIDE.U32 UR22, UR37, UR15, URZ ;  /* 0x0000000f251672a5 */ /* 0x000fe2000f8e00ff */
[----:B------:R-:W-:Y:S02]  /*2240*/  UMOV UR16, UR17 ;  /* 0x0000001100107c82 */ /* 0x000fe40008000000 */
[----:B------:R-:W-:Y:S01]  /*2250*/  UMOV UR8, UR9 ;  /* 0x0000000900087c82 */ /* 0x000fe20008000000 */
[----:B---3--:R-:W-:Y:S02]  /*2260*/  USHF.R.U32.HI UR16, URZ, UR25, UR16 ;  /* 0x00000019ff107299 */ /* 0x008fe40008011610 */
[----:B----4-:R-:W-:Y:S02]  /*2270*/  UISETP.NE.AND UP2, UPT, UR20, 0x1, UPT ;  /* 0x000000011400788c */ /* 0x010fe4000bf45270 */
[----:B------:R-:W-:Y:S02]  /*2280*/  USHF.R.U32.HI UR8, URZ, UR13, UR8 ;  /* 0x0000000dff087299 */ /* 0x000fe40008011608 */
[----:B------:R-:W-:-:S02]  /*2290*/  USEL UR6, UR39, UR16, !UP0 ;  /* 0x0000001027067287 */ /* 0x000fc4000c000000 */
[----:B------:R-:W-:Y:S02]  /*22a0*/  USEL UR8, UR40, UR8, !UP2 ;  /* 0x0000000828087287 */ /* 0x000fe4000d000000 */
[----:B-1----:R-:W-:Y:S01]  /*22b0*/  UIMAD.WIDE.U32 UR16, UR6, UR10, URZ ;  /* 0x0000000a061072a5 */ /* 0x002fe2000f8e00ff */
[----:B------:R-:W-:Y:S01]  /*22c0*/  UMOV UR4, UR23 ;  /* 0x0000001700047c82 */ /* 0x000fe20008000000 */
[----:B------:R-:W-:Y:S02]  /*22d0*/  UIMAD.WIDE.U32 UR18, UR38, UR12, URZ ;  /* 0x0000000c261272a5 */ /* 0x000fe4000f8e00ff */
[----:B------:R-:W-:-:S03]  /*22e0*/  UIMAD.WIDE.U32 UR22, UR8, UR10, URZ ;  /* 0x0000000a081672a5 */ /* 0x000fc6000f8e00ff */
[----:B------:R-:W-:Y:S01]  /*22f0*/  UMOV UR16, UR17 ;  /* 0x0000001100107c82 */ /* 0x000fe20008000000 */
[----:B------:R-:W-:Y:S02]  /*2300*/  USHF.R.U32.HI UR4, URZ, UR25, UR4 ;  /* 0x00000019ff047299 */ /* 0x000fe40008011604 */
[----:B------:R-:W-:Y:S01]  /*2310*/  @UP3 USHF.R.U32.HI UR6, URZ, UR11, UR16 ;  /* 0x0000000bff063299 */ /* 0x000fe20008011610 */
[----:B------:R-:W-:Y:S01]  /*2320*/  UMOV UR18, UR19 ;  /* 0x0000001300127c82 */ /* 0x000fe20008000000 */
[----:B------:R-:W-:Y:S01]  /*2330*/  UMOV UR22, UR23 ;  /* 0x0000001700167c82 */ /* 0x000fe20008000000 */
[----:B------:R-:W-:Y:S02]  /*2340*/  USHF.R.U32.HI UR13, URZ, UR13, UR18 ;  /* 0x0000000dff0d7299 */ /* 0x000fe40008011612 */
[----:B------:R-:W-:Y:S02]  /*2350*/  USEL UR4, UR37, UR4, !UP0 ;  /* 0x0000000425047287 */ /* 0x000fe4000c000000 */
[----:B------:R-:W-:-:S02]  /*2360*/  @UP3 USHF.R.U32.HI UR8, URZ, UR11, UR22 ;  /* 0x0000000bff083299 */ /* 0x000fc40008011616 */
[----:B------:R-:W-:Y:S02]  /*2370*/  UIMAD UR9, UR42, UR6, URZ ;  /* 0x000000062a0972a4 */ /* 0x000fe4000f8e02ff */
[----:B------:R-:W-:Y:S02]  /*2380*/  USEL UR6, UR38, UR13, !UP2 ;  /* 0x0000000d26067287 */ /* 0x000fe4000d000000 */
[----:B------:R-:W-:Y:S02]  /*2390*/  UIMAD UR12, UR42, UR8, URZ ;  /* 0x000000082a0c72a4 */ /* 0x000fe4000f8e02ff */
[----:B------:R-:W-:Y:S02]  /*23a0*/  UISETP.GE.AND UP0, UPT, UR4, UR9, UPT ;  /* 0x000000090400728c */ /* 0x000fe4000bf06270 */
[----:B------:R-:W-:Y:S02]  /*23b0*/  UIMAD.WIDE.U32 UR16, UR4, UR10, URZ ;  /* 0x0000000a041072a5 */ /* 0x000fe4000f8e00ff */
[----:B------:R-:W-:-:S02]  /*23c0*/  UISETP.GE.OR UP0, UPT, UR6, UR12, UP0 ;  /* 0x0000000c0600728c */ /* 0x000fc40008706670 */
        /* <DEDUP_REMOVED lines=19> */
.L_x_40:
[----:B------:R-:W2:Y:S02]  /*2500*/  LDCU UR4, c[0x0][0xb30] ;  /* 0x00016600ff0477ac */ /* 0x000ea40008000800 */
[----:B--2---:R-:W-:-:S09]  /*2510*/  UISETP.NE.AND UP0, UPT, UR4, 0x1, UPT ;  /* 0x000000010400788c */ /* 0x004fd2000bf05270 */
[----:B------:R-:W-:Y:S05]  /*2520*/  BRA.U UP0, `(.L_x_41) ;  /* 0x0000000100447547 */ /* 0x000fea000b800000 */
[----:B------:R-:W2:Y:S01]  /*2530*/  LDCU.128 UR12, c[0x0][0xb10] ;  /* 0x00016200ff0c77ac */ /* 0x000ea20008000c00 */
[----:B------:R-:W3:Y:S01]  /*2540*/  LDCU UR16, c[0x0][0xb0c] ;  /* 0x00016180ff1077ac */ /* 0x000ee20008000800 */
[----:B------:R-:W4:Y:S01]  /*2550*/  LDCU UR17, c[0x0][0xb20] ;  /* 0x00016400ff1177ac */ /* 0x000f220008000800 */
[----:B--2---:R-:W-:Y:S02]  /*2560*/  UIMAD.WIDE.U32 UR10, UR38, UR12, URZ ;  /* 0x0000000c260a72a5 */ /* 0x004fe4000f8e00ff */
[----:B------:R-:W-:Y:S02]  /*2570*/  UIMAD.WIDE.U32 UR8, UR37, UR15, URZ ;  /* 0x0000000f250872a5 */ /* 0x000fe4000f8e00ff */
[----:B---3--:R-:W-:Y:S02]  /*2580*/  UISETP.NE.AND UP2, UPT, UR16, 0x1, UPT ;  /* 0x000000011000788c */ /* 0x008fe4000bf45270 */
[----:B------:R-:W-:Y:S01]  /*2590*/  UISETP.NE.AND UP0, UPT, UR14, 0x1, UPT ;  /* 0x000000010e00788c */ /* 0x000fe2000bf05270 */
[----:B------:R-:W-:-:S02]  /*25a0*/  UMOV UR6, UR11 ;  /* 0x0000000b00067c82 */ /* 0x000fc40008000000 */
[----:B------:R-:W-:Y:S01]  /*25b0*/  UMOV UR4, UR9 ;  /* 0x0000000900047c82 */ /* 0x000fe20008000000 */
[----:B------:R-:W-:Y:S02]  /*25c0*/  USHF.R.U32.HI UR6, URZ, UR13, UR6 ;  /* 0x0000000dff067299 */ /* 0x000fe40008011606 */
[----:B----4-:R-:W-:Y:S02]  /*25d0*/  USHF.R.U32.HI UR4, URZ, UR17, UR4 ;  /* 0x00000011ff047299 */ /* 0x010fe40008011604 */
[----:B------:R-:W-:Y:S02]  /*25e0*/  USEL UR6, UR38, UR6, !UP2 ;  /* 0x0000000626067287 */ /* 0x000fe4000d000000 */
[----:B------:R-:W-:-:S04]  /*25f0*/  USEL UR4, UR37, UR4, !UP0 ;  /* 0x0000000425047287 */ /* 0x000fc8000c000000 */
[----:B------:R-:W-:Y:S02]  /*2600*/  UIADD3 UR8, UPT, UPT, UR6, -UR4, URZ ;  /* 0x8000000406087290 */ /* 0x000fe4000fffe0ff */
[----:B------:R-:W-:Y:S02]  /*2610*/  UIADD3 UR4, UPT, UPT, -UR6, UR4, URZ ;  /* 0x0000000406047290 */ /* 0x000fe4000fffe1ff */
[----:B------:R-:W-:Y:S02]  /*2620*/  UIMAD UR37, UR8, UR14, UR37 ;  /* 0x0000000e082572a4 */ /* 0x000fe4000f8e0225 */
[----:B------:R-:W-:-:S12]  /*2630*/  UIMAD UR38, UR4, UR16, UR38 ;  /* 0x00000010042672a4 */ /* 0x000fd8000f8e0226 */
.L_x_41:
[----:B------:R-:W-:Y:S01]  /*2640*/  VIADD R11, R11, 0x1 ;  /* 0x000000010b0b7836 */ /* 0x000fe20000000000 */
[----:B------:R-:W-:Y:S02]  /*2650*/  R2UR UR6, R145 ;  /* 0x00000000910672ca */ /* 0x000fe400000e0000 */
[----:B------:R-:W-:Y:S02]  /*2660*/  R2UR UR4, R144 ;  /* 0x00000000900472ca */ /* 0x000fe400000e0000 */
[C---:B------:R-:W-:Y:S02]  /*2670*/  ISETP.NE.AND P0, PT, R11.reuse, 0x2, PT ;  /* 0x000000020b00780c */ /* 0x040fe40003f05270 */
[----:B------:R-:W-:Y:S02]  /*2680*/  PLOP3.LUT P1, PT, PT, PT, PT, 0x80, 0x8 ;  /* 0x000000000008781c */ /* 0x000fe40003f2f070 */
[----:B-1----:R-:W-:Y:S02]  /*2690*/  SEL R0, RZ, 0x1, P0 ;  /* 0x00000001ff007807 */ /* 0x002fe40000000000 */
[----:B------:R-:W-:-:S02]  /*26a0*/  SEL R11, R11, RZ, P0 ;  /* 0x000000ff0b0b7207 */ /* 0x000fc40000000000 */
[----:B------:R-:W-:Y:S01]  /*26b0*/  LOP3.LUT R10, R10, R0, RZ, 0x3c, !PT ;  /* 0x000000000a0a7212 */ /* 0x000fe200078e3cff */
[----:B------:R-:W-:Y:S02]  /*26c0*/  UIADD3 UR16, UPT, UPT, UR38, UR6, URZ ;  /* 0x0000000626107290 */ /* 0x000fe4000fffe0ff */
[----:B------:R-:W-:Y:S01]  /*26d0*/  UIADD3 UR20, UPT, UPT, UR37, UR4, URZ ;  /* 0x0000000425147290 */ /* 0x000fe2000fffe0ff */
[----:B------:R-:W-:Y:S11]  /*26e0*/  BRA.U UP1, `(.L_x_42) ;  /* 0xfffffff101507547 */ /* 0x000ff6000b83ffff */
[----:B------:R-:W-:Y:S01]  /*26f0*/  UIADD3 UR7, UPT, UPT, UR7, 0x18, URZ ;  /* 0x0000001807077890 */ /* 0x000fe2000fffe0ff */
[----:B------:R-:W-:-:S03]  /*2700*/  SHF.L.U32 R2, R12, 0x1f, RZ ;  /* 0x0000001f0c027819 */ /* 0x000fc600000006ff */
[----:B------:R-:W-:-:S09]  /*2710*/  ULEA UR4, UR5, UR7, 0x3 ;  /* 0x0000000705047291 */ /* 0x000fd2000f8e18ff */
[----:B------:R-:W1:Y:S02]  /*2720*/  SYNCS.PHASECHK.TRANS64.TRYWAIT P0, [UR4], R2 ;  /* 0x00000002ff0075a7 */ /* 0x000e640008001104 */
[----:B-1----:R-:W-:Y:S05]  /*2730*/  @!P0 BRA `(.L_x_43) ;  /* 0x0000008c00508947 */ /* 0x002fea0003800000 */
.L_x_140:
[----:B------:R-:W-:-:S04]  /*2740*/  UIADD3 UR4, UPT, UPT, UR5, 0x1, URZ ;  /* 0x0000000105047890 */ /* 0x000fc8000fffe0ff */
[----:B------:R-:W-:-:S04]  /*2750*/  UISETP.NE.AND UP0, UPT, UR4, 0x3, UPT ;  /* 0x000000030400788c */ /* 0x000fc8000bf05270 */
[----:B------:R-:W-:Y:S02]  /*2760*/  USEL UR6, URZ, 0x1, UP0 ;  /* 0x00000001ff067887 */ /* 0x000fe40008000000 */
[----:B------:R-:W-:-:S04]  /*2770*/  USEL UR4, UR4, URZ, UP0 ;  /* 0x000000ff04047287 */ /* 0x000fc80008000000 */
[----:B------:R-:W-:Y:S01]  /*2780*/  ULEA UR5, UR4, UR7, 0x3 ;  /* 0x0000000704057291 */ /* 0x000fe2000f8e18ff */
[----:B------:R-:W-:-:S04]  /*2790*/  LOP3.LUT R12, R12, UR6, RZ, 0x3c, !PT ;  /* 0x000000060c0c7c12 */ /* 0x000fc8000f8e3cff */
[----:B-1----:R-:W-:-:S04]  /*27a0*/  SHF.L.U32 R2, R12, 0x1f, RZ ;  /* 0x0000001f0c027819 */ /* 0x002fc800000006ff */
[----:B------:R-:W1:Y:S02]  /*27b0*/  SYNCS.PHASECHK.TRANS64.TRYWAIT P0, [UR5], R2 ;  /* 0x00000002ff0075a7 */ /* 0x000e640008001105 */
[----:B-1----:R-:W-:Y:S05]  /*27c0*/  @!P0 BRA `(.L_x_44) ;  /* 0x0000008c00448947 */ /* 0x002fea0003800000 */
.L_x_142:
[----:B------:R-:W-:-:S04]  /*27d0*/  UIADD3 UR4, UPT, UPT, UR4, 0x1, URZ ;  /* 0x0000000104047890 */ /* 0x000fc8000fffe0ff */
[----:B------:R-:W-:-:S04]  /*27e0*/  UISETP.NE.AND UP0, UPT, UR4, 0x3, UPT ;  /* 0x000000030400788c */ /* 0x000fc8000bf05270 */
[----:B------:R-:W-:Y:S02]  /*27f0*/  USEL UR5, URZ, 0x1, UP0 ;  /* 0x00000001ff057887 */ /* 0x000fe40008000000 */
[----:B------:R-:W-:-:S04]  /*2800*/  USEL UR4, UR4, URZ, UP0 ;  /* 0x000000ff04047287 */ /* 0x000fc80008000000 */
[----:B------:R-:W-:Y:S01]  /*2810*/  ULEA UR4, UR4, UR7, 0x3 ;  /* 0x0000000704047291 */ /* 0x000fe2000f8e18ff */
[----:B-1----:R-:W-:-:S04]  /*2820*/  LOP3.LUT R2, R12, UR5, RZ, 0x3c, !PT ;  /* 0x000000050c027c12 */ /* 0x002fc8000f8e3cff */
[----:B------:R-:W-:Y:S01]  /*2830*/  SHF.L.U32 R2, R2, 0x1f, RZ ;  /* 0x0000001f02027819 */ /* 0x000fe200000006ff */
[----:B------:R-:W-:-:S07]  /*2840*/  IMAD.U32 R0, RZ, RZ, UR4 ;  /* 0x00000004ff007e24 */ /* 0x000fce000f8e00ff */
.L_x_45:
[----:B-1----:R1:W2:Y:S02]  /*2850*/  SYNCS.PHASECHK.TRANS64.TRYWAIT P0, [R0+URZ], R2 ;  /* 0x00000002000075a7 */ /* 0x0022a400080011ff */
[----:B--2---:R-:W-:Y:S05]  /*2860*/  @!P0 NANOSLEEP.SYNCS 0x989680 ;  /* 0x009896800000895d */ /* 0x004fea0003900000 */
[----:B------:R-:W2:Y:S02]  /*2870*/  @!P0 SYNCS.PHASECHK.TRANS64 P0, [R0+URZ], R2 ;  /* 0x00000002000085a7 */ /* 0x000ea400080010ff */
[----:B--2---:R-:W-:Y:S05]  /*2880*/  @P0 EXIT ;  /* 0x000000000000094d */ /* 0x004fea0003800000 */
[----:B------:R-:W-:Y:S05]  /*2890*/  BRA `(.L_x_45) ;  /* 0xfffffffc00ec7947 */ /* 0x000fea000383ffff */
.L_x_22:
[----:B------:R-:W1:Y:S02]  /*28a0*/  S2UR UR4, SR_CgaCtaId ;  /* 0x00000000000479c3 */ /* 0x000e640000008800 */
[----:B-1----:R-:W-:-:S04]  /*28b0*/  UISETP.NE.AND UP0, UPT, UR4, URZ, UPT ;  /* 0x000000ff0400728c */ /* 0x002fc8000bf05270 */
[----:B------:R-:W-:-:S09]  /*28c0*/  UISETP.NE.OR UP0, UPT, UR17, 0x1, UP0 ;  /* 0x000000011100788c */ /* 0x000fd20008705670 */
[----:B------:R-:W-:Y:S05]  /*28d0*/  BRA.U UP0, `(.L_x_46) ;  /* 0x00000005004c7547 */ /* 0x000fea000b800000 */
[----:B------:R-:W1:Y:S01]  /*28e0*/  S2UR UR5, SR_CgaCtaId ;  /* 0x00000000000579c3 */ /* 0x000e620000008800 */
[----:B------:R-:W-:Y:S01]  /*28f0*/  UMOV UR4, 0x400 ;  /* 0x0000040000047882 */ /* 0x000fe20000000000 */
[----:B------:R-:W-:Y:S01]  /*2900*/  ISETP.GE.U32.AND P2, PT, R0, 0x2, PT ;  /* 0x000000020000780c */ /* 0x000fe20003f46070 */
[----:B------:R-:W-:Y:S01]  /*2910*/  IMAD.MOV.U32 R12, RZ, RZ, 0x1 ;  /* 0x00000001ff0c7424 */ /* 0x000fe200078e00ff */
[----:B------:R-:W-:Y:S02]  /*2920*/  CS2R R10, SRZ ;  /* 0x00000000000a7805 */ /* 0x000fe4000001ff00 */
[----:B------:R-:W-:Y:S01]  /*2930*/  CS2R R8, SRZ ;  /* 0x0000000000087805 */ /* 0x000fe2000001ff00 */
[----:B-1----:R-:W-:-:S03]  /*2940*/  ULEA UR6, UR5, UR4, 0x18 ;  /* 0x0000000405067291 */ /* 0x002fc6000f8ec0ff */
[----:B------:R-:W-:-:S09]  /*2950*/  UMOV UR5, URZ ;  /* 0x000000ff00057c82 */ /* 0x000fd20008000000 */
.L_x_50:
[----:B------:R-:W-:Y:S02]  /*2960*/  LEA R2, R8, UR6, 0x3 ;  /* 0x0000000608027c11 */ /* 0x000fe4000f8e18ff */
[----:B------:R-:W-:-:S03]  /*2970*/  SHF.L.U32 R4, R9, 0x1f, RZ ;  /* 0x0000001f09047819 */ /* 0x000fc600000006ff */
[----:B------:R-:W-:Y:S01]  /*2980*/  VIADD R5, R2, 0xd0 ;  /* 0x000000d002057836 */ /* 0x000fe20000000000 */
[----:B------:R-:W1:Y:S02]  /*2990*/  SYNCS.PHASECHK.TRANS64.TRYWAIT P0, [R2+URZ+0xc0], R4 ;  /* 0x0000c004020075a7 */ /* 0x000e6400080011ff */
[----:B-1----:R-:W-:Y:S05]  /*29a0*/  @!P0 BRA `(.L_x_47) ;  /* 0x0000008800e48947 */ /* 0x002fea0003800000 */
.L_x_143:
[----:B------:R-:W-:Y:S01]  /*29b0*/  ULEA UR4, UR5, UR6, 0x3 ;  /* 0x0000000605047291 */ /* 0x000fe2000f8e18ff */
[----:B-1----:R-:W-:Y:S01]  /*29c0*/  PRMT R2, RZ, 0x654, R5 ;  /* 0x00000654ff027816 */ /* 0x002fe20000000005 */
[----:B------:R-:W-:Y:S01]  /*29d0*/  @!P2 IMAD.MOV.U32 R4, RZ, RZ, 0x10 ;  /* 0x00000010ff04a424 */ /* 0x000fe200078e00ff */
[----:B------:R-:W-:Y:S01]  /*29e0*/  SHF.L.U32 R5, R12, 0x1f, RZ ;  /* 0x0000001f0c057819 */ /* 0x000fe200000006ff */
[----:B------:R-:W-:Y:S01]  /*29f0*/  UIADD3 UR7, UPT, UPT, UR4, 0x80, URZ ;  /* 0x0000008004077890 */ /* 0x000fe2000fffe0ff */
[----:B------:R1:W-:Y:S05]  /*2a00*/  SYNCS.ARRIVE.TRANS64.RED.A1T0 RZ, [R2+URZ], RZ ;  /* 0x000000ff02ff79a7 */ /* 0x0003ea00081004ff */
[----:B------:R-:W-:Y:S01]  /*2a10*/  IMAD.U32 R6, RZ, RZ, UR7 ;  /* 0x00000007ff067e24 */ /* 0x000fe2000f8e00ff */
[----:B------:R-:W2:Y:S04]  /*2a20*/  SYNCS.PHASECHK.TRANS64.TRYWAIT P0, [UR4+0x90], R5 ;  /* 0x00009005ff0075a7 */ /* 0x000ea80008001104 */
[----:B------:R-:W-:Y:S01]  /*2a30*/  PRMT R6, R0, 0x654, R6 ;  /* 0x0000065400067816 */ /* 0x000fe20000000006 */
[----:B-12---:R-:W-:Y:S06]  /*2a40*/  @!P0 BRA `(.L_x_48) ;  /* 0x0000008800d08947 */ /* 0x006fec0003800000 */
.L_x_145:
[----:B------:R-:W-:Y:S01]  /*2a50*/  ULEA UR8, UR5, UR6, 0x4 ;  /* 0x0000000605087291 */ /* 0x000fe2000f8e20ff */
[----:B------:R-:W-:Y:S01]  /*2a60*/  SEL R3, R6, R3, !P2 ;  /* 0x0000000306037207 */ /* 0x000fe20005000000 */
[----:B------:R-:W-:Y:S01]  /*2a70*/  UIADD3 UR9, UPT, UPT, UR4, 0x80, URZ ;  /* 0x0000008004097890 */ /* 0x000fe2000fffe0ff */
[----:B-1----:R-:W-:Y:S01]  /*2a80*/  LEA R2, R11, UR6, 0x3 ;  /* 0x000000060b027c11 */ /* 0x002fe2000f8e18ff */
[----:B------:R-:W-:Y:S01]  /*2a90*/  UIADD3 UR8, UPT, UPT, UR8, 0xf0, URZ ;  /* 0x000000f008087890 */ /* 0x000fe2000fffe0ff */
[----:B------:R1:W-:Y:S01]  /*2aa0*/  @!P2 SYNCS.ARRIVE.TRANS64.RED RZ, [R3+URZ], R4 ;  /* 0x0000000403ffa9a7 */ /* 0x0003e200080004ff */
[----:B------:R-:W-:Y:S01]  /*2ab0*/  UIADD3 UR4, UPT, UPT, UR5, 0x1, URZ ;  /* 0x0000000105047890 */ /* 0x000fe2000fffe0ff */
[----:B------:R-:W-:-:S03]  /*2ac0*/  VIADD R8, R8, 0x1 ;  /* 0x0000000108087836 */ /* 0x000fc60000000000 */
[----:B------:R-:W-:Y:S02]  /*2ad0*/  UISETP.NE.AND UP0, UPT, UR4, 0x2, UPT ;  /* 0x000000020400788c */ /* 0x000fe4000bf05270 */
[----:B------:R-:W-:Y:S01]  /*2ae0*/  ISETP.NE.AND P0, PT, R8, 0x2, PT ;  /* 0x000000020800780c */ /* 0x000fe20003f05270 */
[----:B------:R-:W-:Y:S06]  /*2af0*/  UGETNEXTWORKID.BROADCAST [UR8], [UR9] ;  /* 0x00000000080073ca */ /* 0x000fec0008000100 */
[----:B------:R-:W-:Y:S02]  /*2b00*/  USEL UR7, URZ, 0x1, UP0 ;  /* 0x00000001ff077887 */ /* 0x000fe40008000000 */
[----:B------:R-:W-:-:S04]  /*2b10*/  USEL UR5, UR4, URZ, UP0 ;  /* 0x000000ff04057287 */ /* 0x000fc80008000000 */
[----:B------:R-:W-:Y:S02]  /*2b20*/  LOP3.LUT R12, R12, UR7, RZ, 0x3c, !PT ;  /* 0x000000070c0c7c12 */ /* 0x000fe4000f8e3cff */
[----:B-1----:R-:W-:-:S04]  /*2b30*/  SHF.L.U32 R4, R10, 0x1f, RZ ;  /* 0x0000001f0a047819 */ /* 0x002fc800000006ff */
[----:B------:R-:W1:Y:S02]  /*2b40*/  SYNCS.PHASECHK.TRANS64.TRYWAIT P1, [R2+URZ+0x80], R4 ;  /* 0x00008004020075a7 */ /* 0x000e6400080211ff */
[----:B-1----:R-:W-:Y:S05]  /*2b50*/  @!P1 BRA `(.L_x_49) ;  /* 0x0000008800a49947 */ /* 0x002fea0003800000 */
.L_x_146:
[C---:B-1----:R-:W-:Y:S01]  /*2b60*/  LEA R4, R11.reuse, UR6, 0x4 ;  /* 0x000000060b047c11 */ /* 0x042fe2000f8e20ff */
[----:B------:R-:W-:Y:S01]  /*2b70*/  VIADD R2, R2, 0x90 ;  /* 0x0000009002027836 */ /* 0x000fe20000000000 */
[----:B------:R-:W-:Y:S01]  /*2b80*/  SEL R8, R8, RZ, P0 ;  /* 0x000000ff08087207 */ /* 0x000fe20000000000 */
[----:B------:R-:W-:-:S03]  /*2b90*/  VIADD R11, R11, 0x1 ;  /* 0x000000010b0b7836 */ /* 0x000fc60000000000 */
[----:B------:R-:W1:Y:S01]  /*2ba0*/  LDS.128 R4, [R4+0xf0] ;  /* 0x0000f00004047984 */ /* 0x000e620000000c00 */
[----:B------:R-:W-:Y:S02]  /*2bb0*/  PRMT R2, RZ, 0x654, R2 ;  /* 0x00000654ff027816 */ /* 0x000fe40000000002 */
[C---:B------:R-:W-:Y:S01]  /*2bc0*/  ISETP.NE.AND P1, PT, R11.reuse, 0x2, PT ;  /* 0x000000020b00780c */ /* 0x040fe20003f25270 */
[----:B------:R-:W-:Y:S01]  /*2bd0*/  @!PT LDS RZ, [RZ] ;  /* 0x00000000fffff984 */ /* 0x000fe20000000800 */
[----:B------:R-:W-:Y:S01]  /*2be0*/  @!PT LDS RZ, [RZ] ;  /* 0x00000000fffff984 */ /* 0x000fe20000000800 */
[----:B------:R-:W-:Y:S01]  /*2bf0*/  @!PT LDS RZ, [RZ] ;  /* 0x00000000fffff984 */ /* 0x000fe20000000800 */
[----:B------:R-:W-:Y:S01]  /*2c00*/  @!PT LDS RZ, [RZ] ;  /* 0x00000000fffff984 */ /* 0x000fe20000000800 */
[----:B------:R2:W-:Y:S06]  /*2c10*/  MEMBAR.ALL.CTA ;  /* 0x0000000000007992 */ /* 0x0005ec0000008000 */
[----:B--2---:R-:W2:Y:S01]  /*2c20*/  FENCE.VIEW.ASYNC.S ;  /* 0x00000000000073c6 */ /* 0x004ea20000000000 */
[----:B------:R-:W-:Y:S01]  /*2c30*/  SEL R11, R11, RZ, P1 ;  /* 0x000000ff0b0b7207 */ /* 0x000fe20000800000 */
[----:B--2---:R2:W-:Y:S01]  /*2c40*/  SYNCS.ARRIVE.TRANS64.RED.A1T0 RZ, [R2+URZ], RZ ;  /* 0x000000ff02ff79a7 */ /* 0x0045e200081004ff */
[----:B-1----:R-:W-:-:S02]  /*2c50*/  LOP3.LUT P3, RZ, R6, 0x1, RZ, 0xc0, !PT ;  /* 0x0000000106ff7812 */ /* 0x002fc4000786c0ff */
[----:B------:R-:W-:-:S04]  /*2c60*/  SEL R4, RZ, 0x1, P1 ;  /* 0x00000001ff047807 */ /* 0x000fc80000800000 */
[----:B------:R-:W-:Y:S02]  /*2c70*/  LOP3.LUT R10, R10, R4, RZ, 0x3c, !PT ;  /* 0x000000040a0a7212 */ /* 0x000fe400078e3cff */
[----:B--2---:R-:W-:-:S04]  /*2c80*/  SEL R2, RZ, 0x1, P0 ;  /* 0x00000001ff027807 */ /* 0x004fc80000000000 */
[----:B------:R-:W-:Y:S01]  /*2c90*/  LOP3.LUT R9, R9, R2, RZ, 0x3c, !PT ;  /* 0x0000000209097212 */ /* 0x000fe200078e3cff */
[----:B------:R-:W-:Y:S06]  /*2ca0*/  @P3 BRA `(.L_x_50) ;  /* 0xfffffffc002c3947 */ /* 0x000fec000383ffff */
[----:B------:R-:W-:Y:S01]  /*2cb0*/  ULEA UR4, UR5, UR6, 0x3 ;  /* 0x0000000605047291 */ /* 0x000fe2000f8e18ff */
[----:B------:R-:W-:-:S08]  /*2cc0*/  SHF.L.U32 R2, R12, 0x1f, RZ ;  /* 0x0000001f0c027819 */ /* 0x000fd000000006ff */
[----:B------:R-:W1:Y:S02]  /*2cd0*/  SYNCS.PHASECHK.TRANS64 P0, [UR4+0x90], R2 ;  /* 0x00009002ff0075a7 */ /* 0x000e640008001004 */
[----:B-1----:R-:W-:Y:S05]  /*2ce0*/  @P0 BRA `(.L_x_51) ;  /* 0x0000000000080947 */ /* 0x002fea0003800000 */
[----:B------:R-:W1:Y:S02]  /*2cf0*/  SYNCS.PHASECHK.TRANS64.TRYWAIT P0, [UR4+0x90], R2 ;  /* 0x00009002ff0075a7 */ /* 0x000e640008001104 */
[----:B-1----:R-:W-:Y:S05]  /*2d00*/  @!P0 BRA `(.L_x_52) ;  /* 0x00000088004c8947 */ /* 0x002fea0003800000 */
.L_x_51:
[----:B------:R-:W-:-:S04]  /*2d10*/  UIADD3 UR7, UPT, UPT, UR5, 0x1, URZ ;  /* 0x0000000105077890 */ /* 0x000fc8000fffe0ff */
[----:B------:R-:W-:-:S04]  /*2d20*/  UISETP.NE.AND UP0, UPT, UR7, 0x2, UPT ;  /* 0x000000020700788c */ /* 0x000fc8000bf05270 */
[----:B------:R-:W-:Y:S02]  /*2d30*/  USEL UR8, URZ, 0x1, UP0 ;  /* 0x00000001ff087887 */ /* 0x000fe40008000000 */
[----:B------:R-:W-:-:S04]  /*2d40*/  USEL UR7, UR7, URZ, UP0 ;  /* 0x000000ff07077287 */ /* 0x000fc80008000000 */
[----:B------:R-:W-:Y:S01]  /*2d50*/  ULEA UR7, UR7, UR6, 0x3 ;  /* 0x0000000607077291 */ /* 0x000fe2000f8e18ff */
[----:B-1----:R-:W-:-:S04]  /*2d60*/  LOP3.LUT R2, R12, UR8, RZ, 0x3c, !PT ;  /* 0x000000080c027c12 */ /* 0x002fc8000f8e3cff */
[----:B------:R-:W-:-:S04]  /*2d70*/  SHF.L.U32 R0, R2, 0x1f, RZ ;  /* 0x0000001f02007819 */ /* 0x000fc800000006ff */
[----:B------:R-:W1:Y:S02]  /*2d80*/  SYNCS.PHASECHK.TRANS64 P0, [UR7+0x90], R0 ;  /* 0x00009000ff0075a7 */ /* 0x000e640008001007 */
[----:B-1----:R-:W-:Y:S05]  /*2d90*/  @P0 EXIT ;  /* 0x000000000000094d */ /* 0x002fea0003800000 */
[----:B------:R-:W-:Y:S02]  /*2da0*/  SHF.L.U32 R2, R2, 0x1f, RZ ;  /* 0x0000001f02027819 */ /* 0x000fe400000006ff */
[----:B------:R-:W-:-:S07]  /*2db0*/  MOV R0, UR7 ;  /* 0x0000000700007c02 */ /* 0x000fce0008000f00 */
.L_x_53:
[----:B-1----:R1:W2:Y:S02]  /*2dc0*/  SYNCS.PHASECHK.TRANS64.TRYWAIT P0, [R0+URZ+0x90], R2 ;  /* 0x00009002000075a7 */ /* 0x0022a400080011ff */
[----:B--2---:R-:W-:Y:S05]  /*2dd0*/  @!P0 NANOSLEEP.SYNCS 0x989680 ;  /* 0x009896800000895d */ /* 0x004fea0003900000 */
[----:B------:R-:W2:Y:S02]  /*2de0*/  @!P0 SYNCS.PHASECHK.TRANS64 P0, [R0+URZ+0x90], R2 ;  /* 0x00009002000085a7 */ /* 0x000ea400080010ff */
[----:B--2---:R-:W-:Y:S05]  /*2df0*/  @P0 EXIT ;  /* 0x000000000000094d */ /* 0x004fea0003800000 */
[----:B------:R-:W-:Y:S05]  /*2e00*/  BRA `(.L_x_53) ;  /* 0xfffffffc00ec7947 */ /* 0x000fea000383ffff */
.L_x_46:
[----:B------:R-:W-:Y:S05]  /*2e10*/  BRA.U UP4, `(.L_x_54) ;  /* 0x0000000d04787547 */ /* 0x000fea000b800000 */
[----:B------:R-:W1:Y:S01]  /*2e20*/  S2UR UR7, SR_CgaCtaId ;  /* 0x00000000000779c3 */ /* 0x000e620000008800 */
[----:B------:R-:W-:Y:S01]  /*2e30*/  UMOV UR4, 0x40 ;  /* 0x0000004000047882 */ /* 0x000fe20000000000 */
[----:B------:R-:W-:Y:S01]  /*2e40*/  NOP ;  /* 0x0000000000007918 */ /* 0x000fe20000000000 */
[----:B------:R-:W-:Y:S01]  /*2e50*/  UMOV UR6, 0x400 ;  /* 0x0000040000067882 */ /* 0x000fe20000000000 */
[----:B-1----:R-:W-:Y:S02]  /*2e60*/  ULEA UR5, UR7, UR4, 0x18 ;  /* 0x0000000407057291 */ /* 0x002fe4000f8ec0ff */
[----:B------:R-:W-:-:S07]  /*2e70*/  ULEA UR6, UR7, UR6, 0x18 ;  /* 0x0000000607067291 */ /* 0x000fce000f8ec0ff */
[----:B------:R-:W1:Y:S02]  /*2e80*/  LDS.U8 R0, [UR5+0x1c] ;  /* 0x00001c05ff007984 */ /* 0x000e640008000000 */
[----:B-1----:R-:W-:-:S13]  /*2e90*/  ISETP.NE.AND P0, PT, R0, RZ, PT ;  /* 0x000000ff0000720c */ /* 0x002fda0003f05270 */
[----:B------:R-:W-:Y:S05]  /*2ea0*/  @P0 BRA `(.L_x_55) ;  /* 0x0000000000580947 */ /* 0x000fea0003800000 */
[----:B------:R-:W-:-:S13]  /*2eb0*/  ELECT P0, URZ, PT ;  /* 0x0000000000ff782f */ /* 0x000fda0003800000 */
[----:B------:R-:W-:Y:S05]  /*2ec0*/  @!P0 BRA `(.L_x_56) ;  /* 0x0000000000608947 */ /* 0x000fea0003800000 */
[----:B------:R-:W-:Y:S01]  /*2ed0*/  UMOV UR4, 0x10 ;  /* 0x0000001000047882 */ /* 0x000fe20000000000 */
[----:B------:R-:W-:Y:S01]  /*2ee0*/  HFMA2 R0, -RZ, RZ, 0, 5.9604644775390625e-08 ;  /* 0x00000001ff007431 */ /* 0x000fe200000001ff */
[----:B------:R-:W-:-:S03]  /*2ef0*/  MOV R3, 0xffff ;  /* 0x0000ffff00037802 */ /* 0x000fc60000000f00 */
[----:B------:R-:W-:Y:S04]  /*2f00*/  DEPBAR.LE SB1, 0x36 ;  /* 0x00009d800000791a */ /* 0x000fe80000000000 */
[----:B------:R-:W1:Y:S02]  /*2f10*/  UTCATOMSWS.FIND_AND_SET.ALIGN UP0, UR4, UR4 ;  /* 0x00000004000475e3 */ /* 0x000e640008000800 */
[----:B-1----:R-:W-:Y:S01]  /*2f20*/  MOV R4, UR4 ;  /* 0x0000000400047c02 */ /* 0x002fe20008000f00 */
[----:B------:R-:W-:Y:S06]  /*2f30*/  BRA.U UP0, `(.L_x_57) ;  /* 0x0000000100187547 */ /* 0x000fec000b800000 */
.L_x_58:
[----:B------:R-:W-:Y:S05]  /*2f40*/  NANOSLEEP 0x64 ;  /* 0x000000640000795d */ /* 0x000fea0003800000 */
[----:B------:R-:W-:-:S05]  /*2f50*/  UMOV UR4, 0x10 ;  /* 0x0000001000047882 */ /* 0x000fca0000000000 */
[----:B------:R-:W-:Y:S04]  /*2f60*/  DEPBAR.LE SB1, 0x36 ;  /* 0x00009d800000791a */ /* 0x000fe80000000000 */
[----:B------:R-:W1:Y:S02]  /*2f70*/  UTCATOMSWS.FIND_AND_SET.ALIGN UP0, UR4, UR4 ;  /* 0x00000004000475e3 */ /* 0x000e640008000800 */
[----:B-1----:R-:W-:Y:S01]  /*2f80*/  MOV R4, UR4 ;  /* 0x0000000400047c02 */ /* 0x002fe20008000f00 */
[----:B------:R-:W-:Y:S05]  /*2f90*/  BRA.U !UP0, `(.L_x_58) ;  /* 0xfffffffd08e87547 */ /* 0x000fea000b83ffff */
.L_x_57:
[-C--:B------:R-:W-:Y:S02]  /*2fa0*/  SHF.L.U32 R3, R3, R4.reuse, RZ ;  /* 0x0000000403037219 */ /* 0x080fe400000006ff */
[----:B------:R-:W-:Y:S01]  /*2fb0*/  SHF.L.U32 R0, R0, R4, RZ ;  /* 0x0000000400007219 */ /* 0x000fe200000006ff */
[----:B------:R-:W-:Y:S02]  /*2fc0*/  IMAD.SHL.U32 R4, R4, 0x20, RZ ;  /* 0x0000002004047824 */ /* 0x000fe400078e00ff */
[----:B------:R1:W-:Y:S04]  /*2fd0*/  ATOMS.OR RZ, [UR5+0x14], R3 ;  /* 0x00001403ffff798c */ /* 0x0003e8000b000005 */
[----:B------:R1:W-:Y:S04]  /*2fe0*/  ATOMS.OR RZ, [UR5+0x18], R0 ;  /* 0x00001800ffff798c */ /* 0x0003e8000b000005 */
[----:B------:R1:W-:Y:S01]  /*2ff0*/  STS [UR6+0x110], R4 ;  /* 0x00011004ff007988 */ /* 0x0003e20008000806 */
[----:B------:R-:W-:Y:S05]  /*3000*/  BRA `(.L_x_56) ;  /* 0x0000000000107947 */ /* 0x000fea0003800000 */
.L_x_55:
[----:B------:R-:W-:Y:S02]  /*3010*/  MOV R0, 0xffffffff ;  /* 0xffffffff00007802 */ /* 0x000fe40000000f00 */
[----:B------:R-:W-:-:S03]  /*3020*/  MOV R4, 0x3050 ;  /* 0x0000305000047802 */ /* 0x000fc60000000f00 */
[----:B------:R1:W-:Y:S04]  /*3030*/  STS [UR6+0x110], R0 ;  /* 0x00011000ff007988 */ /* 0x0003e80008000806 */
[----:B-1---5:R-:W-:Y:S05]  /*3040*/  CALL.REL.NOINC `($__internal_1_$__cuda_sm10x_tcgen05_guardrail_trap_phase_invalid_during_alloc) ;  /* 0x0000008c00647944 */ /* 0x022fea0003c00000 */
.L_x_56:
[----:B------:R-:W-:Y:S05]  /*3050*/  WARPSYNC.ALL ;  /* 0x0000000000007948 */ /* 0x000fea0003800000 */
[----:B------:R-:W2:Y:S01]  /*3060*/  S2UR UR4, SR_CgaCtaId ;  /* 0x00000000000479c3 */ /* 0x000ea20000008800 */
[----:B------:R-:W-:Y:S01]  /*3070*/  UMOV UR26, 0x400 ;  /* 0x00000400001a7882 */ /* 0x000fe20000000000 */
[----:B------:R-:W-:-:S06]  /*3080*/  NOP ;  /* 0x0000000000007918 */ /* 0x000fcc0000000000 */
[----:B------:R-:W-:Y:S06]  /*3090*/  BAR.ARV 0x6, 0xa0 ;  /* 0x0182800000007b1d */ /* 0x000fec0000002000 */
[----:B------:R-:W3:Y:S01]  /*30a0*/  LDCU UR5, c[0x0][0x38c] ;  /* 0x00007180ff0577ac */ /* 0x000ee20008000800 */
[----:B------:R-:W-:Y:S01]  /*30b0*/  LOP3.LUT R2, R2, 0xffff, RZ, 0xc0, !PT ;  /* 0x0000ffff02027812 */ /* 0x000fe200078ec0ff */
[----:B------:R-:W-:Y:S01]  /*30c0*/  IMAD.MOV.U32 R11, RZ, RZ, 0x1 ;  /* 0x00000001ff0b7424 */ /* 0x000fe200078e00ff */
[----:B------:R-:W-:Y:S01]  /*30d0*/  CS2R R8, SRZ ;  /* 0x0000000000087805 */ /* 0x000fe2000001ff00 */
[----:B------:R-:W4:Y:S01]  /*30e0*/  LDCU UR7, c[0x0][0x38c] ;  /* 0x00007180ff0777ac */ /* 0x000f220008000800 */
[----:B------:R-:W-:Y:S01]  /*30f0*/  R2UR UR27, R2 ;  /* 0x00000000021b72ca */ /* 0x000fe200000e0000 */
[----:B------:R-:W-:Y:S01]  /*3100*/  IMAD.MOV.U32 R10, RZ, RZ, RZ ;  /* 0x000000ffff0a7224 */ /* 0x000fe200078e00ff */
[----:B------:R-:W-:Y:S01]  /*3110*/  UMOV UR31, URZ ;  /* 0x000000ff001f7c82 */ /* 0x000fe20008000000 */
[----:B------:R-:W-:Y:S01]  /*3120*/  UMOV UR22, URZ ;  /* 0x000000ff00167c82 */ /* 0x000fe20008000000 */
[----:B--2---:R-:W-:Y:S01]  /*3130*/  ULEA UR26, UR4, UR26, 0x18 ;  /* 0x0000001a041a7291 */ /* 0x004fe2000f8ec0ff */
[----:B------:R-:W-:Y:S01]  /*3140*/  UMOV UR38, 0x0 ;  /* 0x0000000000267882 */ /* 0x000fe20000000000 */
[----:B------:R-:W-:-:S02]  /*3150*/  UMOV UR39, 0x8400490 ;  /* 0x0840049000277882 */ /* 0x000fc40000000000 */
[----:B------:R-:W-:Y:S02]  /*3160*/  UIADD3 UR4, UPT, UPT, UR26, 0x10800, URZ ;  /* 0x000108001a047890 */ /* 0x000fe4000fffe0ff */
[----:B------:R-:W-:Y:S02]  /*3170*/  UIADD3 UR6, UPT, UPT, UR26, 0x1c800, URZ ;  /* 0x0001c8001a067890 */ /* 0x000fe4000fffe0ff */
[----:B---3--:R-:W-:Y:S01]  /*3180*/  UIADD3 UR5, UPT, UPT, UR5, 0x3f, URZ ;  /* 0x0000003f05057890 */ /* 0x008fe2000fffe0ff */
[----:B-1----:R-:W1:Y:S01]  /*3190*/  LDS R0, [UR26+0x110] ;  /* 0x0001101aff007984 */ /* 0x002e620008000800 */
[----:B------:R-:W-:Y:S01]  /*31a0*/  UMOV UR36, 0x0 ;  /* 0x0000000000247882 */ /* 0x000fe20000000000 */
[----:B------:R-:W-:Y:S01]  /*31b0*/  UMOV UR37, 0x8400490 ;  /* 0x0840049000257882 */ /* 0x000fe20000000000 */
[----:B------:R-:W-:Y:S02]  /*31c0*/  USHF.R.S32.HI UR40, URZ, 0x1f, UR5 ;  /* 0x0000001fff287899 */ /* 0x000fe40008011405 */
[----:B----4-:R-:W-:-:S02]  /*31d0*/  UISETP.GE.AND UP4, UPT, UR7, 0x1, UPT ;  /* 0x000000010700788c */ /* 0x010fc4000bf86270 */
[----:B------:R-:W-:Y:S02]  /*31e0*/  ULEA.HI UR40, UR40, UR5, URZ, 0x6 ;  /* 0x0000000528287291 */ /* 0x000fe4000f8f30ff */
[----:B------:R-:W-:Y:S02]  /*31f0*/  USHF.R.U32.HI UR5, URZ, 0x4, UR4 ;  /* 0x00000004ff057899 */ /* 0x000fe40008011604 */
[----:B------:R-:W-:Y:S02]  /*3200*/  USHF.R.S32.HI UR40, URZ, 0x6, UR40 ;  /* 0x00000006ff287899 */ /* 0x000fe40008011428 */
[----:B------:R-:W-:Y:S02]  /*3210*/  USHF.R.U32.HI UR4, URZ, 0x4, UR6 ;  /* 0x00000004ff047899 */ /* 0x000fe40008011606 */
[----:B------:R-:W-:Y:S02]  /*3220*/  UISETP.LT.AND UP0, UPT, UR40, 0x1, UPT ;  /* 0x000000012800788c */ /* 0x000fe4000bf01270 */
[----:B------:R-:W-:-:S02]  /*3230*/  ULOP3.LUT UR5, UR5, 0x3fff, URZ, 0xc0, !UPT ;  /* 0x00003fff05057892 */ /* 0x000fc4000f8ec0ff */
[----:B------:R-:W-:Y:S02]  /*3240*/  ULOP3.LUT UR4, UR4, 0x3fff, URZ, 0xc0, !UPT ;  /* 0x00003fff04047892 */ /* 0x000fe4000f8ec0ff */
[----:B------:R-:W-:Y:S02]  /*3250*/  USEL UR41, UR40, 0x1, !UP0 ;  /* 0x0000000128297887 */ /* 0x000fe4000c000000 */
[----:B------:R-:W-:Y:S02]  /*3260*/  ULOP3.LUT UR28, UR5, 0x10000, URZ, 0xfc, !UPT ;  /* 0x00010000051c7892 */ /* 0x000fe4000f8efcff */
[----:B------:R-:W-:Y:S02]  /*3270*/  ULOP3.LUT UR29, UR4, 0x10000, URZ, 0xfc, !UPT ;  /* 0x00010000041d7892 */ /* 0x000fe4000f8efcff */
[----:B------:R-:W-:Y:S01]  /*3280*/  UIADD3 UR41, UPT, UPT, -UR41, URZ, URZ ;  /* 0x000000ff29297290 */ /* 0x000fe2000fffe1ff */
[----:B------:R-:W-:Y:S01]  /*3290*/  UMOV UR34, 0x0 ;  /* 0x0000000000227882 */ /* 0x000fe20000000000 */
[----:B------:R-:W-:Y:S01]  /*32a0*/  UMOV UR35, 0x8400490 ;  /* 0x0840049000237882 */ /* 0x000fe20000000000 */
[----:B------:R-:W-:Y:S01]  /*32b0*/  UMOV UR32, 0x0 ;  /* 0x0000000000207882 */ /* 0x000fe20000000000 */
[----:B------:R-:W-:Y:S01]  /*32c0*/  UMOV UR33, 0x8400490 ;  /* 0x0840049000217882 */ /* 0x000fe20000000000 */
[----:B-1----:R-:W-:-:S15]  /*32d0*/  R2UR UR42, R0 ;  /* 0x00000000002a72ca */ /* 0x002fde00000e0000 */
.L_x_65:
[----:B------:R-:W-:Y:S02]  /*32e0*/  LEA R0, R10, UR26, 0x3 ;  /* 0x0000001a0a007c11 */ /* 0x000fe4000f8e18ff */
[----:B------:R-:W-:Y:S02]  /*32f0*/  SHF.L.U32 R2, R9, 0x1f, RZ ;  /* 0x0000001f09027819 */ /* 0x000fe400000006ff */
[----:B------:R-:W-:Y:S01]  /*3300*/  PLOP3.LUT P0, PT, PT, PT, UP4, 0x80, 0x8 ;  /* 0x000000000008781c */ /* 0x000fe20003f0f048 */
[----:B------:R-:W-:Y:S01]  /*3310*/  VIADD R3, R0, 0x90 ;  /* 0x0000009000037836 */ /* 0x000fe20000000000 */
[----:B-1----:R-:W1:Y:S02]  /*3320*/  SYNCS.PHASECHK.TRANS64.TRYWAIT P1, [R0+URZ+0x80], R2 ;  /* 0x00008002000075a7 */ /* 0x002e6400080211ff */
[----:B-1-3--:R-:W-:Y:S09]  /*3330*/  @!P1 BRA `(.L_x_59) ;  /* 0x0000008000d89947 */ /* 0x00aff20003800000 */
.L_x_148:
[----:B------:R-:W-:Y:S01]  /*3340*/  LEA R4, R10, UR26, 0x4 ;  /* 0x0000001a0a047c11 */ /* 0x000fe2000f8e20ff */
[----:B------:R-:W-:Y:S01]  /*3350*/  @UP4 ULEA UR4, UR22, UR26, 0x3 ;  /* 0x0000001a16044291 */ /* 0x000fe2000f8e18ff */
[----:B------:R-:W-:Y:S01]  /*3360*/  PLOP3.LUT P2, PT, PT, PT, PT, 0x80, 0x8 ;  /* 0x000000000008781c */ /* 0x000fe20003f4f070 */
[----:B------:R-:W-:Y:S01]  /*3370*/  ULEA UR30, UR31, UR26, 0x3 ;  /* 0x0000001a1f1e7291 */ /* 0x000fe2000f8e18ff */
[----:B------:R-:W-:Y:S01]  /*3380*/  PRMT R3, RZ, 0x654, R3 ;  /* 0x00000654ff037816 */ /* 0x000fe20000000003 */
[----:B------:R-:W-:Y:S01]  /*3390*/  ULEA UR11, UR31, UR42, 0x8 ;  /* 0x0000002a1f0b7291 */ /* 0x000fe2000f8e40ff */
[----:B------:R-:W2:Y:S01]  /*33a0*/  LDS.128 R4, [R4+0xf0] ;  /* 0x0000f00004047984 */ /* 0x000ea20000000c00 */
[----:B-1----:R-:W-:Y:S02]  /*33b0*/  @P0 SHF.L.U32 R2, R8, 0x1f, RZ ;  /* 0x0000001f08020819 */ /* 0x002fe400000006ff */
[----:B------:R-:W-:Y:S01]  /*33c0*/  SHF.L.U32 R0, R11, 0x1f, RZ ;  /* 0x0000001f0b007819 */ /* 0x000fe200000006ff */
[----:B------:R-:W-:Y:S01]  /*33d0*/  @!PT LDS RZ, [RZ] ;  /* 0x00000000fffff984 */ /* 0x000fe20000000800 */
[----:B------:R-:W-:Y:S01]  /*33e0*/  @!PT LDS RZ, [RZ] ;  /* 0x00000000fffff984 */ /* 0x000fe20000000800 */
[----:B------:R-:W-:Y:S01]  /*33f0*/  @!PT LDS RZ, [RZ] ;  /* 0x00000000fffff984 */ /* 0x000fe20000000800 */
[----:B------:R-:W-:Y:S01]  /*3400*/  @!PT LDS RZ, [RZ] ;  /* 0x00000000fffff984 */ /* 0x000fe20000000800 */
[----:B------:R1:W-:Y:S06]  /*3410*/  MEMBAR.ALL.CTA ;  /* 0x0000000000007992 */ /* 0x0003ec0000008000 */
[----:B-1----:R-:W1:Y:S02]  /*3420*/  FENCE.VIEW.ASYNC.S ;  /* 0x00000000000073c6 */ /* 0x002e640000000000 */
[----:B-1----:R1:W-:Y:S01]  /*3430*/  SYNCS.ARRIVE.TRANS64.RED.A1T0 RZ, [R3+URZ], RZ ;  /* 0x000000ff03ff79a7 */ /* 0x0023e200081004ff */
[----:B------:R1:W3:Y:S01]  /*3440*/  @P0 SYNCS.PHASECHK.TRANS64.TRYWAIT P2, [UR4], R2 ;  /* 0x00000002ff0005a7 */ /* 0x0002e20008041104 */
[----:B--2---:R-:W-:Y:S01]  /*3450*/  LOP3.LUT P1, RZ, R6, 0x1, RZ, 0xc0, !PT ;  /* 0x0000000106ff7812 */ /* 0x004fe2000782c0ff */
[----:B------:R-:W2:Y:S02]  /*3460*/  SYNCS.PHASECHK.TRANS64.TRYWAIT P0, [UR30+0xb0], R0 ;  /* 0x0000b000ff0075a7 */ /* 0x000ea4000800111e */
[----:B-123--:R-:W-:Y:S10]  /*3470*/  @!P0 BRA `(.L_x_60) ;  /* 0x00000080009c8947 */ /* 0x00eff40003800000 */
.L_x_150:
[----:B------:R-:W-:Y:S01]  /*3480*/  IADD3 R10, PT, PT, R10, 0x1, RZ ;  /* 0x000000010a0a7810 */ /* 0x000fe20007ffe0ff */
[----:B------:R-:W-:Y:S06]  /*3490*/  BRA.U !UP4, `(.L_x_61) ;  /* 0x000000010cc07547 */ /* 0x000fec000b800000 */
[----:B------:R-:W-:Y:S01]  /*34a0*/  UPLOP3.LUT UP2, UPT, UPT, UPT, UPT, 0x40, 0x4 ;  /* 0x000000000004789c */ /* 0x000fe20003f4e870 */
[----:B------:R-:W-:Y:S01]  /*34b0*/  UMOV UR24, UR41 ;  /* 0x0000002900187c82 */ /* 0x000fe20008000000 */
[----:B------:R-:W-:Y:S01]  /*34c0*/  UMOV UR23, UR40 ;  /* 0x0000002800177c82 */ /* 0x000fe20008000000 */
[----:B------:R-:W-:-:S08]  /*34d0*/  UMOV UR10, UR22 ;  /* 0x00000016000a7c82 */ /* 0x000fd00008000000 */
.L_x_64:
[----:B------:R-:W-:Y:S02]  /*34e0*/  UIADD3 UR24, UPT, UPT, UR24, 0x1, URZ ;  /* 0x0000000118187890 */ /* 0x000fe4000fffe0ff */
[----:B--2---:R-:W-:Y:S02]  /*34f0*/  ULEA UR5, UR10, UR26, 0x3 ;  /* 0x0000001a0a057291 */ /* 0x004fe4000f8e18ff */
[----:B------:R-:W-:Y:S01]  /*3500*/  UISETP.NE.AND UP3, UPT, UR24, URZ, UPT ;  /* 0x000000ff1800728c */ /* 0x000fe2000bf65270 */
[----:B---3--:R-:W-:Y:S10]  /*3510*/  @P2 BRA `(.L_x_62) ;  /* 0x00000000000c2947 */ /* 0x008ff40003800000 */
[----:B-1----:R-:W-:Y:S04]  /*3520*/  SHF.L.U32 R2, R8, 0x1f, RZ ;  /* 0x0000001f08027819 */ /* 0x002fe800000006ff */
[----:B------:R-:W1:Y:S02]  /*3530*/  SYNCS.PHASECHK.TRANS64.TRYWAIT P0, [UR5], R2 ;  /* 0x00000002ff0075a7 */ /* 0x000e640008001105 */
[----:B-1----:R-:W-:Y:S05]  /*3540*/  @!P0 BRA `(.L_x_63) ;  /* 0x0000008000808947 */ /* 0x002fea0003800000 */
.L_x_62:
[----:B------:R-:W-:Y:S01]  /*3550*/  UISETP.NE.AND UP0, UPT, UR23, 0x1, UPT ;  /* 0x000000011700788c */ /* 0x000fe2000bf05270 */
[----:B------:R-:W-:Y:S01]  /*3560*/  PLOP3.LUT P2, PT, PT, PT, PT, 0x80, 0x8 ;  /* 0x000000000008781c */ /* 0x000fe20003f4f070 */
[----:B------:R-:W-:Y:S02]  /*3570*/  UIADD3 UR4, UPT, UPT, UR10, 0x1, URZ ;  /* 0x000000010a047890 */ /* 0x000fe4000fffe0ff */
[----:B------:R-:W-:Y:S02]  /*3580*/  UIADD3 UR25, UPT, UPT, UR5, 0x18, URZ ;  /* 0x0000001805197890 */ /* 0x000fe4000fffe0ff */
[----:B------:R-:W-:Y:S01]  /*3590*/  UISETP.NE.AND UP1, UPT, UR4, 0x3, UPT ;  /* 0x000000030400788c */ /* 0x000fe2000bf25270 */
[----:B------:R-:W-:Y:S01]  /*35a0*/  PLOP3.LUT P0, PT, PT, PT, UP0, 0x80, 0x8 ;  /* 0x000000000008781c */ /* 0x000fe20003f0f008 */
[----:B------:R-:W-:Y:S02]  /*35b0*/  UIADD3 UR23, UPT, UPT, UR23, -0x1, URZ ;  /* 0xffffffff17177890 */ /* 0x000fe4000fffe0ff */
[----:B------:R-:W-:Y:S02]  /*35c0*/  USEL UR6, URZ, 0x1, UP1 ;  /* 0x00000001ff067887 */ /* 0x000fe40008800000 */
[----:B------:R-:W-:Y:S01]  /*35d0*/  USEL UR22, UR4, URZ, UP1 ;  /* 0x000000ff04167287 */ /* 0x000fe20008800000 */
[----:B------:R-:W-:Y:S01]  /*35e0*/  UMOV UR7, 0x40004040 ;  /* 0x4000404000077882 */ /* 0x000fe20000000000 */
[----:B------:R-:W-:Y:S02]  /*35f0*/  UMOV UR5, 0x40004040 ;  /* 0x4000404000057882 */ /* 0x000fe40000000000 */
[----:B------:R-:W-:Y:S01]  /*3600*/  @UP0 ULEA UR4, UR22, UR26, 0x3 ;  /* 0x0000001a16040291 */ /* 0x000fe2000f8e18ff */
[----:B------:R-:W-:Y:S01]  /*3610*/  LOP3.LUT R8, R8, UR6, RZ, 0x3c, !PT ;  /* 0x0000000608087c12 */ /* 0x000fe2000f8e3cff */
[----:B------:R-:W-:Y:S01]  /*3620*/  ULEA UR6, UR10, UR29, 0xb ;  /* 0x0000001d0a067291 */ /* 0x000fe2000f8e58ff */
[----:B------:R-:W-:Y:S02]  /*3630*/  UMOV UR21, 0x40004040 ;  /* 0x4000404000157882 */ /* 0x000fe40000000000 */
[----:B-1----:R-:W-:Y:S01]  /*3640*/  @P0 SHF.L.U32 R0, R8, 0x1f, RZ ;  /* 0x0000001f08000819 */ /* 0x002fe200000006ff */
[----:B------:R-:W-:Y:S02]  /*3650*/  UIADD3 UR20, UPT, UPT, UR6, 0x2, URZ ;  /* 0x0000000206147890 */ /* 0x000fe4000fffe0ff */
[----:B------:R-:W-:Y:S01]  /*3660*/  UIADD3 UR16, UPT, UPT, UR6, 0x4, URZ ;  /* 0x0000000406107890 */ /* 0x000fe2000fffe0ff */
[----:B------:R2:W3:Y:S01]  /*3670*/  @P0 SYNCS.PHASECHK.TRANS64.TRYWAIT P2, [UR4], R0 ;  /* 0x00000000ff0005a7 */ /* 0x0004e20008041104 */
[----:B------:R-:W-:Y:S02]  /*3680*/  ULEA UR4, UR10, UR28, 0xa ;  /* 0x0000001c0a047291 */ /* 0x000fe4000f8e50ff */
[----:B------:R-:W-:Y:S02]  /*3690*/  UIADD3 UR12, UPT, UPT, UR6, 0x6, URZ ;  /* 0x00000006060c7890 */ /* 0x000fe4000fffe0ff */
[----:B------:R-:W-:Y:S02]  /*36a0*/  UIADD3 UR18, UPT, UPT, UR4, 0x2, URZ ;  /* 0x0000000204127890 */ /* 0x000fe4000fffe0ff */
[----:B------:R-:W-:Y:S02]  /*36b0*/  UIADD3 UR14, UPT, UPT, UR4, 0x4, URZ ;  /* 0x00000004040e7890 */ /* 0x000fe4000fffe0ff */
[----:B------:R-:W-:Y:S01]  /*36c0*/  UIADD3 UR8, UPT, UPT, UR4, 0x6, URZ ;  /* 0x0000000604087890 */ /* 0x000fe2000fffe0ff */
[----:B------:R2:W-:Y:S01]  /*36d0*/  UTCHMMA gdesc[UR4], gdesc[UR6], tmem[UR11], tmem[UR38], idesc[UR39], UP2 ;  /* 0x00ff2606040075ea */ /* 0x0005e2000900000b */
[----:B------:R-:W-:Y:S01]  /*36e0*/  UPLOP3.LUT UP2, UPT, UPT, UPT, UPT, 0x80, 0x8 ;  /* 0x000000000008789c */ /* 0x000fe20003f4f070 */
[----:B------:R-:W-:Y:S01]  /*36f0*/  UMOV UR19, 0x40004040 ;  /* 0x4000404000137882 */ /* 0x000fe20000000000 */
[----:B------:R-:W-:Y:S01]  /*3700*/  UMOV UR17, 0x40004040 ;  /* 0x4000404000117882 */ /* 0x000fe20000000000 */
[----:B------:R2:W-:Y:S01]  /*3710*/  UTCHMMA gdesc[UR18], gdesc[UR20], tmem[UR11], tmem[UR36], idesc[UR37], UPT ;  /* 0x00ff2414120075ea */ /* 0x0005e2000b80000b */
[----:B------:R-:W-:Y:S01]  /*3720*/  UMOV UR15, 0x40004040 ;  /* 0x40004040000f7882 */ /* 0x000fe20000000000 */
[----:B------:R-:W-:Y:S01]  /*3730*/  UMOV UR13, 0x40004040 ;  /* 0x40004040000d7882 */ /* 0x000fe20000000000 */
[----:B------:R-:W-:Y:S01]  /*3740*/  UMOV UR9, 0x40004040 ;  /* 0x4000404000097882 */ /* 0x000fe20000000000 */
[----:B------:R2:W-:Y:S01]  /*3750*/  UTCHMMA gdesc[UR14], gdesc[UR16], tmem[UR11], tmem[UR34], idesc[UR35], UPT ;  /* 0x00ff22100e0075ea */ /* 0x0005e2000b80000b */
[----:B------:R2:W-:Y:S01]  /*3760*/  UTCHMMA gdesc[UR8], gdesc[UR12], tmem[UR11], tmem[UR32], idesc[UR33], UPT ;  /* 0x00ff200c080075ea */ /* 0x0005e2000b80000b */
[----:B------:R2:W-:Y:S01]  /*3770*/  UTCBAR.MULTICAST [UR25], URZ, UR27 ;  /* 0x000000ff190073e9 */ /* 0x0005e2000800081b */
[----:B------:R-:W-:Y:S01]  /*3780*/  UMOV UR10, UR22 ;  /* 0x00000016000a7c82 */ /* 0x000fe20008000000 */
[----:B------:R-:W-:Y:S05]  /*3790*/  BRA.U UP3, `(.L_x_64) ;  /* 0xfffffffd03507547 */ /* 0x000fea000b83ffff */
.L_x_61:
[----:B--2---:R-:W-:Y:S01]  /*37a0*/  UIADD3 UR4, UPT, UPT, UR31, 0x1, URZ ;  /* 0x000000011f047890 */ /* 0x004fe2000fffe0ff */
[C---:B------:R-:W-:Y:S01]  /*37b0*/  ISETP.NE.AND P0, PT, R10.reuse, 0x2, PT ;  /* 0x000000020a00780c */ /* 0x040fe20003f05270 */
[----:B------:R-:W-:Y:S02]  /*37c0*/  UIADD3 UR5, UPT, UPT, UR30, 0xa0, URZ ;  /* 0x000000a01e057890 */ /* 0x000fe4000fffe0ff */
[----:B------:R-:W-:Y:S01]  /*37d0*/  UISETP.NE.AND UP0, UPT, UR4, 0x2, UPT ;  /* 0x000000020400788c */ /* 0x000fe2000bf05270 */
[----:B-1----:R-:W-:Y:S02]  /*37e0*/  SEL R0, RZ, 0x1, P0 ;  /* 0x00000001ff007807 */ /* 0x002fe40000000000 */
[----:B------:R-:W-:Y:S01]  /*37f0*/  SEL R10, R10, RZ, P0 ;  /* 0x000000ff0a0a7207 */ /* 0x000fe20000000000 */
[----:B------:R-:W-:Y:S01]  /*3800*/  USEL UR6, URZ, 0x1, UP0 ;  /* 0x00000001ff067887 */ /* 0x000fe20008000000 */
[----:B------:R-:W-:Y:S01]  /*3810*/  LOP3.LUT R9, R9, R0, RZ, 0x3c, !PT ;  /* 0x0000000009097212 */ /* 0x000fe200078e3cff */
[----:B------:R-:W-:Y:S01]  /*3820*/  USEL UR31, UR4, URZ, UP0 ;  /* 0x000000ff041f7287 */ /* 0x000fe20008000000 */
[----:B------:R1:W-:Y:S03]  /*3830*/  UTCBAR [UR5], URZ ;  /* 0x000000ff050073e9 */ /* 0x0003e600080000ff */
[----:B------:R-:W-:Y:S01]  /*3840*/  LOP3.LUT R11, R11, UR6, RZ, 0x3c, !PT ;  /* 0x000000060b0b7c12 */ /* 0x000fe2000f8e3cff */
[----:B------:R-:W-:Y:S07]  /*3850*/  @P1 BRA `(.L_x_65) ;  /* 0xfffffff800a01947 */ /* 0x000fee000383ffff */
[----:B------:R-:W2:Y:S01]  /*3860*/  S2UR UR7, SR_CgaCtaId ;  /* 0x00000000000779c3 */ /* 0x000ea20000008800 */
[----:B------:R-:W-:Y:S01]  /*3870*/  ELECT P0, URZ, PT ;  /* 0x0000000000ff782f */ /* 0x000fe20003800000 */
[----:B------:R-:W-:Y:S01]  /*3880*/  IMAD.MOV.U32 R0, RZ, RZ, 0x1 ;  /* 0x00000001ff007424 */ /* 0x000fe200078e00ff */
[----:B------:R-:W-:Y:S01]  /*3890*/  UIADD3 UR26, UPT, UPT, UR26, 0xb0, URZ ;  /* 0x000000b01a1a7890 */ /* 0x000fe2000fffe0ff */
[----:B------:R-:W-:Y:S01]  /*38a0*/  SHF.L.U32 R2, R11, 0x1f, RZ ;  /* 0x0000001f0b027819 */ /* 0x000fe200000006ff */
[----:B------:R-:W-:-:S03]  /*38b0*/  UMOV UR4, 0x40 ;  /* 0x0000004000047882 */ /* 0x000fc60000000000 */
[----:B------:R-:W-:Y:S01]  /*38c0*/  UVIRTCOUNT.DEALLOC.SMPOOL 0x80 ;  /* 0x000000800000784c */ /* 0x000fe20000000000 */
[----:B--2---:R-:W-:Y:S02]  /*38d0*/  ULEA UR7, UR7, UR4, 0x18 ;  /* 0x0000000407077291 */ /* 0x004fe4000f8ec0ff */
[----:B------:R-:W-:-:S07]  /*38e0*/  ULEA UR4, UR31, UR26, 0x3 ;  /* 0x0000001a1f047291 */ /* 0x000fce000f8e18ff */
[----:B------:R2:W-:Y:S02]  /*38f0*/  @P0 STS.U8 [UR7+0x1c], R0 ;  /* 0x00001c00ff000988 */ /* 0x0005e40008000007 */
[----:B------:R-:W4:Y:S02]  /*3900*/  SYNCS.PHASECHK.TRANS64.TRYWAIT P0, [UR4], R2 ;  /* 0x00000002ff0075a7 */ /* 0x000f240008001104 */
[----:B--2-4-:R-:W-:Y:S05]  /*3910*/  @!P0 BRA `(.L_x_66) ;  /* 0x0000007c00a48947 */ /* 0x014fea0003800000 */
.L_x_153:
[----:B------:R-:W-:-:S04]  /*3920*/  UIADD3 UR4, UPT, UPT, UR31, 0x1, URZ ;  /* 0x000000011f047890 */ /* 0x000fc8000fffe0ff */
[----:B------:R-:W-:-:S04]  /*3930*/  UISETP.NE.AND UP0, UPT, UR4, 0x2, UPT ;  /* 0x000000020400788c */ /* 0x000fc8000bf05270 */
[----:B-1----:R-:W-:Y:S02]  /*3940*/  USEL UR5, URZ, 0x1, UP0 ;  /* 0x00000001ff057887 */ /* 0x002fe40008000000 */
[----:B------:R-:W-:-:S04]  /*3950*/  USEL UR4, UR4, URZ, UP0 ;  /* 0x000000ff04047287 */ /* 0x000fc80008000000 */
[----:B------:R-:W-:Y:S01]  /*3960*/  ULEA UR4, UR4, UR26, 0x3 ;  /* 0x0000001a04047291 */ /* 0x000fe2000f8e18ff */
[----:B--2---:R-:W-:-:S04]  /*3970*/  LOP3.LUT R2, R11, UR5, RZ, 0x3c, !PT ;  /* 0x000000050b027c12 */ /* 0x004fc8000f8e3cff */
[----:B------:R-:W-:-:S04]  /*3980*/  SHF.L.U32 R2, R2, 0x1f, RZ ;  /* 0x0000001f02027819 */ /* 0x000fc800000006ff */
[----:B------:R-:W1:Y:S02]  /*3990*/  SYNCS.PHASECHK.TRANS64.TRYWAIT P0, [UR4], R2 ;  /* 0x00000002ff0075a7 */ /* 0x000e640008001104 */
[----:B-1----:R-:W-:Y:S05]  /*39a0*/  @!P0 BRA `(.L_x_67) ;  /* 0x0000007c00988947 */ /* 0x002fea0003800000 */
.L_x_155:
[----:B------:R-:W-:Y:S01]  /*39b0*/  NOP ;  /* 0x0000000000007918 */ /* 0x000fe20000000000 */
[----:B-1----:R-:W1:Y:S01]  /*39c0*/  LDS R0, [UR7+0x14] ;  /* 0x00001407ff007984 */ /* 0x002e620008000800 */
[----:B------:R-:W-:Y:S01]  /*39d0*/  ULOP3.LUT UR4, UR42, 0xffff, URZ, 0xc0, !UPT ;  /* 0x0000ffff2a047892 */ /* 0x000fe2000f8ec0ff */
[----:B------:R-:W-:Y:S01]  /*39e0*/  UMOV UR5, 0xffff ;  /* 0x0000ffff00057882 */ /* 0x000fe20000000000 */
[----:B------:R-:W-:Y:S02]  /*39f0*/  UMOV UR6, 0x1 ;  /* 0x0000000100067882 */ /* 0x000fe40000000000 */
[----:B------:R-:W-:-:S04]  /*3a00*/  USHF.R.U32.HI UR4, URZ, 0x5, UR4 ;  /* 0x00000005ff047899 */ /* 0x000fc80008011604 */
[----:B------:R-:W-:Y:S02]  /*3a10*/  USHF.L.U32 UR5, UR5, UR4, URZ ;  /* 0x0000000405057299 */ /* 0x000fe400080006ff */
[----:B------:R-:W-:-:S04]  /*3a20*/  USHF.L.U32 UR4, UR6, UR4, URZ ;  /* 0x0000000406047299 */ /* 0x000fc800080006ff */
[----:B-1----:R-:W-:-:S04]  /*3a30*/  LOP3.LUT R0, R0, UR5, RZ, 0xc0, !PT ;  /* 0x0000000500007c12 */ /* 0x002fc8000f8ec0ff */
[----:B------:R-:W-:-:S13]  /*3a40*/  ISETP.NE.AND P0, PT, R0, UR5, PT ;  /* 0x0000000500007c0c */ /* 0x000fda000bf05270 */
[----:B------:R-:W-:Y:S05]  /*3a50*/  @P0 BRA `(.L_x_68) ;  /* 0x0000000000580947 */ /* 0x000fea0003800000 */
[----:B------:R-:W1:Y:S02]  /*3a60*/  LDS R0, [UR7+0x18] ;  /* 0x00001807ff007984 */ /* 0x000e640008000800 */
[----:B-1----:R-:W-:-:S04]  /*3a70*/  LOP3.LUT R0, R0, UR4, RZ, 0xc0, !PT ;  /* 0x0000000400007c12 */ /* 0x002fc8000f8ec0ff */
[----:B------:R-:W-:-:S13]  /*3a80*/  ISETP.NE.AND P0, PT, R0, UR4, PT ;  /* 0x0000000400007c0c */ /* 0x000fda000bf05270 */
[----:B------:R-:W-:Y:S05]  /*3a90*/  @P0 BRA `(.L_x_69) ;  /* 0x00000000003c0947 */ /* 0x000fea0003800000 */
[----:B------:R-:W1:Y:S01]  /*3aa0*/  S2R R2, SR_LANEID ;  /* 0x0000000000027919 */ /* 0x000e620000000000 */
[----:B------:R-:W-:-:S06]  /*3ab0*/  ULOP3.LUT UR5, URZ, UR5, URZ, 0x33, !UPT ;  /* 0x00000005ff057292 */ /* 0x000fcc000f8e33ff */
[----:B------:R-:W-:-:S04]  /*3ac0*/  IMAD.U32 R0, RZ, RZ, UR5 ;  /* 0x00000005ff007e24 */ /* 0x000fc8000f8e00ff */
[----:B------:R2:W4:Y:S02]  /*3ad0*/  REDUX UR8, R0 ;  /* 0x00000000000873c4 */ /* 0x0005240000000000 */
[----:B------:R1:W-:Y:S01]  /*3ae0*/  UTCATOMSWS.AND URZ, UR5 ;  /* 0x0000000500ff79e3 */ /* 0x0003e20008000000 */
[----:B--2---:R-:W-:Y:S01]  /*3af0*/  LOP3.LUT R0, RZ, UR4, RZ, 0x33, !PT ;  /* 0x00000004ff007c12 */ /* 0x004fe2000f8e33ff */
[----:B------:R-:W-:Y:S02]  /*3b00*/  VOTEU.ANY UR4, UPT, PT ;  /* 0x0000000000047886 */ /* 0x000fe400038e0100 */
[----:B------:R-:W-:Y:S02]  /*3b10*/  UFLO.U32 UR4, UR4 ;  /* 0x00000004000472bd */ /* 0x000fe400080e0000 */
[----:B------:R-:W2:Y:S04]  /*3b20*/  REDUX UR6, R0 ;  /* 0x00000000000673c4 */ /* 0x000ea80000000000 */
[----:B-1----:R-:W-:-:S02]  /*3b30*/  ISETP.EQ.U32.AND P0, PT, R2, UR4, PT ;  /* 0x0000000402007c0c */ /* 0x002fc4000bf02070 */
[----:B----4-:R-:W-:-:S11]  /*3b40*/  MOV R2, UR8 ;  /* 0x0000000800027c02 */ /* 0x010fd60008000f00 */
[----:B------:R1:W-:Y:S01]  /*3b50*/  @P0 ATOMS.AND RZ, [UR7+0x14], R2 ;  /* 0x00001402ffff098c */ /* 0x0003e2000a800007 */
[----:B--2---:R-:W-:-:S05]  /*3b60*/  IMAD.U32 R0, RZ, RZ, UR6 ;  /* 0x00000006ff007e24 */ /* 0x004fca000f8e00ff */
[----:B------:R1:W-:Y:S01]  /*3b70*/  @P0 ATOMS.AND RZ, [UR7+0x18], R0 ;  /* 0x00001800ffff098c */ /* 0x0003e2000a800007 */
[----:B------:R-:W-:Y:S05]  /*3b80*/  BRA `(.L_x_70) ;  /* 0x0000000000147947 */ /* 0x000fea0003800000 */
.L_x_69:
[----:B------:R-:W-:Y:S02]  /*3b90*/  MOV R2, 0x3bb0 ;  /* 0x00003bb000027802 */ /* 0x000fe40000000f00 */
[----:B---3-5:R-:W-:Y:S05]  /*3ba0*/  CALL.REL.NOINC `($__internal_0_$__cuda_sm10x_tcgen05_guardrail_trap_col_being_dealloced_not_returned_by_alloc) ;  /* 0x0000008000807944 */ /* 0x028fea0003c00000 */
[----:B------:R-:W-:Y:S05]  /*3bb0*/  BRA `(.L_x_70) ;  /* 0x0000000000087947 */ /* 0x000fea0003800000 */
.L_x_68:
[----:B------:R-:W-:Y:S02]  /*3bc0*/  MOV R2, 0x3be0 ;  /* 0x00003be000027802 */ /* 0x000fe40000000f00 */
[----:B---3-5:R-:W-:Y:S05]  /*3bd0*/  CALL.REL.NOINC `($__internal_2_$__cuda_sm10x_tcgen05_guardrail_trap_unallocated_columns_being_dealloced) ;  /* 0x00000080008c7944 */ /* 0x028fea0003c00000 */
.L_x_70:
[----:B------:R-:W-:Y:S01]  /*3be0*/  NOP ;  /* 0x0000000000007918 */ /* 0x000fe20000000000 */
[----:B------:R-:W-:Y:S05]  /*3bf0*/  EXIT ;  /* 0x000000000000794d */ /* 0x000fea0003800000 */
.L_x_54:
[----:B------:R-:W-:-:S09]  /*3c00*/  UISETP.NE.OR UP0, UPT, UR17, 0x3, !UP3 ;  /* 0x000000031100788c */ /* 0x000fd2000df05670 */
[----:B------:R-:W-:Y:S05]  /*3c10*/  BRA.U UP0, `(.L_x_71) ;  /* 0x00000011005c7547 */ /* 0x000fea000b800000 */
[----:B------:R-:W1:Y:S01]  /*3c20*/  S2UR UR10, SR_CgaCtaId ;  /* 0x00000000000a79c3 */ /* 0x000e620000008800 */
[----:B------:R-:W2:Y:S01]  /*3c30*/  LDCU UR31, c[0x0][0x370] ;  /* 0x00006e00ff1f77ac */ /* 0x000ea20008000800 */
[----:B------:R-:W-:Y:S02]  /*3c40*/  HFMA2 R13, -RZ, RZ, 0, 0 ;  /* 0x00000000ff0d7431 */ /* 0x000fe400000001ff */
[----:B------:R-:W-:Y:S01]  /*3c50*/  IMAD.MOV.U32 R15, RZ, RZ, 0x1 ;  /* 0x00000001ff0f7424 */ /* 0x000fe200078e00ff */
[----:B------:R-:W-:Y:S01]  /*3c60*/  MOV R7, 0x4000 ;  /* 0x0000400000077802 */ /* 0x000fe20000000f00 */
[----:B------:R-:W2:Y:S01]  /*3c70*/  LDCU.128 UR44, c[0x0][0xb10] ;  /* 0x00016200ff2c77ac */ /* 0x000ea20008000c00 */
[----:B------:R-:W-:Y:S01]  /*3c80*/  IMAD.MOV.U32 R14, RZ, RZ, RZ ;  /* 0x000000ffff0e7224 */ /* 0x000fe200078e00ff */
[----:B------:R-:W3:Y:S01]  /*3c90*/  LDC.64 R16, c[0x0][0x348] ;  /* 0x0000d200ff107b82 */ /* 0x000ee20000000a00 */
[----:B------:R-:W4:Y:S01]  /*3ca0*/  LDCU UR30, c[0x0][0x374] ;  /* 0x00006e80ff1e77ac */ /* 0x000f220008000800 */
[----:B------:R-:W1:Y:S06]  /*3cb0*/  LDCU UR15, c[0x0][0xb0c] ;  /* 0x00016180ff0f77ac */ /* 0x000e6c0008000800 */
[----:B------:R-:W3:Y:S01]  /*3cc0*/  LDC.64 R2, c[0x0][0x888] ;  /* 0x00022200ff027b82 */ /* 0x000ee20000000a00 */
[----:B------:R-:W3:Y:S01]  /*3cd0*/  LDCU UR49, c[0x0][0xb20] ;  /* 0x00016400ff3177ac */ /* 0x000ee20008000800 */
[----:B------:R-:W3:Y:S06]  /*3ce0*/  LDCU UR4, c[0x0][0xb30] ;  /* 0x00016600ff0477ac */ /* 0x000eec0008000800 */
[----:B------:R-:W3:Y:S01]  /*3cf0*/  LDC.64 R4, c[0x0][0x890] ;  /* 0x00022400ff047b82 */ /* 0x000ee20000000a00 */
[----:B------:R-:W-:Y:S01]  /*3d00*/  UMOV UR21, 0x400 ;  /* 0x0000040000157882 */ /* 0x000fe20000000000 */
[----:B--2---:R-:W-:-:S02]  /*3d10*/  UIMAD.WIDE.U32 UR6, UR31, UR44, URZ ;  /* 0x0000002c1f0672a5 */ /* 0x004fc4000f8e00ff */
[----:B----4-:R-:W-:Y:S02]  /*3d20*/  UIMAD.WIDE.U32 UR8, UR30, UR47, URZ ;  /* 0x0000002f1e0872a5 */ /* 0x010fe4000f8e00ff */
[----:B-1----:R-:W-:Y:S02]  /*3d30*/  ULEA UR21, UR10, UR21, 0x18 ;  /* 0x000000150a157291 */ /* 0x002fe4000f8ec0ff */
[----:B------:R-:W-:Y:S02]  /*3d40*/  UPLOP3.LUT UP3, UPT, UPT, UPT, UPT, 0x40, 0x4 ;  /* 0x000000000004789c */ /* 0x000fe40003f6e870 */
[----:B------:R-:W-:Y:S02]  /*3d50*/  UIADD3 UR37, UPT, UPT, UR21, 0x48, URZ ;  /* 0x0000004815257890 */ /* 0x000fe4000fffe0ff */
[----:B------:R-:W-:Y:S02]  /*3d60*/  UIADD3 UR33, UPT, UPT, UR21, 0x30, URZ ;  /* 0x0000003015217890 */ /* 0x000fe4000fffe0ff */
[----:B------:R-:W-:-:S02]  /*3d70*/  UIADD3 UR25, UPT, UPT, UR21, 0x38, URZ ;  /* 0x0000003815197890 */ /* 0x000fc4000fffe0ff */
[----:B------:R-:W-:Y:S01]  /*3d80*/  UIADD3 UR17, UPT, UPT, UR21, 0x40, URZ ;  /* 0x0000004015117890 */ /* 0x000fe2000fffe0ff */
[----:B------:R-:W-:Y:S01]  /*3d90*/  UMOV UR6, UR7 ;  /* 0x0000000700067c82 */ /* 0x000fe20008000000 */
[----:B------:R-:W-:Y:S01]  /*3da0*/  UMOV UR41, UR9 ;  /* 0x0000000900297c82 */ /* 0x000fe20008000000 */
[----:B------:R-:W-:Y:S02]  /*3db0*/  UISETP.GE.AND UP0, UPT, UR42, 0x1, UPT ;  /* 0x000000012a00788c */ /* 0x000fe4000bf06270 */
[----:B------:R-:W-:Y:S01]  /*3dc0*/  UISETP.NE.AND UP4, UPT, UR42, 0x1, UPT ;  /* 0x000000012a00788c */ /* 0x000fe2000bf85270 */
[----:B------:R-:W1:Y:S01]  /*3dd0*/  LDCU.64 UR22, c[0x0][0xb28] ;  /* 0x00016500ff1677ac */ /* 0x000e620008000a00 */
[----:B------:R-:W-:Y:S02]  /*3de0*/  UISETP.NE.AND UP6, UPT, UR15, 0x1, UPT ;  /* 0x000000010f00788c */ /* 0x000fe4000bfc5270 */
[----:B------:R-:W-:Y:S02]  /*3df0*/  UISETP.NE.AND UP5, UPT, UR46, 0x1, UPT ;  /* 0x000000012e00788c */ /* 0x000fe4000bfa5270 */
[----:B------:R-:W-:-:S02]  /*3e00*/  UPRMT UR37, UR10, 0x654, UR37 ;  /* 0x000006540a257896 */ /* 0x000fc40008000025 */
[----:B------:R-:W-:Y:S02]  /*3e10*/  USHF.R.U32.HI UR43, URZ, UR45, UR6 ;  /* 0x0000002dff2b7299 */ /* 0x000fe40008011606 */
[----:B------:R-:W-:Y:S02]  /*3e20*/  UPRMT UR40, UR10, 0x654, UR33 ;  /* 0x000006540a287896 */ /* 0x000fe40008000021 */
[----:B------:R-:W-:Y:S02]  /*3e30*/  UPRMT UR39, UR10, 0x654, UR25 ;  /* 0x000006540a277896 */ /* 0x000fe40008000019 */
[----:B------:R-:W-:Y:S02]  /*3e40*/  UPRMT UR38, UR10, 0x654, UR17 ;  /* 0x000006540a267896 */ /* 0x000fe40008000011 */
[----:B---3--:R-:W-:Y:S02]  /*3e50*/  USHF.R.U32.HI UR41, URZ, UR49, UR41 ;  /* 0x00000031ff297299 */ /* 0x008fe40008011629 */
[----:B------:R-:W-:-:S11]  /*3e60*/  UISETP.NE.AND UP2, UPT, UR4, 0x1, UPT ;  /* 0x000000010400788c */ /* 0x000fd6000bf45270 */
.L_x_82:
[C---:B------:R-:W-:Y:S02]  /*3e70*/  LEA R12, R14.reuse, UR21, 0x3 ;  /* 0x000000150e0c7c11 */ /* 0x040fe4000f8e18ff */
[----:B------:R-:W-:Y:S02]  /*3e80*/  SHF.L.U32 R0, R13, 0x1f, RZ ;  /* 0x0000001f0d007819 */ /* 0x000fe400000006ff */
[----:B------:R-:W-:Y:S02]  /*3e90*/  LEA R8, R14, UR21, 0x4 ;  /* 0x000000150e087c11 */ /* 0x000fe4000f8e20ff */
[----:B--2---:R-:W2:Y:S02]  /*3ea0*/  SYNCS.PHASECHK.TRANS64.TRYWAIT P0, [R12+URZ+0x80], R0 ;  /* 0x000080000c0075a7 */ /* 0x004ea400080011ff */
[----:B--2---:R-:W-:Y:S05]  /*3eb0*/  @!P0 BRA `(.L_x_72) ;  /* 0x00000078006c8947 */ /* 0x004fea0003800000 */
.L_x_156:
[----:B------:R-:W3:Y:S01]  /*3ec0*/  LDS.128 R8, [R8+0xf0] ;  /* 0x0000f00008087984 */ /* 0x000ee20000000c00 */
[----:B------:R-:W-:Y:S01]  /*3ed0*/  UISETP.GE.AND UP0, UPT, UR42, 0x1, UPT ;  /* 0x000000012a00788c */ /* 0x000fe2000bf06270 */
[----:B------:R-:W-:Y:S01]  /*3ee0*/  @!PT LDS RZ, [RZ] ;  /* 0x00000000fffff984 */ /* 0x000fe20000000800 */
[----:B------:R-:W-:Y:S01]  /*3ef0*/  @!PT LDS RZ, [RZ] ;  /* 0x00000000fffff984 */ /* 0x000fe20000000800 */
[----:B------:R-:W-:Y:S01]  /*3f00*/  @!PT LDS RZ, [RZ] ;  /* 0x00000000fffff984 */ /* 0x000fe20000000800 */
[----:B------:R-:W-:Y:S01]  /*3f10*/  @!PT LDS RZ, [RZ] ;  /* 0x00000000fffff984 */ /* 0x000fe20000000800 */
[----:B------:R4:W-:Y:S06]  /*3f20*/  MEMBAR.ALL.CTA ;  /* 0x0000000000007992 */ /* 0x0009ec0000008000 */
[----:B----4-:R-:W4:Y:S01]  /*3f30*/  FENCE.VIEW.ASYNC.S ;  /* 0x00000000000073c6 */ /* 0x010f220000000000 */
[----:B---3--:R-:W-:Y:S11]  /*3f40*/  LOP3.LUT P0, RZ, R10, 0x1, RZ, 0xc0, !PT ;  /* 0x000000010aff7812 */ /* 0x008ff6000780c0ff */
[----:B------:R-:W-:Y:S02]  /*3f50*/  @!UPT UIADD3 URZ, UPT, UPT, URZ, URZ, URZ ;  /* 0x000000fffffff290 */ /* 0x000fe4000fffe0ff */
[----:B----4-:R-:W-:Y:S01]  /*3f60*/  VOTEU.ANY UP1, P0 ;  /* 0x0000000000ff7886 */ /* 0x010fe20000020100 */
[----:B------:R-:W-:Y:S11]  /*3f70*/  PLOP3.LUT P0, PT, PT, PT, UP1, 0x80, 0x8 ;  /* 0x000000000008781c */ /* 0x000ff60003f0f018 */
[----:B------:R-:W-:Y:S02]  /*3f80*/  @!UPT UIADD3 URZ, UPT, UPT, URZ, URZ, URZ ;  /* 0x000000fffffff290 */ /* 0x000fe4000fffe0ff */
[----:B--2---:R-:W-:Y:S02]  /*3f90*/  @P0 SHF.R.U32.HI R0, RZ, 0x10, R9 ;  /* 0x00000010ff000819 */ /* 0x004fe40000011609 */
[----:B------:R-:W-:Y:S02]  /*3fa0*/  @P0 MOV R6, R8 ;  /* 0x0000000800060202 */ /* 0x000fe40000000f00 */
[----:B------:R-:W-:Y:S01]  /*3fb0*/  @P0 R2UR UR4, R0 ;  /* 0x00000000000402ca */ /* 0x000fe200000e0000 */
[----:B------:R-:W-:Y:S01]  /*3fc0*/  VIADD R0, R12, 0x90 ;  /* 0x000000900c007836 */ /* 0x000fe20000000000 */
[----:B------:R-:W-:Y:S02]  /*3fd0*/  @P0 LOP3.LUT R8, R9, 0xffff, RZ, 0xc0, !PT ;  /* 0x0000ffff09080812 */ /* 0x000fe400078ec0ff */
[----:B------:R-:W-:Y:S02]  /*3fe0*/  @P0 R2UR UR6, R6 ;  /* 0x00000000060602ca */ /* 0x000fe400000e0000 */
[----:B------:R-:W-:Y:S02]  /*3ff0*/  PRMT R0, RZ, 0x654, R0 ;  /* 0x00000654ff007816 */ /* 0x000fe40000000000 */
[----:B------:R-:W-:Y:S02]  /*4000*/  @P0 R2UR UR5, R8 ;  /* 0x00000000080502ca */ /* 0x000fe400000e0000 */
[----:B------:R2:W-:Y:S03]  /*4010*/  SYNCS.ARRIVE.TRANS64.RED.A1T0 RZ, [R0+URZ], RZ ;  /* 0x000000ff00ff79a7 */ /* 0x0005e600081004ff */
[----:B------:R-:W-:Y:S04]  /*4020*/  @UP1 UMOV UR29, UR4 ;  /* 0x00000004001d1c82 */ /* 0x000fe80008000000 */
[----:B------:R-:W-:Y:S04]  /*4030*/  @UP1 UMOV UR14, UR6 ;  /* 0x00000006000e1c82 */ /* 0x000fe80008000000 */
[----:B------:R-:W-:Y:S01]  /*4040*/  @UP1 UMOV UR13, UR5 ;  /* 0x00000005000d1c82 */ /* 0x000fe20008000000 */
[----:B------:R-:W-:Y:S05]  /*4050*/  BRA.U !UP0, `(.L_x_73) ;  /* 0x0000000108a47547 */ /* 0x000fea000b800000 */
[----:B------:R-:W-:Y:S02]  /*4060*/  UIMAD.WIDE.U32 UR18, UR13, UR47, URZ ;  /* 0x0000002f0d1272a5 */ /* 0x000fe4000f8e00ff */
[----:B------:R-:W-:Y:S02]  /*4070*/  UIMAD.WIDE.U32 UR26, UR14, UR44, URZ ;  /* 0x0000002c0e1a72a5 */ /* 0x000fe4000f8e00ff */
[----:B------:R-:W-:Y:S02]  /*4080*/  USEL UR4, UR30, UR41, !UP5 ;  /* 0x000000291e047287 */ /* 0x000fe4000e800000 */
[----:B------:R-:W-:Y:S02]  /*4090*/  USEL UR7, UR31, UR43, !UP6 ;  /* 0x0000002b1f077287 */ /* 0x000fe4000f000000 */
[----:B-1----:R-:W-:Y:S02]  /*40a0*/  UIMAD.WIDE.U32 UR8, UR4, UR22, URZ ;  /* 0x00000016040872a5 */ /* 0x002fe4000f8e00ff */
[----:B------:R-:W-:Y:S01]  /*40b0*/  UIMAD.WIDE.U32 UR10, UR7, UR22, URZ ;  /* 0x00000016070a72a5 */ /* 0x000fe2000f8e00ff */
[----:B------:R-:W-:Y:S02]  /*40c0*/  UMOV UR5, UR19 ;  /* 0x0000001300057c82 */ /* 0x000fe40008000000 */
[----:B------:R-:W-:Y:S03]  /*40d0*/  USHF.R.U32.HI UR6, URZ, UR49, UR5 ;  /* 0x00000031ff067299 */ /* 0x000fe60008011605 */
[----:B------:R-:W-:Y:S01]  /*40e0*/  UMOV UR5, UR27 ;  /* 0x0000001b00057c82 */ /* 0x000fe20008000000 */
[----:B------:R-:W-:Y:S02]  /*40f0*/  USEL UR6, UR13, UR6, !UP5 ;  /* 0x000000060d067287 */ /* 0x000fe4000e800000 */
[----:B------:R-:W-:Y:S03]  /*4100*/  USHF.R.U32.HI UR12, URZ, UR45, UR5 ;  /* 0x0000002dff0c7299 */ /* 0x000fe60008011605 */
[----:B------:R-:W-:Y:S02]  /*4110*/  UMOV UR5, UR9 ;  /* 0x0000000900057c82 */ /* 0x000fe40008000000 */
[----:B------:R-:W-:Y:S03]  /*4120*/  @UP4 USHF.R.U32.HI UR4, URZ, UR23, UR5 ;  /* 0x00000017ff044299 */ /* 0x000fe60008011605 */
[----:B------:R-:W-:Y:S01]  /*4130*/  UMOV UR5, UR11 ;  /* 0x0000000b00057c82 */ /* 0x000fe20008000000 */
[----:B------:R-:W-:Y:S02]  /*4140*/  UIMAD UR4, UR42, UR4, URZ ;  /* 0x000000042a0472a4 */ /* 0x000fe4000f8e02ff */
[----:B------:R-:W-:Y:S02]  /*4150*/  @UP4 USHF.R.U32.HI UR7, URZ, UR23, UR5 ;  /* 0x00000017ff074299 */ /* 0x000fe40008011605 */
[----:B------:R-:W-:Y:S02]  /*4160*/  UIMAD.WIDE.U32 UR10, UR6, UR22, URZ ;  /* 0x00000016060a72a5 */ /* 0x000fe4000f8e00ff */
[----:B------:R-:W-:Y:S02]  /*4170*/  USEL UR5, UR14, UR12, !UP6 ;  /* 0x0000000c0e057287 */ /* 0x000fe4000f000000 */
[----:B------:R-:W-:Y:S02]  /*4180*/  UIMAD UR8, UR42, UR7, URZ ;  /* 0x000000072a0872a4 */ /* 0x000fe4000f8e02ff */
[----:B------:R-:W-:Y:S03]  /*4190*/  UISETP.GE.AND UP0, UPT, UR6, UR4, UPT ;  /* 0x000000040600728c */ /* 0x000fe6000bf06270 */
[----:B------:R-:W-:Y:S01]  /*41a0*/  UMOV UR4, UR11 ;  /* 0x0000000b00047c82 */ /* 0x000fe20008000000 */
[----:B------:R-:W-:Y:S02]  /*41b0*/  UISETP.GE.OR UP0, UPT, UR5, UR8, UP0 ;  /* 0x000000080500728c */ /* 0x000fe40008706670 */
[----:B------:R-:W-:Y:S02]  /*41c0*/  USHF.R.U32.HI UR4, URZ, UR23, UR4 ;  /* 0x00000017ff047299 */ /* 0x000fe40008011604 */
[----:B------:R-:W-:Y:S02]  /*41d0*/  UIMAD.WIDE.U32 UR8, UR5, UR22, URZ ;  /* 0x00000016050872a5 */ /* 0x000fe4000f8e00ff */
[----:B------:R-:W-:Y:S04]  /*41e0*/  USEL UR10, UR6, UR4, !UP4 ;  /* 0x00000004060a7287 */ /* 0x000fe8000e000000 */
[----:B------:R-:W-:Y:S01]  /*41f0*/  UIADD3 UR11, UPT, UPT, -UR10, URZ, URZ ;  /* 0x000000ff0a0b7290 */ /* 0x000fe2000fffe1ff */
[----:B------:R-:W-:Y:S02]  /*4200*/  @!UP0 UMOV UR4, UR9 ;  /* 0x0000000900048c82 */ /* 0x000fe40008000000 */
[----:B------:R-:W-:Y:S02]  /*4210*/  @!UP0 USHF.R.U32.HI UR4, URZ, UR23, UR4 ;  /* 0x00000017ff048299 */ /* 0x000fe40008011604 */
[----:B------:R-:W-:Y:S02]  /*4220*/  UIMAD UR8, UR42, UR11, UR6 ;  /* 0x0000000b2a0872a4 */ /* 0x000fe4000f8e0206 */
[----:B------:R-:W-:Y:S04]  /*4230*/  @!UP0 USEL UR4, UR5, UR4, !UP4 ;  /* 0x0000000405048287 */ /* 0x000fe8000e000000 */
[----:B------:R-:W-:Y:S02]  /*4240*/  @!UP0 UIMAD UR8, UR7, UR8, UR4 ;  /* 0x00000008070882a4 */ /* 0x000fe4000f8e0204 */
[----:B------:R-:W-:Y:S02]  /*4250*/  @!UP0 UIADD3 UR9, UPT, UPT, UR10, -UR4, URZ ;  /* 0x800000040a098290 */ /* 0x000fe4000fffe0ff */
[----:B------:R-:W-:Y:S02]  /*4260*/  UIADD3 UR4, UPT, UPT, -UR5, URZ, URZ ;  /* 0x000000ff05047290 */ /* 0x000fe4000fffe1ff */
[----:B------:R-:W-:Y:S02]  /*4270*/  UIADD3 UR7, UPT, UPT, -UR6, URZ, URZ ;  /* 0x000000ff06077290 */ /* 0x000fe4000fffe1ff */
[----:B------:R-:W-:Y:S02]  /*4280*/  @!UP0 UIMAD UR6, UR9, UR42, UR5 ;  /* 0x0000002a090682a4 */ /* 0x000fe4000f8e0205 */
[----:B------:R-:W-:Y:S02]  /*4290*/  UIMAD UR14, UR15, UR4, UR14 ;  /* 0x000000040f0e72a4 */ /* 0x000fe4000f8e020e */
[----:B------:R-:W-:Y:S01]  /*42a0*/  UIMAD UR13, UR46, UR7, UR13 ;  /* 0x000000072e0d72a4 */ /* 0x000fe2000f8e020d */
[----:B------:R-:W-:Y:S02]  /*42b0*/  @!UP0 UMOV UR5, UR8 ;  /* 0x0000000800058c82 */ /* 0x000fe40008000000 */
[----:B------:R-:W-:Y:S02]  /*42c0*/  UIMAD UR14, UR5, UR15, UR14 ;  /* 0x0000000f050e72a4 */ /* 0x000fe4000f8e020e */
[----:B------:R-:W-:Y:S11]  /*42d0*/  UIMAD UR13, UR6, UR46, UR13 ;  /* 0x0000002e060d72a4 */ /* 0x000ff6000f8e020d */
[----:B------:R-:W-:Y:S01]  /*42e0*/  @!UPT UIADD3 URZ, UPT, UPT, URZ, URZ, URZ ;  /* 0x000000fffffff290 */ /* 0x000fe2000fffe0ff */
.L_x_73:
[----:B------:R-:W3:Y:S01]  /*42f0*/  @!UP2 LDCU.128 UR8, c[0x0][0xb10] ;  /* 0x00016200ff08a7ac */ /* 0x000ee20008000c00 */
[C---:B------:R-:W-:Y:S02]  /*4300*/  ISETP.NE.U32.AND P1, PT, R4.reuse, RZ, PT ;  /* 0x000000ff0400720c */ /* 0x040fe40003f25070 */
[----:B------:R-:W-:Y:S02]  /*4310*/  ISETP.NE.U32.AND P0, PT, R4, RZ, PT ;  /* 0x000000ff0400720c */ /* 0x000fe40003f05070 */
[C---:B------:R-:W-:Y:S02]  /*4320*/  ISETP.NE.AND.EX P1, PT, R5.reuse, RZ, PT, P1 ;  /* 0x000000ff0500720c */ /* 0x040fe40003f25310 */
[----:B------:R-:W-:Y:S01]  /*4330*/  ISETP.NE.AND.EX P0, PT, R5, RZ, PT, P0 ;  /* 0x000000ff0500720c */ /* 0x000fe20003f05300 */
[----:B------:R-:W4:Y:S01]  /*4340*/  @!UP2 LDCU UR5, c[0x0][0xb0c] ;  /* 0x00016180ff05a7ac */ /* 0x000f220008000800 */
[----:B------:R-:W-:Y:S01]  /*4350*/  SHF.L.U32 R9, R15, 0x1f, RZ ;  /* 0x0000001f0f097819 */ /* 0x000fe200000006ff */
[----:B------:R-:W-:Y:S02]  /*4360*/  USHF.L.U32 UR35, UR16, 0x7, URZ ;  /* 0x0000000710237899 */ /* 0x000fe400080006ff */
[----:B------:R-:W-:Y:S02]  /*4370*/  USHF.L.U32 UR34, UR20, 0x8, URZ ;  /* 0x0000000814227899 */ /* 0x000fe400080006ff */
[----:B---3--:R-:W-:Y:S07]  /*4380*/  UIMAD.WIDE.U32 UR6, UR14, UR8, URZ ;  /* 0x000000080e0672a5 */ /* 0x008fee000f8e00ff */
[----:B------:R-:W-:Y:S01]  /*4390*/  @!UP2 UMOV UR4, UR7 ;  /* 0x000000070004ac82 */ /* 0x000fe20008000000 */
[----:B----4-:R-:W-:Y:S02]  /*43a0*/  @!UP2 UISETP.NE.AND UP0, UPT, UR5, 0x1, UPT ;  /* 0x000000010500a88c */ /* 0x010fe4000bf05270 */
[----:B------:R-:W-:Y:S02]  /*43b0*/  @!UP2 USHF.R.U32.HI UR4, URZ, UR9, UR4 ;  /* 0x00000009ff04a299 */ /* 0x000fe40008011604 */
[----:B------:R-:W-:Y:S02]  /*43c0*/  UIMAD.WIDE.U32 UR6, UR13, UR11, URZ ;  /* 0x0000000b0d0672a5 */ /* 0x000fe4000f8e00ff */
[----:B------:R-:W-:Y:S02]  /*43d0*/  @!UP2 USEL UR8, UR14, UR4, !UP0 ;  /* 0x000000040e08a287 */ /* 0x000fe4000c000000 */
[----:B------:R-:W-:Y:S03]  /*43e0*/  @!UP2 UISETP.NE.AND UP0, UPT, UR10, 0x1, UPT ;  /* 0x000000010a00a88c */ /* 0x000fe6000bf05270 */
[----:B------:R-:W-:Y:S02]  /*43f0*/  @!UP2 UMOV UR6, UR7 ;  /* 0x000000070006ac82 */ /* 0x000fe40008000000 */
[----:B------:R-:W3:Y:S02]  /*4400*/  @!UP2 LDCU UR4, c[0x0][0xb20] ;  /* 0x00016400ff04a7ac */ /* 0x000ee40008000800 */
[----:B---3--:R-:W-:Y:S04]  /*4410*/  @!UP2 USHF.R.U32.HI UR6, URZ, UR4, UR6 ;  /* 0x00000004ff06a299 */ /* 0x008fe80008011606 */
[----:B------:R-:W-:Y:S04]  /*4420*/  @!UP2 USEL UR6, UR13, UR6, !UP0 ;  /* 0x000000060d06a287 */ /* 0x000fe8000c000000 */
[----:B------:R-:W-:Y:S02]  /*4430*/  @!UP2 UIADD3 UR4, UPT, UPT, -UR8, UR6, URZ ;  /* 0x000000060804a290 */ /* 0x000fe4000fffe1ff */
[----:B------:R-:W-:Y:S02]  /*4440*/  @!UP2 UIADD3 UR6, UPT, UPT, UR8, -UR6, URZ ;  /* 0x800000060806a290 */ /* 0x000fe4000fffe0ff */
[----:B------:R-:W-:Y:S02]  /*4450*/  @!UP2 UIMAD UR14, UR4, UR5, UR14 ;  /* 0x00000005040ea2a4 */ /* 0x000fe4000f8e020e */
[----:B------:R-:W-:Y:S01]  /*4460*/  @!UP2 UIMAD UR13, UR6, UR10, UR13 ;  /* 0x0000000a060da2a4 */ /* 0x000fe2000f8e020d */
[----:B------:R-:W-:Y:S11]  /*4470*/  BRA.U UP3, `(.L_x_74) ;  /* 0x0000000103107547 */ /* 0x000ff6000b800000 */
[----:B------:R-:W-:Y:S04]  /*4480*/  MOV R6, UR48 ;  /* 0x0000003000067c02 */ /* 0x000fe80008000f00 */
[----:B------:R-:W-:Y:S04]  /*4490*/  SHF.L.U32 R6, R6, 0x1f, RZ ;  /* 0x0000001f06067819 */ /* 0x000fe800000006ff */
[----:B------:R-:W3:Y:S02]  /*44a0*/  SYNCS.PHASECHK.TRANS64.TRYWAIT P2, [UR21+0x78], R6 ;  /* 0x00007806ff0075a7 */ /* 0x000ee40008041115 */
[----:B---3--:R-:W-:Y:S05]  /*44b0*/  @!P2 BRA `(.L_x_75) ;  /* 0x000000740000a947 */ /* 0x008fea0003800000 */
.L_x_74:
[----:B------:R-:W-:Y:S05]  /*44c0*/  @!P1 BRA `(.L_x_76) ;  /* 0x0000000000309947 */ /* 0x000fea0003800000 */
[----:B------:R-:W-:Y:S01]  /*44d0*/  ISETP.NE.U32.AND P1, PT, R2, RZ, PT ;  /* 0x000000ff0200720c */ /* 0x000fe20003f25070 */
[----:B------:R-:W3:Y:S01]  /*44e0*/  LDCU.64 UR4, c[0x0][0x358] ;  /* 0x00006b00ff0477ac */ /* 0x000ee20008000a00 */
[----:B------:R-:W-:Y:S02]  /*44f0*/  IMAD.MOV.U32 R142, RZ, RZ, 0x1 ;  /* 0x00000001ff8e7424 */ /* 0x000fe400078e00ff */
[----:B------:R-:W-:Y:S11]  /*4500*/  ISETP.NE.AND.EX P1, PT, R3, RZ, PT, P1 ;  /* 0x000000ff0300720c */ /* 0x000ff60003f25310 */
[----:B------:R-:W-:Y:S02]  /*4510*/  @!UPT UIADD3 URZ, UPT, UPT, URZ, URZ, URZ ;  /* 0x000000fffffff290 */ /* 0x000fe4000fffe0ff */
[----:B------:R-:W4:Y:S01]  /*4520*/  @P1 LDC.64 R10, c[0x0][0x888] ;  /* 0x00022200ff0a1b82 */ /* 0x000f220000000a00 */
[----:B--2---:R-:W-:Y:S04]  /*4530*/  @P1 IMAD R0, R4, UR36, RZ ;  /* 0x0000002404001c24 */ /* 0x004fe8000f8e02ff */
[----:B----4-:R-:W-:Y:S04]  /*4540*/  @P1 IMAD.WIDE R10, R0, 0x4, R10 ;  /* 0x00000004000a1825 */ /* 0x010fe800078e020a */
[----:B------:R-:W-:Y:S01]  /*4550*/  HFMA2 R0, -RZ, RZ, 0, 5.9604644775390625e-08 ;  /* 0x00000001ff007431 */ /* 0x000fe200000001ff */
[----:B---3-5:R3:W5:Y:S04]  /*4560*/  @P1 LDG.E R73, desc[UR4][R10.64] ;  /* 0x000000040a491981 */ /* 0x028768000c1e1900 */
[----:B------:R-:W-:Y:S01]  /*4570*/  @!P1 PRMT R142, R0, 0x7610, R142 ;  /* 0x00007610008e9816 */ /* 0x000fe2000000008e */
[----:B---3--:R-:W4:Y:S06]  /*4580*/  @!P1 LDC R73, c[0x0][0x880] ;  /* 0x00022000ff499b82 */ /* 0x008f2c0000000800 */
.L_x_76:
[----:B----45:R-:W-:Y:S01]  /*4590*/  @!P0 FSETP.EQ.AND P1, PT, R73, RZ, PT ;  /* 0x000000ff4900820b */ /* 0x030fe20003f22000 */
[----:B------:R-:W-:Y:S01]  /*45a0*/  @!UPT UIADD3 URZ, UPT, UPT, URZ, URZ, URZ ;  /* 0x000000fffffff290 */ /* 0x000fe2000fffe0ff */
[----:B------:R-:W-:Y:S11]  /*45b0*/  @!P0 BRA `(.L_x_77) ;  /* 0x0000000000188947 */ /* 0x000ff60003800000 */
[----:B------:R-:W-:Y:S02]  /*45c0*/  LOP3.LUT P0, RZ, R142, 0xff, RZ, 0xc0, !PT ;  /* 0x000000ff8eff7812 */ /* 0x000fe4000780c0ff */
[----:B------:R-:W-:Y:S04]  /*45d0*/  ISETP.NE.U32.AND P1, PT, R2, RZ, PT ;  /* 0x000000ff0200720c */ /* 0x000fe80003f25070 */
[----:B------:R-:W-:Y:S04]  /*45e0*/  ISETP.NE.AND.EX P1, PT, R3, RZ, PT, P1 ;  /* 0x000000ff0300720c */ /* 0x000fe80003f25310 */
[----:B------:R-:W-:Y:S03]  /*45f0*/  PLOP3.LUT P1, PT, P1, PT, PT, 0x8, 0x80 ;  /* 0x000000000080781c */ /* 0x000fe60000f2e170 */
[----:B------:R-:W-:Y:S11]  /*4600*/  @P0 FSETP.EQ.AND P1, PT, R73, RZ, PT ;  /* 0x000000ff4900020b */ /* 0x000ff60003f22000 */
[----:B------:R-:W-:Y:S02]  /*4610*/  @!UPT UIADD3 URZ, UPT, UPT, URZ, URZ, URZ ;  /* 0x000000fffffff290 */ /* 0x000fe4000fffe0ff */
.L_x_77:
[----:B------:R-:W3:Y:S01]  /*4620*/  SYNCS.PHASECHK.TRANS64.TRYWAIT P2, [UR21+0x50], R9 ;  /* 0x00005009ff0075a7 */ /* 0x000ee20008041115 */
[----:B------:R-:W-:Y:S04]  /*4630*/  ELECT P0, URZ, PT ;  /* 0x0000000000ff782f */ /* 0x000fe80003800000 */
[----:B------:R-:W-:Y:S11]  /*4640*/  PLOP3.LUT P1, PT, P1, P0, PT, 0xf2, 0x2f ;  /* 0x00000000002f781c */ /* 0x000ff60000f21e72 */
[----:B------:R-:W-:Y:S02]  /*4650*/  @!UPT UIADD3 URZ, UPT, UPT, URZ, URZ, URZ ;  /* 0x000000fffffff290 */ /* 0x000fe4000fffe0ff */
[----:B------:R-:W-:Y:S05]  /*4660*/  @!P1 IADD3 R8, P0, PT, R16, 0x580, RZ ;  /* 0x0000058010089810 */ /* 0x000fea0007f1e0ff */
[----:B--2---:R-:W-:Y:S01]  /*4670*/  @!P1 IMAD.X R6, RZ, RZ, R17, P0 ;  /* 0x000000ffff069224 */ /* 0x004fe200000e0611 */
[----:B---3--:R-:W-:Y:S07]  /*4680*/  @!P2 BRA `(.L_x_78) ;  /* 0x0000007000a4a947 */ /* 0x008fee0003800000 */
.L_x_159:
[----:B------:R-:W-:Y:S01]  /*4690*/  @!P1 R2UR UR5, R8 ;  /* 0x00000000080592ca */ /* 0x000fe200000e0000 */
[----:B------:R-:W-:Y:S01]  /*46a0*/  VOTEU.ALL UP0, P1 ;  /* 0x0000000000ff7886 */ /* 0x000fe20000800000 */
[----:B------:R-:W-:Y:S01]  /*46b0*/  @!P1 R2UR UR4, R6 ;  /* 0x00000000060492ca */ /* 0x000fe200000e0000 */
[----:B--2---:R-:W-:Y:S01]  /*46c0*/  @!P1 IMAD.MOV.U32 R0, RZ, RZ, 0x4000 ;  /* 0x00004000ff009424 */ /* 0x004fe200078e00ff */
[----:B------:R-:W-:Y:S01]  /*46d0*/  UMOV UR6, 0x0 ;  /* 0x0000000000067882 */ /* 0x000fe20000000000 */
[----:B------:R-:W-:Y:S01]  /*46e0*/  UMOV UR7, 0x10000000 ;  /* 0x1000000000077882 */ /* 0x000fe20000000000 */
[----:B------:R-:W-:Y:S01]  /*46f0*/  @!UP0 UIADD3 UR32, UPT, UPT, UR21, 0x400, URZ ;  /* 0x0000040015208890 */ /* 0x000fe2000fffe0ff */
[----:B------:R-:W-:Y:S01]  /*4700*/  @!P1 IADD3 R8, P0, PT, R16, 0x580, RZ ;  /* 0x0000058010089810 */ /* 0x000fe20007f1e0ff */
[----:B------:R-:W-:Y:S04]  /*4710*/  VOTEU.ALL UP0, P1 ;  /* 0x0000000000ff7886 */ /* 0x000fe80000800000 */
[----:B------:R-:W-:Y:S02]  /*4720*/  @!P1 IMAD.X R6, RZ, RZ, R17, P0 ;  /* 0x000000ffff069224 */ /* 0x000fe400000e0611 */
[----:B------:R-:W-:Y:S02]  /*4730*/  IMAD.U32 R10, RZ, RZ, UR5 ;  /* 0x00000005ff0a7e24 */ /* 0x000fe4000f8e00ff */
[----:B------:R-:W-:Y:S03]  /*4740*/  IMAD.U32 R11, RZ, RZ, UR4 ;  /* 0x00000004ff0b7e24 */ /* 0x000fe6000f8e00ff */
[----:B------:R-:W-:Y:S02]  /*4750*/  @!P1 R2UR UR4, R10 ;  /* 0x000000000a0492ca */ /* 0x000fe400000e0000 */
[----:B------:R-:W-:Y:S11]  /*4760*/  @!P1 R2UR UR5, R11 ;  /* 0x000000000b0592ca */ /* 0x000ff600000e0000 */
[----:B------:R-:W-:Y:S02]  /*4770*/  @!UPT UIADD3 URZ, UPT, UPT, URZ, URZ, URZ ;  /* 0x000000fffffff290 */ /* 0x000fe4000fffe0ff */
[----:B------:R2:W-:Y:S01]  /*4780*/  @!UP0 UTMALDG.3D [UR32], [UR4], desc[UR6] ;  /* 0x00000620040085b4 */ /* 0x0005e20008011000 */
[----:B------:R2:W-:Y:S01]  /*4790*/  @!P1 SYNCS.ARRIVE.TRANS64.RED.A0TR RZ, [UR21+0x30], R0 ;  /* 0x00003000ffff99a7 */ /* 0x0005e20008300415 */
[----:B------:R-:W-:Y:S01]  /*47a0*/  SYNCS.ARRIVE.TRANS64.RED.A1T0 RZ, [UR40], RZ ;  /* 0x000000ffffff79a7 */ /* 0x000fe20008100428 */
[----:B------:R-:W3:Y:S02]  /*47b0*/  SYNCS.PHASECHK.TRANS64.TRYWAIT P2, [UR21+0x58], R9 ;  /* 0x00005809ff0075a7 */ /* 0x000ee40008041115 */
[----:B--23--:R-:W-:Y:S05]  /*47c0*/  @!P2 BRA `(.L_x_79) ;  /* 0x00000070006ca947 */ /* 0x00cfea0003800000 */
.L_x_161:
        /* <DEDUP_REMOVED lines=8> */
[----:B------:R-:W-:Y:S01]  /*4850*/  @!UP0 UIADD3 UR24, UPT, UPT, UR21, 0x4400, URZ ;  /* 0x0000440015188890 */ /* 0x000fe2000fffe0ff */
[----:B------:R-:W-:Y:S01]  /*4860*/  VOTEU.ALL UP0, P1 ;  /* 0x0000000000ff7886 */ /* 0x000fe20000800000 */
[----:B------:R-:W-:Y:S01]  /*4870*/  UMOV UR27, UR35 ;  /* 0x00000023001b7c82 */ /* 0x000fe20008000000 */
[----:B------:R-:W-:Y:S02]  /*4880*/  UMOV UR28, UR36 ;  /* 0x00000024001c7c82 */ /* 0x000fe40008000000 */
[----:B------:R-:W-:Y:S02]  /*4890*/  IMAD.U32 R10, RZ, RZ, UR5 ;  /* 0x00000005ff0a7e24 */ /* 0x000fe4000f8e00ff */
[----:B------:R-:W-:Y:S02]  /*48a0*/  IMAD.U32 R11, RZ, RZ, UR4 ;  /* 0x00000004ff0b7e24 */ /* 0x000fe4000f8e00ff */
[----:B------:R-:W-:Y:S01]  /*48b0*/  @!P1 IMAD.X R6, RZ, RZ, R17, P0 ;  /* 0x000000ffff069224 */ /* 0x000fe200000e0611 */
        /* <DEDUP_REMOVED lines=8> */
.L_x_163:
[----:B------:R-:W-:Y:S01]  /*4940*/  @!P1 R2UR UR5, R8 ;  /* 0x00000000080592ca */ /* 0x000fe200000e0000 */
[----:B------:R-:W-:Y:S01]  /*4950*/  VOTEU.ALL UP0, P1 ;  /* 0x0000000000ff7886 */ /* 0x000fe20000800000 */
[----:B------:R-:W-:Y:S01]  /*4960*/  @!P1 R2UR UR4, R6 ;  /* 0x00000000060492ca */ /* 0x000fe200000e0000 */
[----:B--2---:R-:W-:Y:S01]  /*4970*/  @!P1 IMAD.MOV.U32 R0, RZ, RZ, 0x4000 ;  /* 0x00004000ff009424 */ /* 0x004fe200078e00ff */
[----:B------:R-:W-:Y:S01]  /*4980*/  UMOV UR6, 0x0 ;  /* 0x0000000000067882 */ /* 0x000fe20000000000 */
[----:B------:R-:W-:Y:S01]  /*4990*/  UMOV UR7, 0x10000000 ;  /* 0x1000000000077882 */ /* 0x000fe20000000000 */
[----:B------:R-:W-:Y:S01]  /*49a0*/  @!UP0 UIADD3 UR18, UPT, UPT, UR34, 0x80, URZ ;  /* 0x0000008022128890 */ /* 0x000fe2000fffe0ff */
[----:B------:R-:W-:Y:S01]  /*49b0*/  VIADD R14, R14, 0x1 ;  /* 0x000000010e0e7836 */ /* 0x000fe20000000000 */
[----:B------:R-:W-:Y:S01]  /*49c0*/  @!UP0 UIADD3 UR16, UPT, UPT, UR21, 0x8400, URZ ;  /* 0x0000840015108890 */ /* 0x000fe2000fffe0ff */
[----:B------:R-:W-:Y:S01]  /*49d0*/  VOTEU.ALL UP0, P1 ;  /* 0x0000000000ff7886 */ /* 0x000fe20000800000 */
[----:B------:R-:W-:Y:S01]  /*49e0*/  UMOV UR19, UR35 ;  /* 0x0000002300137c82 */ /* 0x000fe20008000000 */
[----:B------:R-:W-:Y:S02]  /*49f0*/  UMOV UR20, UR36 ;  /* 0x0000002400147c82 */ /* 0x000fe40008000000 */
        /* <DEDUP_REMOVED lines=10> */
.L_x_165:
[----:B------:R-:W-:Y:S01]  /*4aa0*/  @!P1 IADD3 R6, P0, PT, R16, 0x580, RZ ;  /* 0x0000058010069810 */ /* 0x000fe20007f1e0ff */
[----:B------:R-:W-:Y:S01]  /*4ab0*/  VOTEU.ALL UP0, P1 ;  /* 0x0000000000ff7886 */ /* 0x000fe20000800000 */
[----:B------:R-:W-:Y:S01]  /*4ac0*/  UMOV UR6, 0x0 ;  /* 0x0000000000067882 */ /* 0x000fe20000000000 */
[----:B------:R-:W-:Y:S01]  /*4ad0*/  UMOV UR7, 0x10000000 ;  /* 0x1000000000077882 */ /* 0x000fe20000000000 */
[----:B------:R-:W-:Y:S01]  /*4ae0*/  @!P1 R2UR UR5, R6 ;  /* 0x00000000060592ca */ /* 0x000fe200000e0000 */
[----:B--2---:R-:W-:Y:S01]  /*4af0*/  @!P1 IMAD.X R0, RZ, RZ, R17, P0 ;  /* 0x000000ffff009224 */ /* 0x004fe200000e0611 */
[----:B------:R-:W-:Y:S01]  /*4b00*/  @!UP0 UIADD3 UR10, UPT, UPT, UR34, 0xc0, URZ ;  /* 0x000000c0220a8890 */ /* 0x000fe2000fffe0ff */
[----:B------:R-:W-:Y:S01]  /*4b10*/  R2UR UR18, R144 ;  /* 0x00000000901272ca */ /* 0x000fe200000e0000 */
[----:B------:R-:W-:Y:S01]  /*4b20*/  @!UP0 UIADD3 UR8, UPT, UPT, UR21, 0xc400, URZ ;  /* 0x0000c40015088890 */ /* 0x000fe2000fffe0ff */
[----:B------:R-:W-:Y:S01]  /*4b30*/  R2UR UR16, R145 ;  /* 0x00000000911072ca */ /* 0x000fe200000e0000 */
[----:B------:R-:W-:Y:S01]  /*4b40*/  @!UP0 UIADD3 UR9, UPT, UPT, UR21, 0x48, URZ ;  /* 0x0000004815098890 */ /* 0x000fe2000fffe0ff */
[----:B------:R-:W-:Y:S01]  /*4b50*/  @!P1 R2UR UR4, R0 ;  /* 0x00000000000492ca */ /* 0x000fe200000e0000 */
[----:B------:R-:W-:Y:S01]  /*4b60*/  VOTEU.ALL UP0, P1 ;  /* 0x0000000000ff7886 */ /* 0x000fe20000800000 */
[----:B------:R-:W-:Y:S01]  /*4b70*/  UMOV UR11, UR35 ;  /* 0x00000023000b7c82 */ /* 0x000fe20008000000 */
[----:B------:R-:W-:Y:S01]  /*4b80*/  UMOV UR12, UR36 ;  /* 0x00000024000c7c82 */ /* 0x000fe20008000000 */
[C---:B------:R-:W-:Y:S01]  /*4b90*/  ISETP.NE.AND P0, PT, R14.reuse, 0x2, PT ;  /* 0x000000020e00780c */ /* 0x040fe20003f05270 */
[----:B------:R-:W-:Y:S01]  /*4ba0*/  UPLOP3.LUT UP3, UPT, UPT, UPT, UPT, 0x80, 0x8 ;  /* 0x000000000008789c */ /* 0x000fe20003f6f070 */
[----:B------:R-:W-:Y:S01]  /*4bb0*/  IMAD.U32 R8, RZ, RZ, UR5 ;  /* 0x00000005ff087e24 */ /* 0x000fe2000f8e00ff */
[----:B------:R-:W-:Y:S01]  /*4bc0*/  LOP3.LUT R15, R15, 0x1, RZ, 0x3c, !PT ;  /* 0x000000010f0f7812 */ /* 0x000fe200078e3cff */
[----:B------:R-:W-:Y:S01]  /*4bd0*/  UMOV UR36, UR29 ;  /* 0x0000001d00247c82 */ /* 0x000fe20008000000 */
[----:B------:R-:W-:Y:S01]  /*4be0*/  SEL R0, RZ, 0x1, P0 ;  /* 0x00000001ff007807 */ /* 0x000fe20000000000 */
[----:B------:R-:W-:Y:S01]  /*4bf0*/  UIADD3 UR20, UPT, UPT, UR13, UR18, URZ ;  /* 0x000000120d147290 */ /* 0x000fe2000fffe0ff */
[----:B------:R-:W-:Y:S01]  /*4c00*/  SEL R14, R14, RZ, P0 ;  /* 0x000000ff0e0e7207 */ /* 0x000fe20000000000 */
[----:B------:R-:W-:Y:S01]  /*4c10*/  UIADD3 UR16, UPT, UPT, UR14, UR16, URZ ;  /* 0x000000100e107290 */ /* 0x000fe2000fffe0ff */
[----:B------:R-:W-:Y:S01]  /*4c20*/  IMAD.U32 R9, RZ, RZ, UR4 ;  /* 0x00000004ff097e24 */ /* 0x000fe2000f8e00ff */
[----:B------:R-:W-:Y:S02]  /*4c30*/  @!P1 R2UR UR4, R8 ;  /* 0x00000000080492ca */ /* 0x000fe400000e0000 */
[----:B------:R-:W-:Y:S02]  /*4c40*/  LOP3.LUT R13, R13, R0, RZ, 0x3c, !PT ;  /* 0x000000000d0d7212 */ /* 0x000fe400078e3cff */
[----:B------:R-:W-:Y:S11]  /*4c50*/  @!P1 R2UR UR5, R9 ;  /* 0x00000000090592ca */ /* 0x000ff600000e0000 */
[----:B------:R-:W-:Y:S02]  /*4c60*/  @!UPT UIADD3 URZ, UPT, UPT, URZ, URZ, URZ ;  /* 0x000000fffffff290 */ /* 0x000fe4000fffe0ff */
[----:B------:R2:W-:Y:S01]  /*4c70*/  @!UP0 UTMALDG.3D [UR8], [UR4], desc[UR6] ;  /* 0x00000608040085b4 */ /* 0x0005e20008011000 */
[----:B------:R2:W-:Y:S01]  /*4c80*/  @!P1 SYNCS.ARRIVE.TRANS64.RED.A0TR RZ, [UR21+0x48], R7 ;  /* 0x00004807ffff99a7 */ /* 0x0005e20008300415 */
[----:B------:R-:W-:Y:S01]  /*4c90*/  SYNCS.ARRIVE.TRANS64.RED.A1T0 RZ, [UR37], RZ ;  /* 0x000000ffffff79a7 */ /* 0x000fe20008100425 */
[----:B------:R-:W-:Y:S05]  /*4ca0*/  BRA.U UP1, `(.L_x_82) ;  /* 0xfffffff101707547 */ /* 0x000fea000b83ffff */
[----:B------:R-:W-:-:S04]  /*4cb0*/  SHF.L.U32 R2, R15, 0x1f, RZ ;  /* 0x0000001f0f027819 */ /* 0x000fc800000006ff */
[----:B------:R-:W3:Y:S02]  /*4cc0*/  SYNCS.PHASECHK.TRANS64.TRYWAIT P0, [UR21+0x50], R2 ;  /* 0x00005002ff0075a7 */ /* 0x000ee40008001115 */
[----:B---3--:R-:W-:Y:S05]  /*4cd0*/  @!P0 BRA `(.L_x_83) ;  /* 0x0000006c00708947 */ /* 0x008fea0003800000 */
.L_x_167:
[----:B------:R-:W4:Y:S02]  /*4ce0*/  SYNCS.PHASECHK.TRANS64.TRYWAIT P0, [UR21+0x58], R2 ;  /* 0x00005802ff0075a7 */ /* 0x000f240008001115 */
[----:B----4-:R-:W-:Y:S05]  /*4cf0*/  @!P0 BRA `(.L_x_84) ;  /* 0x0000006c00808947 */ /* 0x010fea0003800000 */
.L_x_169:
[----:B------:R-:W4:Y:S02]  /*4d00*/  SYNCS.PHASECHK.TRANS64.TRYWAIT P0, [UR21+0x60], R2 ;  /* 0x00006002ff0075a7 */ /* 0x000f240008001115 */
[----:B----4-:R-:W-:Y:S05]  /*4d10*/  @!P0 BRA `(.L_x_85) ;  /* 0x0000006c00908947 */ /* 0x010fea0003800000 */
.L_x_171:
[----:B---3--:R-:W-:-:S07]  /*4d20*/  MOV R0, UR21 ;  /* 0x0000001500007c02 */ /* 0x008fce0008000f00 */
.L_x_86:
[----:B---3--:R-:W-:-:S04]  /*4d30*/  SHF.L.U32 R2, R15, 0x1f, RZ ;  /* 0x0000001f0f027819 */ /* 0x008fc800000006ff */
[----:B------:R3:W4:Y:S03]  /*4d40*/  SYNCS.PHASECHK.TRANS64.TRYWAIT P0, [R0+URZ+0x68], R2 ;  /* 0x00006802000075a7 */ /* 0x00072600080011ff */
[----:B----4-:R-:W-:Y:S05]  /*4d50*/  @!P0 NANOSLEEP.SYNCS 0x989680 ;  /* 0x009896800000895d */ /* 0x010fea0003900000 */
[----:B------:R-:W4:Y:S02]  /*4d60*/  @!P0 SYNCS.PHASECHK.TRANS64 P0, [R0+URZ+0x68], R2 ;  /* 0x00006802000085a7 */ /* 0x000f2400080010ff */
[----:B-12-4-:R-:W-:Y:S05]  /*4d70*/  @P0 EXIT ;  /* 0x000000000000094d */ /* 0x016fea0003800000 */
[----:B------:R-:W-:Y:S05]  /*4d80*/  BRA `(.L_x_86) ;  /* 0xfffffffc00e87947 */ /* 0x000fea000383ffff */
.L_x_71:
[----:B------:R-:W-:-:S06]  /*4d90*/  UISETP.GE.AND UP0, UPT, UR17, 0x4, UPT ;  /* 0x000000041100788c */ /* 0x000fcc000bf06270 */
[----:B------:R-:W-:-:S13]  /*4da0*/  PLOP3.LUT P0, PT, PT, PT, UP0, 0x80, 0x8 ;  /* 0x000000000008781c */ /* 0x000fda0003f0f008 */
[----:B------:R-:W-:Y:S05]  /*4db0*/  @!P0 EXIT ;  /* 0x000000000000894d */ /* 0x000fea0003800000 */
[----:B------:R-:W1:Y:S08]  /*4dc0*/  S2UR UR4, SR_CgaCtaId ;  /* 0x00000000000479c3 */ /* 0x000e700000008800 */
[----:B------:R-:W-:Y:S01]  /*4dd0*/  BAR.SYNC.DEFER_BLOCKING 0x6, 0xa0 ;  /* 0x0182800000007b1d */ /* 0x000fe20000010000 */
[C---:B------:R-:W-:Y:S01]  /*4de0*/  IMAD.SHL.U32 R2, R160.reuse, 0x40, RZ ;  /* 0x00000040a0027824 */ /* 0x040fe200078e00ff */
[C---:B------:R-:W-:Y:S01]  /*4df0*/  LOP3.LUT R141, R160.reuse, 0x1, RZ, 0xc0, !PT ;  /* 0x00000001a08d7812 */ /* 0x040fe200078ec0ff */
[----:B------:R-:W-:-:S02]  /*4e00*/  IMAD.SHL.U32 R140, R160, 0x8, RZ ;  /* 0x00000008a08c7824 */ /* 0x000fc400078e00ff */
[----:B------:R-:W-:Y:S02]  /*4e10*/  HFMA2 R157, -RZ, RZ, 0, 5.9604644775390625e-08 ;  /* 0x00000001ff9d7431 */ /* 0x000fe400000001ff */
[----:B------:R-:W-:Y:S01]  /*4e20*/  IMAD.U32 R69, R160, 0x10000, RZ ;  /* 0x00010000a0457824 */ /* 0x000fe200078e00ff */
[----:B------:R-:W-:Y:S01]  /*4e30*/  UMOV UR44, 0x400 ;  /* 0x00000400002c7882 */ /* 0x000fe20000000000 */
[----:B------:R-:W2:Y:S01]  /*4e40*/  LDC.64 R138, c[0x0][0x8b0] ;  /* 0x00022c00ff8a7b82 */ /* 0x000ea20000000a00 */
[----:B------:R-:W-:Y:S01]  /*4e50*/  LOP3.LUT R3, R2, 0x1c0, RZ, 0xc0, !PT ;  /* 0x000001c002037812 */ /* 0x000fe200078ec0ff */
[----:B------:R-:W-:Y:S01]  /*4e60*/  IMAD.MOV.U32 R159, RZ, RZ, 0x2 ;  /* 0x00000002ff9f7424 */ /* 0x000fe200078e00ff */
[----:B------:R-:W-:Y:S01]  /*4e70*/  ISETP.NE.U32.AND P0, PT, R141, 0x1, PT ;  /* 0x000000018d00780c */ /* 0x000fe20003f05070 */
[----:B------:R-:W-:Y:S01]  /*4e80*/  IMAD.MOV.U32 R158, RZ, RZ, 0x4 ;  /* 0x00000004ff9e7424 */ /* 0x000fe200078e00ff */
[----:B------:R-:W-:Y:S01]  /*4e90*/  LOP3.LUT R140, R3, 0x38, R140, 0xf8, !PT ;  /* 0x00000038038c7812 */ /* 0x000fe200078ef88c */
[----:B------:R-:W-:Y:S01]  /*4ea0*/  IMAD.MOV.U32 R68, RZ, RZ, RZ ;  /* 0x000000ffff447224 */ /* 0x000fe200078e00ff */
[----:B------:R-:W-:Y:S01]  /*4eb0*/  LOP3.LUT R69, R69, 0x600000, RZ, 0xc0, !PT ;  /* 0x0060000045457812 */ /* 0x000fe200078ec0ff */
[----:B------:R-:W3:Y:S01]  /*4ec0*/  LDC.64 R136, c[0x0][0x8a8] ;  /* 0x00022a00ff887b82 */ /* 0x000ee20000000a00 */
[----:B------:R-:W-:Y:S01]  /*4ed0*/  R2P PR, R160, 0x6 ;  /* 0x00000006a0007804 */ /* 0x000fe20000000000 */
[----:B------:R-:W-:Y:S01]  /*4ee0*/  IMAD.MOV.U32 R156, RZ, RZ, RZ ;  /* 0x000000ffff9c7224 */ /* 0x000fe200078e00ff */
[----:B------:R-:W-:Y:S01]  /*4ef0*/  LOP3.LUT R140, R140, 0x1e00, R2, 0xf8, !PT ;  /* 0x00001e008c8c7812 */ /* 0x000fe200078ef802 */
[----:B------:R-:W-:Y:S01]  /*4f00*/  IMAD.MOV.U32 R149, RZ, RZ, RZ ;  /* 0x000000ffff957224 */ /* 0x000fe200078e00ff */
[----:B------:R-:W-:Y:S01]  /*4f10*/  P2R R2, PR, RZ, 0x1 ;  /* 0x00000001ff027803 */ /* 0x000fe20000000000 */
[----:B------:R-:W4:Y:S01]  /*4f20*/  LDCU UR59, c[0x0][0x370] ;  /* 0x00006e00ff3b77ac */ /* 0x000f220008000800 */
[----:B------:R-:W-:-:S02]  /*4f30*/  LOP3.LUT R160, R160, 0x60, RZ, 0xc0, !PT ;  /* 0x00000060a0a07812 */ /* 0x000fc400078ec0ff */
[----:B------:R-:W-:Y:S01]  /*4f40*/  MOV R155, RZ ;  /* 0x000000ff009b7202 */ /* 0x000fe20000000f00 */
[----:B-1----:R-:W-:Y:S01]  /*4f50*/  ULEA UR44, UR4, UR44, 0x18 ;  /* 0x0000002c042c7291 */ /* 0x002fe2000f8ec0ff */
[----:B------:R-:W-:Y:S01]  /*4f60*/  SEL R159, R159, 0xfffffffe, !P1 ;  /* 0xfffffffe9f9f7807 */ /* 0x000fe20004800000 */
[----:B------:R-:W1:Y:S01]  /*4f70*/  LDCU UR43, c[0x0][0xb0c] ;  /* 0x00016180ff2b77ac */ /* 0x000e620008000800 */
[----:B------:R-:W-:Y:S01]  /*4f80*/  SEL R158, R158, 0xfffffffc, !P2 ;  /* 0xfffffffc9e9e7807 */ /* 0x000fe20005000000 */
[----:B------:R-:W-:Y:S01]  /*4f90*/  UIADD3 UR4, UPT, UPT, UR44, 0x400, URZ ;  /* 0x000004002c047890 */ /* 0x000fe2000fffe0ff */
[----:B------:R-:W1:Y:S04]  /*4fa0*/  LDCU UR39, c[0x0][0xb30] ;  /* 0x00016600ff2777ac */ /* 0x000e680008000800 */
[----:B------:R-:W4:Y:S01]  /*4fb0*/  LDS R0, [UR44+0x110] ;  /* 0x0001102cff007984 */ /* 0x000f220008000800 */
[----:B------:R-:W-:Y:S01]  /*4fc0*/  IMAD.U32 R147, RZ, RZ, UR4 ;  /* 0x00000004ff937e24 */ /* 0x000fe2000f8e00ff */
[----:B------:R-:W1:Y:S01]  /*4fd0*/  LDCU.64 UR56, c[0x0][0x888] ;  /* 0x00011100ff3877ac */ /* 0x000e620008000a00 */
[----:B------:R-:W1:Y:S01]  /*4fe0*/  LDCU.64 UR40, c[0x0][0xb28] ;  /* 0x00016500ff2877ac */ /* 0x000e620008000a00 */
[----:B------:R-:W1:Y:S01]  /*4ff0*/  LDCU.64 UR62, c[0x0][0x890] ;  /* 0x00011200ff3e77ac */ /* 0x000e620008000a00 */
[----:B------:R-:W1:Y:S01]  /*5000*/  LDCU.128 UR52, c[0x0][0xb10] ;  /* 0x00016200ff3477ac */ /* 0x000e620008000c00 */
[----:B------:R-:W1:Y:S01]  /*5010*/  LDCU UR58, c[0x0][0x374] ;  /* 0x00006e80ff3a77ac */ /* 0x000e620008000800 */
[----:B------:R-:W-:Y:S01]  /*5020*/  UMOV UR47, URZ ;  /* 0x000000ff002f7c82 */ /* 0x000fe20008000000 */
[----:B------:R-:W-:Y:S01]  /*5030*/  UMOV UR46, URZ ;  /* 0x000000ff002e7c82 */ /* 0x000fe20008000000 */
[----:B-1234-:R-:W-:-:S07]  /*5040*/  IMAD.IADD R69, R0, 0x1, R69 ;  /* 0x0000000100457824 */ /* 0x01efce00078e0245 */
.L_x_130:
[----:B------:R-:W-:Y:S02]  /*5050*/  LEA R3, R149, UR44, 0x3 ;  /* 0x0000002c95037c11 */ /* 0x000fe4000f8e18ff */
[----:B------:R-:W-:Y:S02]  /*5060*/  SHF.L.U32 R0, R155, 0x1f, RZ ;  /* 0x0000001f9b007819 */ /* 0x000fe400000006ff */
[----:B-1----:R-:W-:Y:S02]  /*5070*/  LEA R4, R149, UR44, 0x4 ;  /* 0x0000002c95047c11 */ /* 0x002fe4000f8e20ff */
[----:B------:R-:W1:Y:S02]  /*5080*/  SYNCS.PHASECHK.TRANS64.TRYWAIT P0, [R3+URZ+0x80], R0 ;  /* 0x00008000030075a7 */ /* 0x000e6400080011ff */
[----:B-1----:R-:W-:Y:S05]  /*5090*/  @!P0 BRA `(.L_x_87) ;  /* 0x0000006800c88947 */ /* 0x002fea0003800000 */
.L_x_172:
        /* <DEDUP_REMOVED lines=8> */
[----:B--2---:R-:W-:Y:S11]  /*5120*/  LOP3.LUT P0, RZ, R6, 0x1, RZ, 0xc0, !PT ;  /* 0x0000000106ff7812 */ /* 0x004ff6000780c0ff */
[----:B------:R-:W-:Y:S02]  /*5130*/  @!UPT UIADD3 URZ, UPT, UPT, URZ, URZ, URZ ;  /* 0x000000fffffff290 */ /* 0x000fe4000fffe0ff */
[----:B---3--:R-:W-:Y:S01]  /*5140*/  VOTEU.ANY UP1, P0 ;  /* 0x0000000000ff7886 */ /* 0x008fe20000020100 */
[----:B------:R-:W-:Y:S01]  /*5150*/  PLOP3.LUT P0, PT, PT, PT, UP1, 0x80, 0x8 ;  /* 0x000000000008781c */ /* 0x000fe20003f0f018 */
[----:B------:R-:W-:Y:S11]  /*5160*/  UP2UR UR61, UPR, URZ, 0x2 ;  /* 0x00000002ff3d7883 */ /* 0x000ff60008000000 */
[----:B------:R-:W-:Y:S01]  /*5170*/  @!UPT UIADD3 URZ, UPT, UPT, URZ, URZ, URZ ;  /* 0x000000fffffff290 */ /* 0x000fe2000fffe0ff */
[----:B-1----:R-:W-:Y:S02]  /*5180*/  @P0 SHF.R.U32.HI R0, RZ, 0x10, R5 ;  /* 0x00000010ff000819 */ /* 0x002fe40000011605 */
        /* <DEDUP_REMOVED lines=12> */
[----:B------:R-:W2:Y:S01]  /*5250*/  LDCU UR12, c[0x0][0xb20] ;  /* 0x00016400ff0c77ac */ /* 0x000ea20008000800 */
[----:B------:R-:W-:Y:S02]  /*5260*/  UIMAD.WIDE.U32 UR4, UR58, UR55, URZ ;  /* 0x000000373a0472a5 */ /* 0x000fe4000f8e00ff */
[----:B------:R-:W-:Y:S02]  /*5270*/  UIMAD.WIDE.U32 UR6, UR59, UR52, URZ ;  /* 0x000000343b0672a5 */ /* 0x000fe4000f8e00ff */
[----:B------:R-:W-:Y:S02]  /*5280*/  UISETP.NE.AND UP0, UPT, UR54, 0x1, UPT ;  /* 0x000000013600788c */ /* 0x000fe4000bf05270 */
[----:B------:R-:W-:Y:S02]  /*5290*/  UIMAD.WIDE.U32 UR8, UR37, UR55, URZ ;  /* 0x00000037250872a5 */ /* 0x000fe4000f8e00ff */
[----:B------:R-:W-:Y:S02]  /*52a0*/  UIMAD.WIDE.U32 UR10, UR38, UR52, URZ ;  /* 0x00000034260a72a5 */ /* 0x000fe4000f8e00ff */
[----:B------:R-:W-:Y:S02]  /*52b0*/  UISETP.NE.AND UP1, UPT, UR43, 0x1, UPT ;  /* 0x000000012b00788c */ /* 0x000fe4000bf25270 */
[----:B------:R-:W-:Y:S01]  /*52c0*/  UISETP.NE.AND UP2, UPT, UR42, 0x1, UPT ;  /* 0x000000012a00788c */ /* 0x000fe2000bf45270 */
[----:B------:R-:W-:Y:S02]  /*52d0*/  UMOV UR4, UR5 ;  /* 0x0000000500047c82 */ /* 0x000fe40008000000 */
[----:B--2---:R-:W-:Y:S03]  /*52e0*/  USHF.R.U32.HI UR5, URZ, UR12, UR4 ;  /* 0x0000000cff057299 */ /* 0x004fe60008011604 */
[----:B------:R-:W-:Y:S02]  /*52f0*/  UMOV UR4, UR7 ;  /* 0x0000000700047c82 */ /* 0x000fe40008000000 */
[----:B------:R-:W-:Y:S02]  /*5300*/  USHF.R.U32.HI UR7, URZ, UR53, UR4 ;  /* 0x00000035ff077299 */ /* 0x000fe40008011604 */
[----:B------:R-:W-:Y:S02]  /*5310*/  USEL UR4, UR58, UR5, !UP0 ;  /* 0x000000053a047287 */ /* 0x000fe4000c000000 */
[----:B------:R-:W-:Y:S01]  /*5320*/  USEL UR7, UR59, UR7, !UP1 ;  /* 0x000000073b077287 */ /* 0x000fe2000c800000 */
[----:B------:R-:W-:Y:S01]  /*5330*/  UMOV UR5, UR9 ;  /* 0x0000000900057c82 */ /* 0x000fe20008000000 */
[----:B------:R-:W-:Y:S02]  /*5340*/  UIMAD.WIDE.U32 UR8, UR4, UR40, URZ ;  /* 0x00000028040872a5 */ /* 0x000fe4000f8e00ff */
[----:B------:R-:W-:Y:S03]  /*5350*/  USHF.R.U32.HI UR6, URZ, UR12, UR5 ;  /* 0x0000000cff067299 */ /* 0x000fe60008011605 */
[----:B------:R-:W-:Y:S01]  /*5360*/  UMOV UR5, UR11 ;  /* 0x0000000b00057c82 */ /* 0x000fe20008000000 */
[----:B------:R-:W-:Y:S02]  /*5370*/  UIMAD.WIDE.U32 UR10, UR7, UR40, URZ ;  /* 0x00000028070a72a5 */ /* 0x000fe4000f8e00ff */
[----:B------:R-:W-:Y:S02]  /*5380*/  USHF.R.U32.HI UR12, URZ, UR53, UR5 ;  /* 0x00000035ff0c7299 */ /* 0x000fe40008011605 */
[----:B------:R-:W-:Y:S01]  /*5390*/  USEL UR6, UR37, UR6, !UP0 ;  /* 0x0000000625067287 */ /* 0x000fe2000c000000 */
[----:B------:R-:W-:Y:S02]  /*53a0*/  UMOV UR5, UR9 ;  /* 0x0000000900057c82 */ /* 0x000fe40008000000 */
[----:B------:R-:W-:Y:S01]  /*53b0*/  UMOV UR10, UR11 ;  /* 0x0000000b000a7c82 */ /* 0x000fe20008000000 */
[----:B------:R-:W-:Y:S02]  /*53c0*/  @UP2 USHF.R.U32.HI UR4, URZ, UR41, UR5 ;  /* 0x00000029ff042299 */ /* 0x000fe40008011605 */
[----:B------:R-:W-:Y:S02]  /*53d0*/  @UP2 USHF.R.U32.HI UR7, URZ, UR41, UR10 ;  /* 0x00000029ff072299 */ /* 0x000fe4000801160a */
[----:B------:R-:W-:Y:S02]  /*53e0*/  UIMAD UR4, UR42, UR4, URZ ;  /* 0x000000042a0472a4 */ /* 0x000fe4000f8e02ff */
        /* <DEDUP_REMOVED lines=8> */
[----:B------:R-:W-:Y:S02]  /*5470*/  USEL UR11, UR6, UR4, !UP2 ;  /* 0x00000004060b7287 */ /* 0x000fe4000d000000 */
[----:B------:R-:W-:Y:S02]  /*5480*/  UIADD3 UR8, UPT, UPT, -UR5, URZ, URZ ;  /* 0x000000ff05087290 */ /* 0x000fe4000fffe1ff */
[----:B------:R-:W-:Y:S01]  /*5490*/  UIADD3 UR10, UPT, UPT, -UR11, URZ, URZ ;  /* 0x000000ff0b0a7290 */ /* 0x000fe2000fffe1ff */
[----:B------:R-:W-:Y:S01]  /*54a0*/  @!UP0 UMOV UR4, UR9 ;  /* 0x0000000900048c82 */ /* 0x000fe20008000000 */
[----:B------:R-:W-:Y:S02]  /*54b0*/  UIADD3 UR9, UPT, UPT, -UR6, URZ, URZ ;  /* 0x000000ff06097290 */ /* 0x000fe4000fffe1ff */
[----:B------:R-:W-:Y:S02]  /*54c0*/  @!UP0 USHF.R.U32.HI UR4, URZ, UR41, UR4 ;  /* 0x00000029ff048299 */ /* 0x000fe40008011604 */
[----:B------:R-:W-:Y:S02]  /*54d0*/  UIMAD UR10, UR42, UR10, UR6 ;  /* 0x0000000a2a0a72a4 */ /* 0x000fe4000f8e0206 */
[----:B------:R-:W-:Y:S04]  /*54e0*/  @!UP0 USEL UR4, UR5, UR4, !UP2 ;  /* 0x0000000405048287 */ /* 0x000fe8000d000000 */
[----:B------:R-:W-:Y:S02]  /*54f0*/  @!UP0 UIMAD UR10, UR7, UR10, UR4 ;  /* 0x0000000a070a82a4 */ /* 0x000fe4000f8e0204 */
[----:B------:R-:W-:Y:S02]  /*5500*/  @!UP0 UIADD3 UR11, UPT, UPT, UR11, -UR4, URZ ;  /* 0x800000040b0b8290 */ /* 0x000fe4000fffe0ff */
[----:B------:R-:W-:Y:S02]  /*5510*/  UIMAD UR7, UR43, UR8, UR38 ;  /* 0x000000082b0772a4 */ /* 0x000fe4000f8e0226 */
[----:B------:R-:W-:Y:S02]  /*5520*/  @!UP0 UIMAD UR6, UR11, UR42, UR5 ;  /* 0x0000002a0b0682a4 */ /* 0x000fe4000f8e0205 */
[----:B------:R-:W-:Y:S01]  /*5530*/  UIMAD UR4, UR54, UR9, UR37 ;  /* 0x00000009360472a4 */ /* 0x000fe2000f8e0225 */
[----:B------:R-:W-:Y:S02]  /*5540*/  @!UP0 UMOV UR5, UR10 ;  /* 0x0000000a00058c82 */ /* 0x000fe40008000000 */
[----:B------:R-:W-:Y:S02]  /*5550*/  UIMAD UR38, UR5, UR43, UR7 ;  /* 0x0000002b052672a4 */ /* 0x000fe4000f8e0207 */
[----:B------:R-:W-:Y:S11]  /*5560*/  UIMAD UR37, UR6, UR54, UR4 ;  /* 0x00000036062572a4 */ /* 0x000ff6000f8e0204 */
[----:B------:R-:W-:Y:S01]  /*5570*/  @!UPT UIADD3 URZ, UPT, UPT, URZ, URZ, URZ ;  /* 0x000000fffffff290 */ /* 0x000fe2000fffe0ff */
.L_x_88:
[----:B------:R-:W-:Y:S01]  /*5580*/  UISETP.NE.AND UP0, UPT, UR39, 0x1, UPT ;  /* 0x000000012700788c */ /* 0x000fe2000bf05270 */
[----:B------:R-:W-:Y:S01]  /*5590*/  LOP3.LUT P0, RZ, R147, 0x3f0, RZ, 0xc0, !PT ;  /* 0x000003f093ff7812 */ /* 0x000fe2000780c0ff */
[----:B------:R-:W-:Y:S01]  /*55a0*/  USHF.L.U32 UR50, UR16, 0x7, URZ ;  /* 0x0000000710327899 */ /* 0x000fe200080006ff */
[----:B------:R-:W-:Y:S01]  /*55b0*/  BSSY.RECONVERGENT B6, `(.L_x_89) ;  /* 0x0000034000067945 */ /* 0x000fe20003800200 */
[----:B------:R-:W-:Y:S01]  /*55c0*/  USHF.L.U32 UR49, UR20, 0x8, URZ ;  /* 0x0000000814317899 */ /* 0x000fe200080006ff */
[----:B------:R-:W-:Y:S06]  /*55d0*/  IADD3 R149, PT, PT, R149, 0x1, RZ ;  /* 0x0000000195957810 */ /* 0x000fec0007ffe0ff */
[----:B------:R-:W2:Y:S01]  /*55e0*/  @!UP0 LDCU.128 UR12, c[0x0][0xb10] ;  /* 0x00016200ff0c87ac */ /* 0x000ea20008000c00 */
[----:B------:R-:W3:Y:S01]  /*55f0*/  @!UP0 LDCU UR5, c[0x0][0xb0c] ;  /* 0x00016180ff0587ac */ /* 0x000ee20008000800 */
[----:B------:R-:W4:Y:S01]  /*5600*/  @!UP0 LDCU UR10, c[0x0][0xb20] ;  /* 0x00016400ff0a87ac */ /* 0x000f220008000800 */
[----:B--2---:R-:W-:Y:S02]  /*5610*/  UIMAD.WIDE.U32 UR8, UR38, UR12, URZ ;  /* 0x0000000c260872a5 */ /* 0x004fe4000f8e00ff */
[----:B------:R-:W-:Y:S02]  /*5620*/  UIMAD.WIDE.U32 UR6, UR37, UR15, URZ ;  /* 0x0000000f250672a5 */ /* 0x000fe4000f8e00ff */
[----:B------:R-:W-:Y:S03]  /*5630*/  @!UP0 UISETP.NE.AND UP1, UPT, UR14, 0x1, UPT ;  /* 0x000000010e00888c */ /* 0x000fe6000bf25270 */
[----:B------:R-:W-:Y:S01]  /*5640*/  @!UP0 UMOV UR4, UR9 ;  /* 0x0000000900048c82 */ /* 0x000fe20008000000 */
[----:B---3--:R-:W-:Y:S02]  /*5650*/  @!UP0 UISETP.NE.AND UP2, UPT, UR5, 0x1, UPT ;  /* 0x000000010500888c */ /* 0x008fe4000bf45270 */
[----:B------:R-:W-:Y:S01]  /*5660*/  @!UP0 USHF.R.U32.HI UR4, URZ, UR13, UR4 ;  /* 0x0000000dff048299 */ /* 0x000fe20008011604 */
[----:B------:R-:W-:Y:S02]  /*5670*/  @!UP0 UMOV UR6, UR7 ;  /* 0x0000000700068c82 */ /* 0x000fe40008000000 */
[----:B----4-:R-:W-:Y:S02]  /*5680*/  @!UP0 USHF.R.U32.HI UR6, URZ, UR10, UR6 ;  /* 0x0000000aff068299 */ /* 0x010fe40008011606 */
[----:B------:R-:W-:Y:S02]  /*5690*/  @!UP0 USEL UR7, UR38, UR4, !UP2 ;  /* 0x0000000426078287 */ /* 0x000fe4000d000000 */
[----:B------:R-:W-:Y:S04]  /*56a0*/  @!UP0 USEL UR6, UR37, UR6, !UP1 ;  /* 0x0000000625068287 */ /* 0x000fe8000c800000 */
[----:B------:R-:W-:Y:S02]  /*56b0*/  @!UP0 UIADD3 UR4, UPT, UPT, -UR7, UR6, URZ ;  /* 0x0000000607048290 */ /* 0x000fe4000fffe1ff */
[----:B------:R-:W-:Y:S02]  /*56c0*/  @!UP0 UIADD3 UR6, UPT, UPT, UR7, -UR6, URZ ;  /* 0x8000000607068290 */ /* 0x000fe4000fffe0ff */
[----:B------:R-:W-:Y:S02]  /*56d0*/  @!UP0 UIMAD UR38, UR4, UR5, UR38 ;  /* 0x00000005042682a4 */ /* 0x000fe4000f8e0226 */
[----:B------:R-:W-:Y:S01]  /*56e0*/  @!UP0 UIMAD UR37, UR6, UR14, UR37 ;  /* 0x0000000e062582a4 */ /* 0x000fe2000f8e0225 */
[----:B------:R-:W-:Y:S11]  /*56f0*/  @!P0 BRA `(.L_x_90) ;  /* 0x00000000007c8947 */ /* 0x000ff60003800000 */
[----:B------:R-:W2:Y:S01]  /*5700*/  LDCU.64 UR8, c[0x4][0x80] ;  /* 0x01001000ff0877ac */ /* 0x000ea20008000a00 */
[----:B------:R-:W-:Y:S01]  /*5710*/  MOV R2, 0x0 ;  /* 0x0000000000027802 */ /* 0x000fe20000000f00 */
[----:B------:R-:W-:Y:S02]  /*5720*/  HFMA2 R12, -RZ, RZ, 0, 5.9604644775390625e-08 ;  /* 0x00000001ff0c7431 */ /* 0x000fe400000001ff */
[----:B------:R-:W-:Y:S01]  /*5730*/  IMAD.MOV.U32 R8, RZ, RZ, 0x70 ;  /* 0x00000070ff087424 */ /* 0x000fe200078e00ff */
[----:B------:R3:W4:Y:S01]  /*5740*/  LDC.64 R14, c[0x4][R2] ;  /* 0x01000000020e7b82 */ /* 0x0007220000000a00 */
[----:B------:R-:W1:Y:S01]  /*5750*/  LDCU.64 UR6, c[0x4][0x88] ;  /* 0x01001100ff0677ac */ /* 0x000e620008000a00 */
[----:B------:R-:W-:Y:S01]  /*5760*/  IMAD.MOV.U32 R13, RZ, RZ, RZ ;  /* 0x000000ffff0d7224 */ /* 0x000fe200078e00ff */
[----:B------:R-:W1:Y:S01]  /*5770*/  LDCU.64 UR4, c[0x4][0x8] ;  /* 0x01000100ff0477ac */ /* 0x000e620008000a00 */
[----:B--2---:R-:W-:Y:S01]  /*5780*/  MOV R5, UR9 ;  /* 0x0000000900057c02 */ /* 0x004fe20008000f00 */
[----:B------:R-:W-:Y:S01]  /*5790*/  IMAD.U32 R4, RZ, RZ, UR8 ;  /* 0x00000008ff047e24 */ /* 0x000fe2000f8e00ff */
[----:B-1----:R-:W-:Y:S01]  /*57a0*/  MOV R7, UR7 ;  /* 0x0000000700077c02 */ /* 0x002fe20008000f00 */
[----:B------:R-:W-:Y:S01]  /*57b0*/  IMAD.U32 R6, RZ, RZ, UR6 ;  /* 0x00000006ff067e24 */ /* 0x000fe2000f8e00ff */
[----:B------:R-:W-:Y:S01]  /*57c0*/  MOV R11, UR5 ;  /* 0x00000005000b7c02 */ /* 0x000fe20008000f00 */
[----:B------:R-:W-:Y:S02]  /*57d0*/  IMAD.U32 R10, RZ, RZ, UR4 ;  /* 0x00000004ff0a7e24 */ /* 0x000fe4000f8e00ff */
[----:B------:R-:W-:Y:S07]  /*57e0*/  LEPC R20, `(.L_x_91) ;  /* 0x000000001014794e */ /* 0x000fee0000000000 */
[----:B---345:R-:W-:Y:S05]  /*57f0*/  CALL.ABS.NOINC R14 ;  /* 0x000000000e007343 */ /* 0x038fea0003c00000 */
.L_x_91:
[----:B------:R-:W1:Y:S01]  /*5800*/  LDCU.64 UR8, c[0x4][0x80] ;  /* 0x01001000ff0877ac */ /* 0x000e620008000a00 */
[----:B------:R-:W2:Y:S01]  /*5810*/  LDC.64 R2, c[0x4][R2] ;  /* 0x0100000002027b82 */ /* 0x000ea20000000a00 */
[----:B------:R-:W-:Y:S02]  /*5820*/  HFMA2 R12, -RZ, RZ, 0, 5.9604644775390625e-08 ;  /* 0x00000001ff0c7431 */ /* 0x000fe400000001ff */
[----:B------:R-:W-:Y:S02]  /*5830*/  IMAD.MOV.U32 R8, RZ, RZ, 0x70 ;  /* 0x00000070ff087424 */ /* 0x000fe400078e00ff */
[----:B------:R-:W-:Y:S01]  /*5840*/  IMAD.MOV.U32 R13, RZ, RZ, RZ ;  /* 0x000000ffff0d7224 */ /* 0x000fe200078e00ff */
[----:B------:R-:W3:Y:S01]  /*5850*/  LDCU.64 UR6, c[0x4][0x88] ;  /* 0x01001100ff0677ac */ /* 0x000ee20008000a00 */
[----:B------:R-:W4:Y:S01]  /*5860*/  LDCU.64 UR4, c[0x4][0x8] ;  /* 0x01000100ff0477ac */ /* 0x000f220008000a00 */
[----:B-1----:R-:W-:Y:S02]  /*5870*/  MOV R4, UR8 ;  /* 0x0000000800047c02 */ /* 0x002fe40008000f00 */
[----:B------:R-:W-:Y:S02]  /*5880*/  MOV R5, UR9 ;  /* 0x0000000900057c02 */ /* 0x000fe40008000f00 */
[----:B---3--:R-:W-:Y:S01]  /*5890*/  MOV R7, UR7 ;  /* 0x0000000700077c02 */ /* 0x008fe20008000f00 */
[----:B------:R-:W-:Y:S01]  /*58a0*/  IMAD.U32 R6, RZ, RZ, UR6 ;  /* 0x00000006ff067e24 */ /* 0x000fe2000f8e00ff */
[----:B----4-:R-:W-:Y:S01]  /*58b0*/  MOV R11, UR5 ;  /* 0x00000005000b7c02 */ /* 0x010fe20008000f00 */
[----:B------:R-:W-:Y:S02]  /*58c0*/  IMAD.U32 R10, RZ, RZ, UR4 ;  /* 0x00000004ff0a7e24 */ /* 0x000fe4000f8e00ff */
[----:B------:R-:W-:Y:S07]  /*58d0*/  LEPC R20, `(.L_x_90) ;  /* 0x000000001014794e */ /* 0x000fee0000000000 */
[----:B--2---:R-:W-:Y:S05]  /*58e0*/  CALL.ABS.NOINC R2 ;  /* 0x0000000002007343 */ /* 0x004fea0003c00000 */
.L_x_90:
[----:B------:R-:W-:Y:S05]  /*58f0*/  BSYNC.RECONVERGENT B6 ;  /* 0x0000000000067941 */ /* 0x000fea0003800200 */
.L_x_89:
[----:B------:R-:W-:Y:S01]  /*5900*/  R2UR UR4, R146 ;  /* 0x00000000920472ca */ /* 0x000fe200000e0000 */
[----:B------:R-:W-:Y:S01]  /*5910*/  UISETP.NE.U32.AND UP0, UPT, UR62, URZ, UPT ;  /* 0x000000ff3e00728c */ /* 0x000fe2000bf05070 */
[----:B------:R-:W-:Y:S02]  /*5920*/  ISETP.NE.U32.AND P4, PT, R138, RZ, PT ;  /* 0x000000ff8a00720c */ /* 0x000fe40003f85070 */
[----:B------:R-:W-:Y:S01]  /*5930*/  ISETP.NE.U32.AND P2, PT, RZ, UR56, PT ;  /* 0x00000038ff007c0c */ /* 0x000fe2000bf45070 */
[----:B------:R-:W-:Y:S01]  /*5940*/  UISETP.NE.AND.EX UP1, UPT, UR63, URZ, UPT, UP0 ;  /* 0x000000ff3f00728c */ /* 0x000fe2000bf25300 */
[----:B------:R-:W-:Y:S01]  /*5950*/  ISETP.NE.AND.EX P4, PT, R139, RZ, PT, P4 ;  /* 0x000000ff8b00720c */ /* 0x000fe20003f85340 */
[----:B------:R-:W-:Y:S01]  /*5960*/  UPLOP3.LUT UP0, UPT, UPT, UPT, UPT, 0x40, 0x4 ;  /* 0x000000000004789c */ /* 0x000fe20003f0e870 */
[----:B------:R-:W-:Y:S05]  /*5970*/  ISETP.NE.AND.EX P2, PT, RZ, UR57, PT, P2 ;  /* 0x00000039ff007c0c */ /* 0x000fea000bf45320 */
[----:B------:R-:W-:Y:S06]  /*5980*/  UISETP.NE.AND UP2, UPT, UR4, URZ, UPT ;  /* 0x000000ff0400728c */ /* 0x000fec000bf45270 */
[----:B------:R-:W-:Y:S05]  /*5990*/  PLOP3.LUT P1, PT, PT, PT, UP2, 0x80, 0x8 ;  /* 0x000000000008781c */ /* 0x000fea0003f2f028 */
[----:B------:R-:W-:Y:S06]  /*59a0*/  @UP2 UPLOP3.LUT UP0, UPT, UPT, UPT, UP1, 0x80, 0x8 ;  /* 0x000000000008289c */ /* 0x000fec0003f0f010 */
[----:B------:R-:W-:Y:S01]  /*59b0*/  PLOP3.LUT P0, PT, PT, PT, UP0, 0x80, 0x8 ;  /* 0x000000000008781c */ /* 0x000fe20003f0f008 */
[----:B------:R-:W-:Y:S01]  /*59c0*/  @!UPT UIADD3 URZ, UPT, UPT, URZ, URZ, URZ ;  /* 0x000000fffffff290 */ /* 0x000fe2000fffe0ff */
[----:B------:R-:W-:Y:S11]  /*59d0*/  BRA.U !UP1, `(.L_x_92) ;  /* 0x00000001093c7547 */ /* 0x000ff6000b800000 */
[----:B------:R-:W-:Y:S01]  /*59e0*/  UISETP.NE.U32.AND UP0, UPT, UR56, URZ, UPT ;  /* 0x000000ff3800728c */ /* 0x000fe2000bf05070 */
[----:B-1----:R-:W-:Y:S01]  /*59f0*/  HFMA2 R0, -RZ, RZ, 0, 5.9604644775390625e-08 ;  /* 0x00000001ff007431 */ /* 0x002fe200000001ff */
[----:B------:R-:W1:Y:S01]  /*5a00*/  LDCU.64 UR8, c[0x0][0x358] ;  /* 0x00006b00ff0877ac */ /* 0x000e620008000a00 */
[----:B------:R-:W-:Y:S01]  /*5a10*/  IMAD.MOV.U32 R142, RZ, RZ, 0x1 ;  /* 0x00000001ff8e7424 */ /* 0x000fe200078e00ff */
[----:B------:R-:W-:Y:S06]  /*5a20*/  UISETP.NE.AND.EX UP0, UPT, UR57, URZ, UPT, UP0 ;  /* 0x000000ff3900728c */ /* 0x000fec000bf05300 */
[----:B------:R-:W-:Y:S05]  /*5a30*/  PLOP3.LUT P3, PT, PT, PT, UP0, 0x80, 0x8 ;  /* 0x000000000008781c */ /* 0x000fea0003f6f008 */
[----:B------:R-:W2:Y:S01]  /*5a40*/  @UP0 LDCU.64 UR4, c[0x0][0x888] ;  /* 0x00011100ff0407ac */ /* 0x000ea20008000a00 */
[----:B------:R-:W-:Y:S07]  /*5a50*/  @UP0 UIMAD UR6, UR36, UR62, URZ ;  /* 0x0000003e240602a4 */ /* 0x000fee000f8e02ff */
[----:B------:R-:W-:Y:S01]  /*5a60*/  @!P3 PRMT R142, R0, 0x7610, R142 ;  /* 0x00007610008eb816 */ /* 0x000fe2000000008e */
[----:B--2---:R-:W-:Y:S06]  /*5a70*/  @UP0 UIMAD.WIDE UR4, UR6, 0x4, UR4 ;  /* 0x00000004060408a5 */ /* 0x004fec000f8e0204 */
[----:B------:R-:W-:Y:S01]  /*5a80*/  IMAD.U32 R2, RZ, RZ, UR4 ;  /* 0x00000004ff027e24 */ /* 0x000fe2000f8e00ff */
[----:B------:R-:W-:Y:S04]  /*5a90*/  MOV R3, UR5 ;  /* 0x0000000500037c02 */ /* 0x000fe80008000f00 */
[----:B------:R-:W2:Y:S01]  /*5aa0*/  @!UP0 LDCU UR4, c[0x0][0x880] ;  /* 0x00011000ff0487ac */ /* 0x000ea20008000800 */
[----:B-1---5:R3:W5:Y:S02]  /*5ab0*/  @P3 LDG.E R73, desc[UR8][R2.64] ;  /* 0x0000000802493981 */ /* 0x022764000c1e1900 */
[----:B--23--:R-:W-:Y:S02]  /*5ac0*/  @!P3 IMAD.U32 R73, RZ, RZ, UR4 ;  /* 0x00000004ff49be24 */ /* 0x00cfe4000f8e00ff */
.L_x_92:
[----:B------:R-:W-:Y:S05]  /*5ad0*/  @!P4 BRA `(.L_x_93) ;  /* 0x000000000024c947 */ /* 0x000fea0003800000 */
[----:B------:R-:W-:Y:S01]  /*5ae0*/  ISETP.NE.U32.AND P3, PT, R136, RZ, PT ;  /* 0x000000ff8800720c */ /* 0x000fe20003f65070 */
[----:B------:R-:W2:Y:S03]  /*5af0*/  LDCU.64 UR4, c[0x0][0x358] ;  /* 0x00006b00ff0477ac */ /* 0x000ea60008000a00 */
[----:B------:R-:W-:Y:S11]  /*5b00*/  ISETP.NE.AND.EX P3, PT, R137, RZ, PT, P3 ;  /* 0x000000ff8900720c */ /* 0x000ff60003f65330 */
[----:B------:R-:W-:Y:S02]  /*5b10*/  @!UPT UIADD3 URZ, UPT, UPT, URZ, URZ, URZ ;  /* 0x000000fffffff290 */ /* 0x000fe4000fffe0ff */
[----:B------:R-:W3:Y:S01]  /*5b20*/  @P3 LDC.64 R2, c[0x0][0x8a8] ;  /* 0x00022a00ff023b82 */ /* 0x000ee20000000a00 */
[----:B-1----:R-:W-:Y:S04]  /*5b30*/  @P3 IMAD R0, R138, UR36, RZ ;  /* 0x000000248a003c24 */ /* 0x002fe8000f8e02ff */
[----:B---3--:R-:W-:Y:S05]  /*5b40*/  @P3 IMAD.WIDE R2, R0, 0x4, R2 ;  /* 0x0000000400023825 */ /* 0x008fea00078e0202 */
[----:B--2--5:R2:W5:Y:S02]  /*5b50*/  @P3 LDG.E R70, desc[UR4][R2.64] ;  /* 0x0000000402463981 */ /* 0x024564000c1e1900 */
[----:B--2---:R-:W3:Y:S02]  /*5b60*/  @!P3 LDC R70, c[0x0][0x8a0] ;  /* 0x00022800ff46bb82 */ /* 0x004ee40000000800 */
.L_x_93:
[----:B-----5:R-:W-:Y:S01]  /*5b70*/  FSETP.NEU.AND P3, PT, R73, RZ, PT ;  /* 0x000000ff4900720b */ /* 0x020fe20003f6d000 */
[----:B------:R-:W-:Y:S01]  /*5b80*/  IMAD.SHL.U32 R164, R140, 0x2, RZ ;  /* 0x000000028ca47824 */ /* 0x000fe200078e00ff */
[----:B------:R-:W-:Y:S01]  /*5b90*/  SEL R3, RZ, 0xffffffff, P2 ;  /* 0xffffffffff037807 */ /* 0x000fe20001000000 */
[----:B------:R-:W-:Y:S01]  /*5ba0*/  IMAD.SHL.U32 R80, R158, 0x10, RZ ;  /* 0x000000109e507824 */ /* 0x000fe200078e00ff */
[----:B------:R-:W-:Y:S01]  /*5bb0*/  @P1 LOP3.LUT P2, RZ, R142, 0xff, RZ, 0xc0, !PT ;  /* 0x000000ff8eff1812 */ /* 0x000fe2000784c0ff */
[----:B------:R-:W-:Y:S01]  /*5bc0*/  VIADD R163, R164, UR44 ;  /* 0x0000002ca4a37c36 */ /* 0x000fe20008000000 */
[----:B-1----:R-:W-:Y:S01]  /*5bd0*/  @P1 SEL R0, RZ, 0xffffffff, P3 ;  /* 0xffffffffff001807 */ /* 0x002fe20001800000 */
[----:B------:R-:W-:Y:S01]  /*5be0*/  IMAD.MOV.U32 R82, RZ, RZ, -0x10 ;  /* 0xfffffff0ff527424 */ /* 0x000fe200078e00ff */
[----:B------:R-:W-:Y:S01]  /*5bf0*/  LOP3.LUT R157, R157, 0x1, RZ, 0x3c, !PT ;  /* 0x000000019d9d7812 */ /* 0x000fe200078e3cff */
[----:B------:R-:W-:Y:S01]  /*5c00*/  IMAD.SHL.U32 R81, R159, 0x10, RZ ;  /* 0x000000109f517824 */ /* 0x000fe200078e00ff */
[----:B------:R-:W-:Y:S01]  /*5c10*/  @P0 SEL R0, R3, R0, !P2 ;  /* 0x0000000003000207 */ /* 0x000fe20005000000 */
[C---:B------:R-:W-:Y:S01]  /*5c20*/  IMAD.IADD R153, R163.reuse, 0x1, R80 ;  /* 0x00000001a3997824 */ /* 0x040fe200078e0250 */
[----:B------:R-:W-:Y:S01]  /*5c30*/  LEA R74, R68, UR44, 0x3 ;  /* 0x0000002c444a7c11 */ /* 0x000fe2000f8e18ff */
[----:B------:R-:W-:Y:S01]  /*5c40*/  IMAD.IADD R162, R163, 0x1, R81 ;  /* 0x00000001a3a27824 */ /* 0x000fe200078e0251 */
[----:B------:R-:W-:Y:S01]  /*5c50*/  @P1 LOP3.LUT R0, R0, 0x1, RZ, 0xc0, !PT ;  /* 0x0000000100001812 */ /* 0x000fe200078ec0ff */
[----:B------:R-:W-:Y:S01]  /*5c60*/  IMAD.IADD R151, R81, 0x1, R153 ;  /* 0x0000000151977824 */ /* 0x000fe200078e0299 */
[----:B------:R-:W-:Y:S01]  /*5c70*/  PLOP3.LUT P2, PT, PT, PT, UP1, 0x80, 0x8 ;  /* 0x000000000008781c */ /* 0x000fe20003f4f018 */
[----:B------:R-:W-:Y:S01]  /*5c80*/  BSSY B1, `(.L_x_94) ;  /* 0x000004a000017945 */ /* 0x000fe20003800000 */
[----:B------:R-:W-:Y:S01]  /*5c90*/  ISETP.NE.U32.OR P5, PT, R0, 0x1, !P1 ;  /* 0x000000010000780c */ /* 0x000fe20004fa5470 */
[----:B------:R-:W-:Y:S01]  /*5ca0*/  IMAD.MOV.U32 R83, RZ, RZ, 0x1 ;  /* 0x00000001ff537424 */ /* 0x000fe200078e00ff */
[----:B------:R-:W-:Y:S01]  /*5cb0*/  LOP3.LUT P4, R148, R142, 0xff, RZ, 0xc0, !PT ;  /* 0x000000ff8e947812 */ /* 0x000fe2000788c0ff */
[----:B------:R-:W-:Y:S01]  /*5cc0*/  IMAD R71, R68, 0x100, R69 ;  /* 0x0000010044477824 */ /* 0x000fe200078e0245 */
[----:B------:R-:W-:Y:S01]  /*5cd0*/  SEL R2, RZ, 0xffffffff, P3 ;  /* 0xffffffffff027807 */ /* 0x000fe20001800000 */
[----:B------:R-:W-:Y:S01]  /*5ce0*/  IMAD.MOV.U32 R75, RZ, RZ, RZ ;  /* 0x000000ffff4b7224 */ /* 0x000fe200078e00ff */
[----:B------:R-:W-:Y:S02]  /*5cf0*/  P2R R161, PR, RZ, 0x20 ;  /* 0x00000020ffa17803 */ /* 0x000fe40000000000 */
[----:B------:R-:W-:Y:S02]  /*5d00*/  CS2R R134, SRZ ;  /* 0x0000000000867805 */ /* 0x000fe4000001ff00 */
[----:B------:R-:W-:Y:S02]  /*5d10*/  CS2R R132, SRZ ;  /* 0x0000000000847805 */ /* 0x000fe4000001ff00 */
[----:B------:R-:W-:Y:S02]  /*5d20*/  CS2R R126, SRZ ;  /* 0x00000000007e7805 */ /* 0x000fe4000001ff00 */
[----:B------:R-:W-:Y:S02]  /*5d30*/  CS2R R124, SRZ ;  /* 0x00000000007c7805 */ /* 0x000fe4000001ff00 */
[----:B------:R-:W-:Y:S02]  /*5d40*/  @P2 SEL R2, R3, R2, !P4 ;  /* 0x0000000203022207 */ /* 0x000fe40006000000 */
[----:B------:R-:W-:Y:S02]  /*5d50*/  CS2R R118, SRZ ;  /* 0x0000000000767805 */ /* 0x000fe4000001ff00 */
[----:B------:R-:W-:Y:S02]  /*5d60*/  @P5 SHF.L.U32 R0, R157, 0x1f, RZ ;  /* 0x0000001f9d005819 */ /* 0x000fe400000006ff */
[----:B------:R-:W-:Y:S02]  /*5d70*/  CS2R R116, SRZ ;  /* 0x0000000000747805 */ /* 0x000fe4000001ff00 */
[----:B------:R-:W-:Y:S02]  /*5d80*/  LOP3.LUT R2, R2, 0x1, RZ, 0xc0, !PT ;  /* 0x0000000102027812 */ /* 0x000fe400078ec0ff */
[----:B------:R-:W-:Y:S01]  /*5d90*/  CS2R R110, SRZ ;  /* 0x00000000006e7805 */ /* 0x000fe2000001ff00 */
[----:B------:R1:W2:Y:S01]  /*5da0*/  @P5 SYNCS.PHASECHK.TRANS64.TRYWAIT P1, [UR44+0x30], R0 ;  /* 0x00003000ff0055a7 */ /* 0x0002a2000802112c */
[----:B------:R-:W-:Y:S02]  /*5db0*/  CS2R R108, SRZ ;  /* 0x00000000006c7805 */ /* 0x000fe4000001ff00 */
[----:B------:R-:W-:Y:S02]  /*5dc0*/  ISETP.NE.U32.AND P2, PT, R2, 0x1, PT ;  /* 0x000000010200780c */ /* 0x000fe40003f45070 */
[----:B------:R-:W-:Y:S02]  /*5dd0*/  CS2R R102, SRZ ;  /* 0x0000000000667805 */ /* 0x000fe4000001ff00 */
[----:B------:R-:W-:Y:S02]  /*5de0*/  CS2R R100, SRZ ;  /* 0x0000000000647805 */ /* 0x000fe4000001ff00 */
[----:B------:R-:W-:Y:S02]  /*5df0*/  CS2R R94, SRZ ;  /* 0x00000000005e7805 */ /* 0x000fe4000001ff00 */
[----:B------:R-:W-:Y:S02]  /*5e00*/  P2R R96, PR, RZ, 0x4 ;  /* 0x00000004ff607803 */ /* 0x000fe40000000000 */
[----:B------:R-:W-:Y:S02]  /*5e10*/  CS2R R92, SRZ ;  /* 0x00000000005c7805 */ /* 0x000fe4000001ff00 */
[----:B------:R-:W-:Y:S02]  /*5e20*/  ISETP.NE.U32.AND P2, PT, R141, 0x1, PT ;  /* 0x000000018d00780c */ /* 0x000fe40003f45070 */
[----:B------:R-:W-:Y:S02]  /*5e30*/  CS2R R86, SRZ ;  /* 0x0000000000567805 */ /* 0x000fe4000001ff00 */
[----:B------:R-:W-:Y:S02]  /*5e40*/  CS2R R84, SRZ ;  /* 0x0000000000547805 */ /* 0x000fe4000001ff00 */
[----:B------:R-:W-:Y:S02]  /*5e50*/  CS2R R78, SRZ ;  /* 0x00000000004e7805 */ /* 0x000fe4000001ff00 */
[----:B------:R-:W-:Y:S02]  /*5e60*/  SEL R82, R82, 0x10, !P2 ;  /* 0x0000001052527807 */ /* 0x000fe40005000000 */
[----:B------:R-:W-:Y:S03]  /*5e70*/  CS2R R76, SRZ ;  /* 0x00000000004c7805 */ /* 0x000fe6000001ff00 */
[----:B------:R-:W-:Y:S02]  /*5e80*/  IMAD.IADD R163, R163, 0x1, R82 ;  /* 0x00000001a3a37824 */ /* 0x000fe400078e0252 */
[C---:B------:R-:W-:Y:S02]  /*5e90*/  IMAD.IADD R154, R82.reuse, 0x1, R162 ;  /* 0x00000001529a7824 */ /* 0x040fe400078e02a2 */
[----:B------:R-:W-:Y:S01]  /*5ea0*/  IMAD.IADD R152, R82, 0x1, R153 ;  /* 0x0000000152987824 */ /* 0x000fe200078e0299 */
[----:B-1----:R-:W-:Y:S01]  /*5eb0*/  SHF.L.U32 R0, R156, 0x1f, RZ ;  /* 0x0000001f9c007819 */ /* 0x002fe200000006ff */
[----:B------:R-:W-:Y:S03]  /*5ec0*/  IMAD.IADD R150, R82, 0x1, R151 ;  /* 0x0000000152967824 */ /* 0x000fe600078e0297 */
[----:B------:R1:W4:Y:S01]  /*5ed0*/  SYNCS.PHASECHK.TRANS64.TRYWAIT P0, [R74+URZ+0xa0], R0 ;  /* 0x0000a0004a0075a7 */ /* 0x00032200080011ff */
[----:B--2---:R-:W-:Y:S01]  /*5ee0*/  @P5 SEL R83, RZ, 0x1, !P1 ;  /* 0x00000001ff535807 */ /* 0x004fe20004800000 */
[----:B-1----:R-:W-:Y:S06]  /*5ef0*/  @!P5 BRA `(.L_x_95) ;  /* 0x000000000088d947 */ /* 0x002fec0003800000 */
[----:B------:R-:W-:Y:S01]  /*5f00*/  IMAD.MOV.U32 R135, RZ, RZ, RZ ;  /* 0x000000ffff877224 */ /* 0x000fe200078e00ff */
[----:B------:R-:W-:Y:S01]  /*5f10*/  ISETP.NE.AND P1, PT, R83, RZ, PT ;  /* 0x000000ff5300720c */ /* 0x000fe20003f25270 */
[----:B------:R-:W-:Y:S01]  /*5f20*/  BSSY B0, `(.L_x_96) ;  /* 0x0000014000007945 */ /* 0x000fe20003800000 */
[----:B------:R-:W-:Y:S02]  /*5f30*/  CS2R R78, SRZ ;  /* 0x00000000004e7805 */ /* 0x000fe4000001ff00 */
        /* <DEDUP_REMOVED lines=13> */
[----:B------:R-:W-:Y:S01]  /*6010*/  CS2R R132, SRZ ;  /* 0x0000000000847805 */ /* 0x000fe2000001ff00 */
[----:B------:R-:W-:Y:S06]  /*6020*/  @P1 BRA `(.L_x_97) ;  /* 0x00000000000c1947 */ /* 0x000fec0003800000 */
[----:B------:R-:W-:Y:S04]  /*6030*/  SHF.L.U32 R3, R157, 0x1f, RZ ;  /* 0x0000001f9d037819 */ /* 0x000fe800000006ff */
[----:B------:R-:W1:Y:S02]  /*6040*/  SYNCS.PHASECHK.TRANS64.TRYWAIT P1, [UR44+0x30], R3 ;  /* 0x00003003ff0075a7 */ /* 0x000e64000802112c */
[----:B-1----:R-:W-:Y:S05]  /*6050*/  @!P1 BRA `(.L_x_98) ;  /* 0x0000005800ec9947 */ /* 0x002fea0003800000 */
.L_x_97:
[----:B------:R-:W-:Y:S05]  /*6060*/  BSYNC B0 ;  /* 0x0000000000007941 */ /* 0x000fea0003800000 */
.L_x_96:
[----:B------:R-:W-:Y:S01]  /*6070*/  ISETP.NE.AND P1, PT, R96, RZ, PT ;  /* 0x000000ff6000720c */ /* 0x000fe20003f25270 */
[----:B------:R-:W-:Y:S11]  /*6080*/  HFMA2 R75, -RZ, RZ, 0, 5.9604644775390625e-08 ;  /* 0x00000001ff4b7431 */ /* 0x000ff600000001ff */
[----:B------:R-:W-:Y:S01]  /*6090*/  @!UPT UIADD3 URZ, UPT, UPT, URZ, URZ, URZ ;  /* 0x000000fffffff290 */ /* 0x000fe2000fffe0ff */
[----:B------:R2:W1:Y:S04]  /*60a0*/  @P1 LDS.128 R76, [R164+UR44+0x400] ;  /* 0x0004002ca44c1984 */ /* 0x0004680008000c00 */
[----:B------:R2:W1:Y:S04]  /*60b0*/  @P1 LDS.128 R84, [R163+0x400] ;  /* 0x00040000a3541984 */ /* 0x0004680000000c00 */
[----:B------:R2:W1:Y:S04]  /*60c0*/  @P1 LDS.128 R92, [R162+0x400] ;  /* 0x00040000a25c1984 */ /* 0x0004680000000c00 */
[----:B------:R2:W1:Y:S04]  /*60d0*/  @P1 LDS.128 R100, [R154+0x400] ;  /* 0x000400009a641984 */ /* 0x0004680000000c00 */
[----:B------:R2:W1:Y:S04]  /*60e0*/  @P1 LDS.128 R108, [R153+0x400] ;  /* 0x00040000996c1984 */ /* 0x0004680000000c00 */
[----:B------:R2:W1:Y:S04]  /*60f0*/  @P1 LDS.128 R116, [R152+0x400] ;  /* 0x0004000098741984 */ /* 0x0004680000000c00 */
[----:B------:R2:W1:Y:S04]  /*6100*/  @P1 LDS.128 R124, [R151+0x400] ;  /* 0x00040000977c1984 */ /* 0x0004680000000c00 */
[----:B------:R2:W1:Y:S02]  /*6110*/  @P1 LDS.128 R132, [R150+0x400] ;  /* 0x0004000096841984 */ /* 0x0004640000000c00 */
.L_x_95:
[----:B------:R-:W-:Y:S05]  /*6120*/  BSYNC B1 ;  /* 0x0000000000017941 */ /* 0x000fea0003800000 */
.L_x_94:
[----:B-1----:R-:W-:Y:S04]  /*6130*/  SHF.R.U32.HI R2, RZ, 0x15, R71 ;  /* 0x00000015ff027819 */ /* 0x002fe80000011647 */
[----:B------:R-:W-:Y:S01]  /*6140*/  LOP3.LUT P1, RZ, R2, 0x3, R143, 0x48, !PT ;  /* 0x0000000302ff7812 */ /* 0x000fe2000782488f */
[----:B------:R-:W-:Y:S01]  /*6150*/  @!UPT UIADD3 URZ, UPT, UPT, URZ, URZ, URZ ;  /* 0x000000fffffff290 */ /* 0x000fe2000fffe0ff */
[----:B----4-:R-:W-:Y:S11]  /*6160*/  @P0 BRA `(.L_x_99) ;  /* 0x0000000000080947 */ /* 0x010ff60003800000 */
[----:B------:R-:W1:Y:S02]  /*6170*/  SYNCS.PHASECHK.TRANS64.TRYWAIT P0, [R74+URZ+0xa0], R0 ;  /* 0x0000a0004a0075a7 */ /* 0x000e6400080011ff */
[----:B-1----:R-:W-:Y:S05]  /*6180*/  @!P0 BRA `(.L_x_100) ;  /* 0x0000005800b88947 */ /* 0x002fea0003800000 */
.L_x_99:
[----:B------:R-:W-:Y:S05]  /*6190*/  @!P1 BRA `(.L_x_101) ;  /* 0x0000000000409947 */ /* 0x000fea0003800000 */
[----:B------:R-:W4:Y:S01]  /*61a0*/  LDCU.64 UR8, c[0x4][0x70] ;  /* 0x01000e00ff0877ac */ /* 0x000f220008000a00 */
[----:B------:R-:W-:Y:S01]  /*61b0*/  MOV R3, 0x0 ;  /* 0x0000000000037802 */ /* 0x000fe20000000f00 */
[----:B------:R-:W-:Y:S02]  /*61c0*/  HFMA2 R12, -RZ, RZ, 0, 5.9604644775390625e-08 ;  /* 0x00000001ff0c7431 */ /* 0x000fe400000001ff */
[----:B------:R-:W-:Y:S02]  /*61d0*/  IMAD.MOV.U32 R8, RZ, RZ, 0x192 ;  /* 0x00000192ff087424 */ /* 0x000fe400078e00ff */
[----:B------:R-:W-:Y:S01]  /*61e0*/  IMAD.MOV.U32 R13, RZ, RZ, RZ ;  /* 0x000000ffff0d7224 */ /* 0x000fe200078e00ff */
[----:B------:R-:W5:Y:S01]  /*61f0*/  LDCU.64 UR6, c[0x4][0x78] ;  /* 0x01000f00ff0677ac */ /* 0x000f620008000a00 */
[----:B------:R-:W1:Y:S01]  /*6200*/  LDC.64 R2, c[0x4][R3] ;  /* 0x0100000003027b82 */ /* 0x000e620000000a00 */
[----:B------:R-:W2:Y:S01]  /*6210*/  LDCU.64 UR4, c[0x4][0x10] ;  /* 0x01000200ff0477ac */ /* 0x000ea20008000a00 */
[----:B----4-:R-:W-:Y:S01]  /*6220*/  MOV R5, UR9 ;  /* 0x0000000900057c02 */ /* 0x010fe20008000f00 */
[----:B------:R-:W-:Y:S01]  /*6230*/  IMAD.U32 R4, RZ, RZ, UR8 ;  /* 0x00000008ff047e24 */ /* 0x000fe2000f8e00ff */
[----:B-----5:R-:W-:Y:S01]  /*6240*/  MOV R7, UR7 ;  /* 0x0000000700077c02 */ /* 0x020fe20008000f00 */
[----:B------:R-:W-:Y:S01]  /*6250*/  IMAD.U32 R6, RZ, RZ, UR6 ;  /* 0x00000006ff067e24 */ /* 0x000fe2000f8e00ff */
[----:B--2---:R-:W-:Y:S01]  /*6260*/  MOV R11, UR5 ;  /* 0x00000005000b7c02 */ /* 0x004fe20008000f00 */
[----:B------:R-:W-:Y:S02]  /*6270*/  IMAD.U32 R10, RZ, RZ, UR4 ;  /* 0x00000004ff0a7e24 */ /* 0x000fe4000f8e00ff */
[----:B------:R-:W-:Y:S07]  /*6280*/  LEPC R20, `(.L_x_101) ;  /* 0x000000001014794e */ /* 0x000fee0000000000 */
[----:B-1-3--:R-:W-:Y:S05]  /*6290*/  CALL.ABS.NOINC R2 ;  /* 0x0000000002007343 */ /* 0x00afea0003c00000 */
.L_x_101:
[----:B------:R-:W-:Y:S01]  /*62a0*/  SHF.L.U32 R3, R76, 0x10, RZ ;  /* 0x000000104c037819 */ /* 0x000fe200000006ff */
[----:B------:R-:W-:Y:S05]  /*62b0*/  WARPSYNC.ALL ;  /* 0x0000000000007948 */ /* 0x000fea0003800000 */
[----:B------:R-:W-:Y:S01]  /*62c0*/  R2UR UR4, R71 ;  /* 0x00000000470472ca */ /* 0x000fe200000e0000 */
[----:B------:R-:W-:Y:S01]  /*62d0*/  BSSY.RECONVERGENT B0, `(.L_x_102) ;  /* 0x00000fc000007945 */ /* 0x000fe20003800200 */
[----:B------:R-:W-:Y:S02]  /*62e0*/  LOP3.LUT R72, R79, 0xffff0000, RZ, 0xc0, !PT ;  /* 0xffff00004f487812 */ /* 0x000fe400078ec0ff */
[----:B------:R-:W-:Y:S09]  /*62f0*/  ISETP.NE.AND P0, PT, R160, RZ, PT ;  /* 0x000000ffa000720c */ /* 0x000ff20003f05270 */
[----:B------:R-:W1:Y:S02]  /*6300*/  LDTM.x64 R4, tmem[UR4] ;  /* 0x00000004000479ee */ /* 0x000e640008340000 */
[----:B-1-3--:R-:W-:Y:S01]  /*6310*/  FMUL R0, R70, R4 ;  /* 0x0000000446007220 */ /* 0x00afe20000400000 */
[----:B------:R-:W-:Y:S01]  /*6320*/  LOP3.LUT R4, R76, 0xffff0000, RZ, 0xc0, !PT ;  /* 0xffff00004c047812 */ /* 0x000fe200078ec0ff */
[C---:B------:R-:W-:Y:S01]  /*6330*/  FMUL R2, R70.reuse, R5 ;  /* 0x0000000546027220 */ /* 0x040fe20000400000 */
[----:B------:R-:W-:Y:S01]  /*6340*/  SHF.L.U32 R5, R77, 0x10, RZ ;  /* 0x000000104d057819 */ /* 0x000fe200000006ff */
[----:B------:R-:W-:Y:S01]  /*6350*/  FFMA R0, R73, R3, R0 ;  /* 0x0000000349007223 */ /* 0x000fe20000000000 */
[C---:B------:R-:W-:Y:S01]  /*6360*/  FMUL R3, R70.reuse, R6 ;  /* 0x0000000646037220 */ /* 0x040fe20000400000 */
[----:B------:R-:W-:Y:S01]  /*6370*/  LOP3.LUT R6, R77, 0xffff0000, RZ, 0xc0, !PT ;  /* 0xffff00004d067812 */ /* 0x000fe200078ec0ff */
[C---:B------:R-:W-:Y:S01]  /*6380*/  FFMA R2, R73.reuse, R4, R2 ;  /* 0x0000000449027223 */ /* 0x040fe20000000002 */
[----:B------:R-:W-:Y:S01]  /*6390*/  FMUL R7, R70, R7 ;  /* 0x0000000746077220 */ /* 0x000fe20000400000 */
[C---:B------:R-:W-:Y:S01]  /*63a0*/  FFMA R3, R73.reuse, R5, R3 ;  /* 0x0000000549037223 */ /* 0x040fe20000000003 */
[----:B------:R-:W-:Y:S01]  /*63b0*/  SHF.L.U32 R5, R78, 0x10, RZ ;  /* 0x000000104e057819 */ /* 0x000fe200000006ff */
[----:B------:R-:W-:Y:S01]  /*63c0*/  FMUL R4, R70, R8 ;  /* 0x0000000846047220 */ /* 0x000fe20000400000 */
[----:B------:R-:W-:Y:S01]  /*63d0*/  F2FP.BF16.F32.PACK_AB R88, R2, R0 ;  /* 0x000000000258723e */ /* 0x000fe200000010ff */
[C---:B------:R-:W-:Y:S01]  /*63e0*/  FFMA R7, R73.reuse, R6, R7 ;  /* 0x0000000649077223 */ /* 0x040fe20000000007 */
[----:B------:R-:W-:Y:S01]  /*63f0*/  LOP3.LUT R6, R78, 0xffff0000, RZ, 0xc0, !PT ;  /* 0xffff00004e067812 */ /* 0x000fe200078ec0ff */
[----:B------:R-:W-:Y:S01]  /*6400*/  FFMA R4, R73, R5, R4 ;  /* 0x0000000549047223 */ /* 0x000fe20000000004 */
[----:B------:R-:W-:Y:S01]  /*6410*/  SHF.L.U32 R8, R79, 0x10, RZ ;  /* 0x000000104f087819 */ /* 0x000fe200000006ff */
[C---:B------:R-:W-:Y:S01]  /*6420*/  FMUL R0, R70.reuse, R9 ;  /* 0x0000000946007220 */ /* 0x040fe20000400000 */
[----:B------:R-:W-:Y:S01]  /*6430*/  F2FP.BF16.F32.PACK_AB R89, R7, R3 ;  /* 0x000000030759723e */ /* 0x000fe200000010ff */
[----:B------:R-:W-:Y:S01]  /*6440*/  FMUL R2, R70, R10 ;  /* 0x0000000a46027220 */ /* 0x000fe20000400000 */
[----:B------:R-:W-:Y:S01]  /*6450*/  SHF.L.U32 R7, R84, 0x10, RZ ;  /* 0x0000001054077819 */ /* 0x000fe200000006ff */
[----:B------:R-:W-:Y:S01]  /*6460*/  FMUL R5, R70, R11 ;  /* 0x0000000b46057220 */ /* 0x000fe20000400000 */
[----:B------:R-:W-:Y:S01]  /*6470*/  LOP3.LUT R9, R87, 0xffff0000, RZ, 0xc0, !PT ;  /* 0xffff000057097812 */ /* 0x000fe200078ec0ff */
[C---:B------:R-:W-:Y:S01]  /*6480*/  FFMA R0, R73.reuse, R6, R0 ;  /* 0x0000000649007223 */ /* 0x040fe20000000000 */
[C---:B------:R-:W-:Y:S01]  /*6490*/  FFMA R2, R73.reuse, R8, R2 ;  /* 0x0000000849027223 */ /* 0x040fe20000000002 */
[----:B------:R-:W-:Y:S01]  /*64a0*/  LOP3.LUT R8, R84, 0xffff0000, RZ, 0xc0, !PT ;  /* 0xffff000054087812 */ /* 0x000fe200078ec0ff */
[----:B------:R-:W-:Y:S01]  /*64b0*/  FFMA R5, R73, R72, R5 ;  /* 0x0000004849057223 */ /* 0x000fe20000000005 */
[----:B------:R-:W-:Y:S01]  /*64c0*/  SHF.L.U32 R72, R93, 0x10, RZ ;  /* 0x000000105d487819 */ /* 0x000fe200000006ff */
[----:B------:R-:W-:Y:S01]  /*64d0*/  FMUL R3, R70, R12 ;  /* 0x0000000c46037220 */ /* 0x000fe20000400000 */
[----:B------:R-:W-:Y:S01]  /*64e0*/  F2FP.BF16.F32.PACK_AB R90, R0, R4 ;  /* 0x00000004005a723e */ /* 0x000fe200000010ff */
[C---:B------:R-:W-:Y:S01]  /*64f0*/  FMUL R6, R70.reuse, R13 ;  /* 0x0000000d46067220 */ /* 0x040fe20000400000 */
[----:B------:R-:W-:Y:S01]  /*6500*/  F2FP.BF16.F32.PACK_AB R91, R5, R2 ;  /* 0x00000002055b723e */ /* 0x000fe200000010ff */
[----:B------:R-:W-:Y:S01]  /*6510*/  FFMA R3, R73, R7, R3 ;  /* 0x0000000749037223 */ /* 0x000fe20000000003 */
[----:B------:R-:W-:Y:S01]  /*6520*/  SHF.L.U32 R5, R85, 0x10, RZ ;  /* 0x0000001055057819 */ /* 0x000fe200000006ff */
[----:B------:R-:W-:Y:S01]  /*6530*/  FFMA R6, R73, R8, R6 ;  /* 0x0000000849067223 */ /* 0x000fe20000000006 */
[----:B------:R-:W-:Y:S01]  /*6540*/  LOP3.LUT R7, R85, 0xffff0000, RZ, 0xc0, !PT ;  /* 0xffff000055077812 */ /* 0x000fe200078ec0ff */
[----:B------:R-:W-:Y:S01]  /*6550*/  FMUL R0, R70, R14 ;  /* 0x0000000e46007220 */ /* 0x000fe20000400000 */
[----:B------:R-:W-:Y:S01]  /*6560*/  SHF.L.U32 R8, R86, 0x10, RZ ;  /* 0x0000001056087819 */ /* 0x000fe200000006ff */
[----:B------:R-:W-:Y:S01]  /*6570*/  FMUL R2, R70, R15 ;  /* 0x0000000f46027220 */ /* 0x000fe20000400000 */
[----:B------:R-:W-:Y:S01]  /*6580*/  F2FP.BF16.F32.PACK_AB R104, R6, R3 ;  /* 0x000000030668723e */ /* 0x000fe200000010ff */
[----:B------:R-:W-:Y:S01]  /*6590*/  FMUL R4, R70, R16 ;  /* 0x0000001046047220 */ /* 0x000fe20000400000 */
        /* <DEDUP_REMOVED lines=8> */
[----:B------:R-:W-:Y:S01]  /*6620*/  FMUL R6, R70, R19 ;  /* 0x0000001346067220 */ /* 0x000fe20000400000 */
[C---:B------:R-:W-:Y:S01]  /*6630*/  FFMA R3, R73.reuse, R7, R3 ;  /* 0x0000000749037223 */ /* 0x040fe20000000003 */
[C---:B------:R-:W-:Y:S01]  /*6640*/  SHF.L.U32 R7, R92.reuse, 0x10, RZ ;  /* 0x000000105c077819 */ /* 0x040fe200000006ff */
[----:B------:R-:W-:Y:S01]  /*6650*/  FFMA R5, R73, R8, R5 ;  /* 0x0000000849057223 */ /* 0x000fe20000000005 */
[----:B------:R-:W-:Y:S01]  /*6660*/  LOP3.LUT R8, R92, 0xffff0000, RZ, 0xc0, !PT ;  /* 0xffff00005c087812 */ /* 0x000fe200078ec0ff */
[C---:B------:R-:W-:Y:S01]  /*6670*/  FMUL R0, R70.reuse, R20 ;  /* 0x0000001446007220 */ /* 0x040fe20000400000 */
[----:B------:R-:W-:Y:S01]  /*6680*/  F2FP.BF16.F32.PACK_AB R106, R3, R4 ;  /* 0x00000004036a723e */ /* 0x000fe200000010ff */
[C---:B------:R-:W-:Y:S01]  /*6690*/  FMUL R2, R70.reuse, R21 ;  /* 0x0000001546027220 */ /* 0x040fe20000400000 */
[C---:B------:R-:W-:Y:S01]  /*66a0*/  FFMA R6, R73.reuse, R9, R6 ;  /* 0x0000000949067223 */ /* 0x040fe20000000006 */
[C---:B------:R-:W-:Y:S01]  /*66b0*/  FFMA R0, R73.reuse, R7, R0 ;  /* 0x0000000749007223 */ /* 0x040fe20000000000 */
[C---:B------:R-:W-:Y:S01]  /*66c0*/  FMUL R14, R70.reuse, R33 ;  /* 0x00000021460e7220 */ /* 0x040fe20000400000 */
[----:B------:R-:W-:Y:S01]  /*66d0*/  FFMA R2, R73, R8, R2 ;  /* 0x0000000849027223 */ /* 0x000fe20000000002 */
[----:B------:R-:W-:Y:S01]  /*66e0*/  FMUL R33, R70, R52 ;  /* 0x0000003446217220 */ /* 0x000fe20000400000 */
[----:B------:R-:W-:Y:S01]  /*66f0*/  F2FP.BF16.F32.PACK_AB R107, R6, R5 ;  /* 0x00000005066b723e */ /* 0x000fe200000010ff */
[----:B------:R1:W-:Y:S01]  /*6700*/  STS.128 [R164+UR44+0x400], R88 ;  /* 0x00040058a4007988 */ /* 0x0003e20008000c2c */
[----:B------:R-:W-:Y:S01]  /*6710*/  FMUL R3, R70, R22 ;  /* 0x0000001646037220 */ /* 0x000fe20000400000 */
[----:B------:R-:W-:Y:S01]  /*6720*/  F2FP.BF16.F32.PACK_AB R52, R2, R0 ;  /* 0x000000000234723e */ /* 0x000fe200000010ff */
[C---:B------:R-:W-:Y:S01]  /*6730*/  FMUL R4, R70.reuse, R23 ;  /* 0x0000001746047220 */ /* 0x040fe20000400000 */
[----:B------:R-:W-:Y:S01]  /*6740*/  LOP3.LUT R0, R93, 0xffff0000, RZ, 0xc0, !PT ;  /* 0xffff00005d007812 */ /* 0x000fe200078ec0ff */
[----:B------:R-:W-:Y:S01]  /*6750*/  FMUL R11, R70, R30 ;  /* 0x0000001e460b7220 */ /* 0x000fe20000400000 */
[----:B------:R-:W-:Y:S01]  /*6760*/  SHF.L.U32 R2, R94, 0x10, RZ ;  /* 0x000000105e027819 */ /* 0x000fe200000006ff */
[C---:B------:R-:W-:Y:S01]  /*6770*/  FMUL R12, R70.reuse, R31 ;  /* 0x0000001f460c7220 */ /* 0x040fe20000400000 */
[----:B------:R-:W-:Y:S01]  /*6780*/  FMUL R30, R70, R49 ;  /* 0x00000031461e7220 */ /* 0x000fe20000400000 */
[----:B------:R-:W-:Y:S01]  /*6790*/  LOP3.LUT R49, R94, 0xffff0000, RZ, 0xc0, !PT ;  /* 0xffff00005e317812 */ /* 0x000fe200078ec0ff */
[C---:B------:R-:W-:Y:S01]  /*67a0*/  FMUL R5, R70.reuse, R24 ;  /* 0x0000001846057220 */ /* 0x040fe20000400000 */
[C---:B------:R-:W-:Y:S01]  /*67b0*/  FMUL R13, R70.reuse, R32 ;  /* 0x00000020460d7220 */ /* 0x040fe20000400000 */
[C---:B------:R-:W-:Y:S01]  /*67c0*/  FMUL R31, R70.reuse, R50 ;  /* 0x00000032461f7220 */ /* 0x040fe20000400000 */
[----:B------:R-:W-:Y:S01]  /*67d0*/  SHF.L.U32 R50, R95, 0x10, RZ ;  /* 0x000000105f327819 */ /* 0x000fe200000006ff */
[----:B------:R-:W-:Y:S01]  /*67e0*/  FFMA R3, R73, R72, R3 ;  /* 0x0000004849037223 */ /* 0x000fe20000000003 */
[C---:B------:R-:W-:Y:S01]  /*67f0*/  FMUL R6, R70.reuse, R25 ;  /* 0x0000001946067220 */ /* 0x040fe20000400000 */
[----:B------:R-:W-:Y:S01]  /*6800*/  FMUL R32, R70, R51 ;  /* 0x0000003346207220 */ /* 0x000fe20000400000 */
[----:B------:R-:W-:Y:S01]  /*6810*/  LOP3.LUT R51, R95, 0xffff0000, RZ, 0xc0, !PT ;  /* 0xffff00005f337812 */ /* 0x000fe200078ec0ff */
[C---:B------:R-:W-:Y:S01]  /*6820*/  FFMA R4, R73.reuse, R0, R4 ;  /* 0x0000000049047223 */ /* 0x040fe20000000004 */
[----:B------:R-:W-:Y:S01]  /*6830*/  SHF.L.U32 R0, R100, 0x10, RZ ;  /* 0x0000001064007819 */ /* 0x000fe200000006ff */
[C---:B------:R-:W-:Y:S01]  /*6840*/  FMUL R7, R70.reuse, R26 ;  /* 0x0000001a46077220 */ /* 0x040fe20000400000 */
[----:B------:R-:W-:Y:S01]  /*6850*/  FMUL R8, R70, R27 ;  /* 0x0000001b46087220 */ /* 0x000fe20000400000 */
[C---:B------:R-:W-:Y:S01]  /*6860*/  FFMA R5, R73.reuse, R2, R5 ;  /* 0x0000000249057223 */ /* 0x040fe20000000005 */
[----:B------:R-:W-:Y:S01]  /*6870*/  LOP3.LUT R2, R100, 0xffff0000, RZ, 0xc0, !PT ;  /* 0xffff000064027812 */ /* 0x000fe200078ec0ff */
[C---:B------:R-:W-:Y:S01]  /*6880*/  FMUL R9, R70.reuse, R28 ;  /* 0x0000001c46097220 */ /* 0x040fe20000400000 */
[C---:B------:R-:W-:Y:S01]  /*6890*/  FFMA R6, R73.reuse, R49, R6 ;  /* 0x0000003149067223 */ /* 0x040fe20000000006 */
[C---:B------:R-:W-:Y:S01]  /*68a0*/  FMUL R15, R70.reuse, R34 ;  /* 0x00000022460f7220 */ /* 0x040fe20000400000 */
[----:B------:R-:W-:Y:S01]  /*68b0*/  FMUL R34, R70, R53 ;  /* 0x0000003546227220 */ /* 0x000fe20000400000 */
[----:B------:R-:W-:Y:S01]  /*68c0*/  F2FP.BF16.F32.PACK_AB R53, R4, R3 ;  /* 0x000000030435723e */ /* 0x000fe200000010ff */
[----:B------:R-:W-:Y:S01]  /*68d0*/  FFMA R7, R73, R50, R7 ;  /* 0x0000003249077223 */ /* 0x000fe20000000007 */
[----:B------:R-:W-:Y:S01]  /*68e0*/  SHF.L.U32 R3, R101, 0x10, RZ ;  /* 0x0000001065037819 */ /* 0x000fe200000006ff */
[----:B------:R-:W-:Y:S01]  /*68f0*/  FFMA R8, R73, R51, R8 ;  /* 0x0000003349087223 */ /* 0x000fe20000000008 */
[----:B------:R-:W-:Y:S01]  /*6900*/  SHF.L.U32 R4, R135, 0x10, RZ ;  /* 0x0000001087047819 */ /* 0x000fe200000006ff */
[----:B------:R-:W-:Y:S01]  /*6910*/  FFMA R9, R73, R0, R9 ;  /* 0x0000000049097223 */ /* 0x000fe20000000009 */
[----:B------:R-:W-:Y:S01]  /*6920*/  LOP3.LUT R0, R101, 0xffff0000, RZ, 0xc0, !PT ;  /* 0xffff000065007812 */ /* 0x000fe200078ec0ff */
[C---:B------:R-:W-:Y:S01]  /*6930*/  FMUL R10, R70.reuse, R29 ;  /* 0x0000001d460a7220 */ /* 0x040fe20000400000 */
[C---:B------:R-:W-:Y:S01]  /*6940*/  FMUL R16, R70.reuse, R35 ;  /* 0x0000002346107220 */ /* 0x040fe20000400000 */
[C---:B------:R-:W-:Y:S01]  /*6950*/  FMUL R17, R70.reuse, R36 ;  /* 0x0000002446117220 */ /* 0x040fe20000400000 */
[----:B------:R-:W-:Y:S01]  /*6960*/  FMUL R18, R70, R37 ;  /* 0x0000002546127220 */ /* 0x000fe20000400000 */
[C---:B------:R-:W-:Y:S01]  /*6970*/  FFMA R10, R73.reuse, R2, R10 ;  /* 0x00000002490a7223 */ /* 0x040fe2000000000a */
[C---:B------:R-:W-:Y:S01]  /*6980*/  SHF.L.U32 R2, R102.reuse, 0x10, RZ ;  /* 0x0000001066027819 */ /* 0x040fe200000006ff */
[----:B------:R-:W-:Y:S01]  /*6990*/  FFMA R11, R73, R3, R11 ;  /* 0x00000003490b7223 */ /* 0x000fe2000000000b */
[----:B------:R-:W-:Y:S01]  /*69a0*/  SHF.L.U32 R3, R103, 0x10, RZ ;  /* 0x0000001067037819 */ /* 0x000fe200000006ff */
[C---:B------:R-:W-:Y:S01]  /*69b0*/  FFMA R12, R73.reuse, R0, R12 ;  /* 0x00000000490c7223 */ /* 0x040fe2000000000c */
[----:B------:R-:W-:Y:S01]  /*69c0*/  LOP3.LUT R0, R102, 0xffff0000, RZ, 0xc0, !PT ;  /* 0xffff000066007812 */ /* 0x000fe200078ec0ff */
[----:B------:R-:W-:Y:S01]  /*69d0*/  FFMA R13, R73, R2, R13 ;  /* 0x00000002490d7223 */ /* 0x000fe2000000000d */
[----:B------:R-:W-:Y:S01]  /*69e0*/  LOP3.LUT R2, R103, 0xffff0000, RZ, 0xc0, !PT ;  /* 0xffff000067027812 */ /* 0x000fe200078ec0ff */
        /* <DEDUP_REMOVED lines=14> */
[C---:B------:R-:W-:Y:S01]  /*6ad0*/  FFMA R19, R73.reuse, R3, R19 ;  /* 0x0000000349137223 */ /* 0x040fe20000000013 */
[----:B------:R-:W-:Y:S01]  /*6ae0*/  LOP3.LUT R3, R110, 0xffff0000, RZ, 0xc0, !PT ;  /* 0xffff00006e037812 */ /* 0x000fe200078ec0ff */
[----:B------:R-:W-:Y:S01]  /*6af0*/  FFMA R20, R73, R0, R20 ;  /* 0x0000000049147223 */ /* 0x000fe20000000014 */
[----:B------:R-:W-:Y:S01]  /*6b00*/  SHF.L.U32 R0, R111, 0x10, RZ ;  /* 0x000000106f007819 */ /* 0x000fe200000006ff */
[----:B------:R-:W-:Y:S01]  /*6b10*/  FMUL R23, R70, R42 ;  /* 0x0000002a46177220 */ /* 0x000fe20000400000 */
[----:B------:R-:W-:Y:S01]  /*6b20*/  FFMA R21, R73, R2, R21 ;  /* 0x0000000249157223 */ /* 0x000fe20000000015 */
[----:B------:R-:W-:Y:S01]  /*6b30*/  LOP3.LUT R2, R111, 0xffff0000, RZ, 0xc0, !PT ;  /* 0xffff00006f027812 */ /* 0x000fe200078ec0ff */
[----:B------:R-:W-:Y:S01]  /*6b40*/  FFMA R22, R73, R3, R22 ;  /* 0x0000000349167223 */ /* 0x000fe20000000016 */
[----:B------:R-:W-:Y:S01]  /*6b50*/  SHF.L.U32 R3, R117, 0x10, RZ ;  /* 0x0000001075037819 */ /* 0x000fe200000006ff */
[C---:B------:R-:W-:Y:S01]  /*6b60*/  FFMA R23, R73.reuse, R0, R23 ;  /* 0x0000000049177223 */ /* 0x040fe20000000017 */
[----:B------:R-:W-:Y:S01]  /*6b70*/  SHF.L.U32 R0, R116, 0x10, RZ ;  /* 0x0000001074007819 */ /* 0x000fe200000006ff */
[C---:B------:R-:W-:Y:S01]  /*6b80*/  FMUL R24, R70.reuse, R43 ;  /* 0x0000002b46187220 */ /* 0x040fe20000400000 */
[C---:B------:R-:W-:Y:S01]  /*6b90*/  FMUL R25, R70.reuse, R44 ;  /* 0x0000002c46197220 */ /* 0x040fe20000400000 */
[C---:B------:R-:W-:Y:S01]  /*6ba0*/  FMUL R26, R70.reuse, R45 ;  /* 0x0000002d461a7220 */ /* 0x040fe20000400000 */
[----:B------:R-:W-:Y:S01]  /*6bb0*/  FMUL R27, R70, R46 ;  /* 0x0000002e461b7220 */ /* 0x000fe20000400000 */
        /* <DEDUP_REMOVED lines=12> */
[C---:B------:R-:W-:Y:S01]  /*6c80*/  FFMA R29, R73.reuse, R2, R29 ;  /* 0x00000002491d7223 */ /* 0x040fe2000000001d */
[----:B------:R-:W-:Y:S01]  /*6c90*/  SHF.L.U32 R2, R124, 0x10, RZ ;  /* 0x000000107c027819 */ /* 0x000fe200000006ff */
[----:B------:R1:W-:Y:S01]  /*6ca0*/  STS.128 [R163+0x400], R104 ;  /* 0x00040068a3007388 */ /* 0x0003e20000000c00 */
[----:B------:R-:W-:Y:S01]  /*6cb0*/  FMUL R35, R70, R54 ;  /* 0x0000003646237220 */ /* 0x000fe20000400000 */
[----:B------:R-:W-:Y:S01]  /*6cc0*/  F2FP.BF16.F32.PACK_AB R54, R6, R5 ;  /* 0x000000050636723e */ /* 0x000fe200000010ff */
[----:B------:R-:W-:Y:S01]  /*6cd0*/  FFMA R30, R73, R0, R30 ;  /* 0x00000000491e7223 */ /* 0x000fe2000000001e */
[----:B------:R-:W-:Y:S01]  /*6ce0*/  LOP3.LUT R0, R119, 0xffff0000, RZ, 0xc0, !PT ;  /* 0xffff000077007812 */ /* 0x000fe200078ec0ff */
[----:B------:R-:W-:Y:S01]  /*6cf0*/  FMUL R36, R70, R55 ;  /* 0x0000003746247220 */ /* 0x000fe20000400000 */
[----:B------:R-:W-:Y:S01]  /*6d00*/  F2FP.BF16.F32.PACK_AB R55, R8, R7 ;  /* 0x000000070837723e */ /* 0x000fe200000010ff */
[C---:B------:R-:W-:Y:S01]  /*6d10*/  FFMA R31, R73.reuse, R3, R31 ;  /* 0x00000003491f7223 */ /* 0x040fe2000000001f */
[----:B------:R-:W-:Y:S01]  /*6d20*/  LOP3.LUT R3, R124, 0xffff0000, RZ, 0xc0, !PT ;  /* 0xffff00007c037812 */ /* 0x000fe200078ec0ff */
[----:B------:R-:W-:Y:S01]  /*6d30*/  FFMA R32, R73, R0, R32 ;  /* 0x0000000049207223 */ /* 0x000fe20000000020 */
[----:B------:R-:W-:Y:S01]  /*6d40*/  SHF.L.U32 R0, R125, 0x10, RZ ;  /* 0x000000107d007819 */ /* 0x000fe200000006ff */
[----:B------:R1:W-:Y:S01]  /*6d50*/  STS.128 [R162+0x400], R52 ;  /* 0x00040034a2007388 */ /* 0x0003e20000000c00 */
[----:B------:R-:W-:Y:S01]  /*6d60*/  F2FP.BF16.F32.PACK_AB R8, R10, R9 ;  /* 0x000000090a08723e */ /* 0x000fe200000010ff */
[----:B------:R-:W-:Y:S01]  /*6d70*/  FFMA R33, R73, R2, R33 ;  /* 0x0000000249217223 */ /* 0x000fe20000000021 */
[----:B------:R-:W-:Y:S01]  /*6d80*/  LOP3.LUT R2, R125, 0xffff0000, RZ, 0xc0, !PT ;  /* 0xffff00007d027812 */ /* 0x000fe200078ec0ff */
[C---:B------:R-:W-:Y:S01]  /*6d90*/  FFMA R34, R73.reuse, R3, R34 ;  /* 0x0000000349227223 */ /* 0x040fe20000000022 */
[----:B------:R-:W-:Y:S01]  /*6da0*/  F2FP.BF16.F32.PACK_AB R9, R12, R11 ;  /* 0x0000000b0c09723e */ /* 0x000fe200000010ff */
[C---:B------:R-:W-:Y:S01]  /*6db0*/  FFMA R35, R73.reuse, R0, R35 ;  /* 0x0000000049237223 */ /* 0x040fe20000000023 */
[----:B------:R-:W-:Y:S01]  /*6dc0*/  F2FP.BF16.F32.PACK_AB R10, R14, R13 ;  /* 0x0000000d0e0a723e */ /* 0x000fe200000010ff */
[----:B------:R-:W-:Y:S01]  /*6dd0*/  FFMA R36, R73, R2, R36 ;  /* 0x0000000249247223 */ /* 0x000fe20000000024 */
[----:B------:R-:W-:Y:S01]  /*6de0*/  F2FP.BF16.F32.PACK_AB R11, R16, R15 ;  /* 0x0000000f100b723e */ /* 0x000fe200000010ff */
[----:B------:R-:W-:Y:S01]  /*6df0*/  FMUL R37, R70, R56 ;  /* 0x0000003846257220 */ /* 0x000fe20000400000 */
[----:B------:R-:W-:Y:S01]  /*6e00*/  SHF.L.U32 R0, R126, 0x10, RZ ;  /* 0x000000107e007819 */ /* 0x000fe200000006ff */
[----:B------:R-:W-:Y:S01]  /*6e10*/  FMUL R38, R70, R57 ;  /* 0x0000003946267220 */ /* 0x000fe20000400000 */
[----:B------:R-:W-:Y:S01]  /*6e20*/  LOP3.LUT R2, R126, 0xffff0000, RZ, 0xc0, !PT ;  /* 0xffff00007e027812 */ /* 0x000fe200078ec0ff */
[----:B------:R1:W-:Y:S01]  /*6e30*/  STS.128 [R154+0x400], R8 ;  /* 0x000400089a007388 */ /* 0x0003e20000000c00 */
[----:B------:R-:W-:Y:S01]  /*6e40*/  SHF.L.U32 R3, R127, 0x10, RZ ;  /* 0x000000107f037819 */ /* 0x000fe200000006ff */
[----:B------:R-:W-:Y:S01]  /*6e50*/  FFMA R37, R73, R0, R37 ;  /* 0x0000000049257223 */ /* 0x000fe20000000025 */
[----:B------:R-:W-:Y:S01]  /*6e60*/  LOP3.LUT R0, R127, 0xffff0000, RZ, 0xc0, !PT ;  /* 0xffff00007f007812 */ /* 0x000fe200078ec0ff */
[----:B------:R-:W-:Y:S01]  /*6e70*/  FMUL R39, R70, R58 ;  /* 0x0000003a46277220 */ /* 0x000fe20000400000 */
[----:B------:R-:W-:Y:S01]  /*6e80*/  F2FP.BF16.F32.PACK_AB R12, R18, R17 ;  /* 0x00000011120c723e */ /* 0x000fe200000010ff */
[----:B------:R-:W-:Y:S01]  /*6e90*/  FMUL R40, R70, R59 ;  /* 0x0000003b46287220 */ /* 0x000fe20000400000 */
[----:B------:R-:W-:Y:S01]  /*6ea0*/  F2FP.BF16.F32.PACK_AB R13, R20, R19 ;  /* 0x00000013140d723e */ /* 0x000fe200000010ff */
[C---:B------:R-:W-:Y:S01]  /*6eb0*/  FFMA R38, R73.reuse, R2, R38 ;  /* 0x0000000249267223 */ /* 0x040fe20000000026 */
[----:B------:R-:W-:Y:S01]  /*6ec0*/  F2FP.BF16.F32.PACK_AB R14, R22, R21 ;  /* 0x00000015160e723e */ /* 0x000fe200000010ff */
[C---:B------:R-:W-:Y:S01]  /*6ed0*/  FFMA R39, R73.reuse, R3, R39 ;  /* 0x0000000349277223 */ /* 0x040fe20000000027 */
[----:B------:R-:W-:Y:S01]  /*6ee0*/  F2FP.BF16.F32.PACK_AB R15, R24, R23 ;  /* 0x00000017180f723e */ /* 0x000fe200000010ff */
[----:B------:R-:W-:Y:S01]  /*6ef0*/  FFMA R40, R73, R0, R40 ;  /* 0x0000000049287223 */ /* 0x000fe20000000028 */
[----:B------:R-:W-:Y:S01]  /*6f00*/  SHF.L.U32 R2, R132, 0x10, RZ ;  /* 0x0000001084027819 */ /* 0x000fe200000006ff */
[----:B------:R-:W-:Y:S01]  /*6f10*/  FMUL R41, R70, R60 ;  /* 0x0000003c46297220 */ /* 0x000fe20000400000 */
[----:B------:R-:W-:Y:S01]  /*6f20*/  LOP3.LUT R0, R132, 0xffff0000, RZ, 0xc0, !PT ;  /* 0xffff000084007812 */ /* 0x000fe200078ec0ff */
[----:B------:R1:W-:Y:S01]  /*6f30*/  STS.128 [R153+0x400], R12 ;  /* 0x0004000c99007388 */ /* 0x0003e20000000c00 */
[C---:B------:R-:W-:Y:S01]  /*6f40*/  FMUL R42, R70.reuse, R61 ;  /* 0x0000003d462a7220 */ /* 0x040fe20000400000 */
[----:B------:R-:W-:Y:S01]  /*6f50*/  SHF.L.U32 R3, R133, 0x10, RZ ;  /* 0x0000001085037819 */ /* 0x000fe200000006ff */
[----:B------:R-:W-:Y:S01]  /*6f60*/  FMUL R43, R70, R62 ;  /* 0x0000003e462b7220 */ /* 0x000fe20000400000 */
[----:B------:R-:W-:Y:S01]  /*6f70*/  F2FP.BF16.F32.PACK_AB R16, R26, R25 ;  /* 0x000000191a10723e */ /* 0x000fe200000010ff */
[C---:B------:R-:W-:Y:S01]  /*6f80*/  FFMA R41, R73.reuse, R2, R41 ;  /* 0x0000000249297223 */ /* 0x040fe20000000029 */
[----:B------:R-:W-:Y:S01]  /*6f90*/  F2FP.BF16.F32.PACK_AB R17, R28, R27 ;  /* 0x0000001b1c11723e */ /* 0x000fe200000010ff */
[C---:B------:R-:W-:Y:S01]  /*6fa0*/  FFMA R42, R73.reuse, R0, R42 ;  /* 0x00000000492a7223 */ /* 0x040fe2000000002a */
[----:B------:R-:W-:Y:S01]  /*6fb0*/  F2FP.BF16.F32.PACK_AB R18, R30, R29 ;  /* 0x0000001d1e12723e */ /* 0x000fe200000010ff */
[----:B------:R-:W-:Y:S01]  /*6fc0*/  FFMA R43, R73, R3, R43 ;  /* 0x00000003492b7223 */ /* 0x000fe2000000002b */
[----:B------:R-:W-:Y:S01]  /*6fd0*/  F2FP.BF16.F32.PACK_AB R19, R32, R31 ;  /* 0x0000001f2013723e */ /* 0x000fe200000010ff */
[C---:B------:R-:W-:Y:S01]  /*6fe0*/  FMUL R44, R70.reuse, R63 ;  /* 0x0000003f462c7220 */ /* 0x040fe20000400000 */
[----:B------:R-:W-:Y:S01]  /*6ff0*/  LOP3.LUT R0, R133, 0xffff0000, RZ, 0xc0, !PT ;  /* 0xffff000085007812 */ /* 0x000fe200078ec0ff */
[----:B------:R-:W-:Y:S01]  /*7000*/  FMUL R45, R70, R64 ;  /* 0x00000040462d7220 */ /* 0x000fe20000400000 */
[C---:B------:R-:W-:Y:S01]  /*7010*/  SHF.L.U32 R2, R134.reuse, 0x10, RZ ;  /* 0x0000001086027819 */ /* 0x040fe200000006ff */
[----:B------:R1:W-:Y:S01]  /*7020*/  STS.128 [R152+0x400], R16 ;  /* 0x0004001098007388 */ /* 0x0003e20000000c00 */
[----:B------:R-:W-:Y:S01]  /*7030*/  LOP3.LUT R3, R134, 0xffff0000, RZ, 0xc0, !PT ;  /* 0xffff000086037812 */ /* 0x000fe200078ec0ff */
[C---:B------:R-:W-:Y:S01]  /*7040*/  FMUL R46, R70.reuse, R65 ;  /* 0x00000041462e7220 */ /* 0x040fe20000400000 */
[----:B------:R-:W-:Y:S01]  /*7050*/  LOP3.LUT R5, R135, 0xffff0000, RZ, 0xc0, !PT ;  /* 0xffff000087057812 */ /* 0x000fe200078ec0ff */
[C---:B------:R-:W-:Y:S01]  /*7060*/  FMUL R47, R70.reuse, R66 ;  /* 0x00000042462f7220 */ /* 0x040fe20000400000 */
[C---:B------:R-:W-:Y:S01]  /*7070*/  FFMA R44, R73.reuse, R0, R44 ;  /* 0x00000000492c7223 */ /* 0x040fe2000000002c */
[----:B------:R-:W-:Y:S01]  /*7080*/  FMUL R48, R70, R67 ;  /* 0x0000004346307220 */ /* 0x000fe20000400000 */
[----:B------:R-:W-:Y:S01]  /*7090*/  F2FP.BF16.F32.PACK_AB R20, R34, R33 ;  /* 0x000000212214723e */ /* 0x000fe200000010ff */
[C---:B------:R-:W-:Y:S01]  /*70a0*/  FFMA R45, R73.reuse, R2, R45 ;  /* 0x00000002492d7223 */ /* 0x040fe2000000002d */
[----:B------:R-:W-:Y:S01]  /*70b0*/  F2FP.BF16.F32.PACK_AB R21, R36, R35 ;  /* 0x000000232415723e */ /* 0x000fe200000010ff */
[C---:B------:R-:W-:Y:S01]  /*70c0*/  FFMA R46, R73.reuse, R3, R46 ;  /* 0x00000003492e7223 */ /* 0x040fe2000000002e */
[----:B------:R-:W-:Y:S01]  /*70d0*/  F2FP.BF16.F32.PACK_AB R22, R38, R37 ;  /* 0x000000252616723e */ /* 0x000fe200000010ff */
[C---:B------:R-:W-:Y:S01]  /*70e0*/  FFMA R47, R73.reuse, R4, R47 ;  /* 0x00000004492f7223 */ /* 0x040fe2000000002f */
[----:B------:R-:W-:Y:S01]  /*70f0*/  F2FP.BF16.F32.PACK_AB R23, R40, R39 ;  /* 0x000000272817723e */ /* 0x000fe200000010ff */
[----:B------:R-:W-:Y:S01]  /*7100*/  FFMA R48, R73, R5, R48 ;  /* 0x0000000549307223 */ /* 0x000fe20000000030 */
[----:B------:R-:W-:Y:S02]  /*7110*/  F2FP.BF16.F32.PACK_AB R4, R42, R41 ;  /* 0x000000292a04723e */ /* 0x000fe400000010ff */
[----:B------:R-:W-:Y:S01]  /*7120*/  F2FP.BF16.F32.PACK_AB R5, R44, R43 ;  /* 0x0000002b2c05723e */ /* 0x000fe200000010ff */
[----:B------:R1:W-:Y:S01]  /*7130*/  STS.128 [R151+0x400], R20 ;  /* 0x0004001497007388 */ /* 0x0003e20000000c00 */
[----:B------:R-:W-:Y:S02]  /*7140*/  F2FP.BF16.F32.PACK_AB R6, R46, R45 ;  /* 0x0000002d2e06723e */ /* 0x000fe400000010ff */
[----:B------:R-:W-:Y:S05]  /*7150*/  F2FP.BF16.F32.PACK_AB R7, R48, R47 ;  /* 0x0000002f3007723e */ /* 0x000fea00000010ff */
[----:B------:R1:W-:Y:S01]  /*7160*/  STS.128 [R150+0x400], R4 ;  /* 0x0004000496007388 */ /* 0x0003e20000000c00 */
[----:B------:R-:W-:Y:S01]  /*7170*/  @!PT LDS RZ, [RZ] ;  /* 0x00000000fffff984 */ /* 0x000fe20000000800 */
[----:B------:R-:W-:Y:S01]  /*7180*/  @!PT LDS RZ, [RZ] ;  /* 0x00000000fffff984 */ /* 0x000fe20000000800 */
[----:B------:R-:W-:Y:S01]  /*7190*/  @!PT LDS RZ, [RZ] ;  /* 0x00000000fffff984 */ /* 0x000fe20000000800 */
[----:B------:R-:W-:Y:S01]  /*71a0*/  @!PT LDS RZ, [RZ] ;  /* 0x00000000fffff984 */ /* 0x000fe20000000800 */
[----:B------:R3:W-:Y:S07]  /*71b0*/  MEMBAR.ALL.CTA ;  /* 0x0000000000007992 */ /* 0x0007ee0000008000 */
[----:B---3--:R-:W3:Y:S02]  /*71c0*/  FENCE.VIEW.ASYNC.S ;  /* 0x00000000000073c6 */ /* 0x008ee40000000000 */
[----:B---3--:R-:W-:Y:S06]  /*71d0*/  BAR.SYNC.DEFER_BLOCKING 0x1, 0x80 ;  /* 0x0042000000007b1d */ /* 0x008fec0000010000 */
[----:B------:R-:W-:Y:S05]  /*71e0*/  @P0 BRA `(.L_x_103) ;  /* 0x0000000000280947 */ /* 0x000fea0003800000 */
[----:B------:R-:W3:Y:S01]  /*71f0*/  LDCU.64 UR6, c[0x0][0x348] ;  /* 0x00006900ff0677ac */ /* 0x000ee20008000a00 */
[----:B------:R-:W-:Y:S01]  /*7200*/  UIADD3 UR4, UPT, UPT, UR44, 0x400, URZ ;  /* 0x000004002c047890 */ /* 0x000fe2000fffe0ff */
[----:B------:R-:W-:Y:S05]  /*7210*/  UMOV UR51, UR36 ;  /* 0x0000002400337c82 */ /* 0x000fea0008000000 */
[----:B------:R-:W-:Y:S04]  /*7220*/  MOV R147, UR4 ;  /* 0x0000000400937c02 */ /* 0x000fe80008000f00 */
[----:B------:R-:W-:Y:S01]  /*7230*/  R2UR UR48, R147 ;  /* 0x00000000933072ca */ /* 0x000fe200000e0000 */
[----:B---3--:R-:W-:Y:S04]  /*7240*/  UIADD3 UR4, UP0, UPT, UR6, 0x680, URZ ;  /* 0x0000068006047890 */ /* 0x008fe8000ff1e0ff */
[----:B------:R-:W-:Y:S09]  /*7250*/  UIADD3.X UR5, UPT, UPT, URZ, UR7, URZ, UP0, !UPT ;  /* 0x00000007ff057290 */ /* 0x000ff200087fe4ff */
[----:B------:R3:W-:Y:S01]  /*7260*/  UTMASTG.3D [UR48], [UR4] ;  /* 0x00000030040073b5 */ /* 0x0007e20008010000 */
[----:B------:R0:W-:Y:S01]  /*7270*/  UTMACMDFLUSH ;  /* 0x00000000000079b7 */ /* 0x0001e20000000000 */
[----:B---3--:R-:W-:Y:S04]  /*7280*/  DEPBAR.LE SB0, 0x1 ;  /* 0x000080400000791a */ /* 0x008fe80000000000 */
.L_x_103:
[----:B------:R-:W-:Y:S05]  /*7290*/  BSYNC.RECONVERGENT B0 ;  /* 0x0000000000007941 */ /* 0x000fea0003800200 */
.L_x_102:
[----:B------:R-:W-:Y:S01]  /*72a0*/  BAR.SYNC.DEFER_BLOCKING 0x1, 0x80 ;  /* 0x0042000000007b1d */ /* 0x000fe20000010000 */
[----:B------:R-:W-:Y:S01]  /*72b0*/  ISETP.NE.AND P1, PT, R161, RZ, PT ;  /* 0x000000ffa100720c */ /* 0x000fe20003f25270 */
[----:B------:R-:W-:Y:S01]  /*72c0*/  UISETP.NE.AND UP0, UPT, UR47, URZ, UPT ;  /* 0x000000ff2f00728c */ /* 0x000fe2000bf05270 */
[----:B------:R-:W-:Y:S11]  /*72d0*/  LEA R2, R75, UR44, 0x3 ;  /* 0x0000002c4b027c11 */ /* 0x000ff6000f8e18ff */
[----:B-1----:R-:W-:Y:S01]  /*72e0*/  @P1 SHF.L.U32 R4, R157, 0x1f, RZ ;  /* 0x0000001f9d041819 */ /* 0x002fe200000006ff */
[----:B------:R-:W-:Y:S06]  /*72f0*/  BRA.U !UP0, `(.L_x_104) ;  /* 0x0000000108247547 */ /* 0x000fec000b800000 */
[----:B------:R-:W1:Y:S01]  /*7300*/  S2R R0, SR_CgaCtaId ;  /* 0x0000000000007919 */ /* 0x000e620000008800 */
[----:B------:R-:W-:Y:S01]  /*7310*/  IMAD.U32 R3, RZ, RZ, UR46 ;  /* 0x0000002eff037e24 */ /* 0x000fe2000f8e00ff */
[----:B------:R-:W-:Y:S04]  /*7320*/  UIADD3 UR4, UPT, UPT, UR46, 0x1, URZ ;  /* 0x000000012e047890 */ /* 0x000fe8000fffe0ff */
[----:B------:R-:W-:Y:S01]  /*7330*/  @P1 LEA R3, R3, UR44, 0x3 ;  /* 0x0000002c03031c11 */ /* 0x000fe2000f8e18ff */
[----:B------:R-:W-:Y:S04]  /*7340*/  UISETP.NE.AND UP0, UPT, UR4, 0x4, UPT ;  /* 0x000000040400788c */ /* 0x000fe8000bf05270 */
[----:B------:R-:W-:Y:S01]  /*7350*/  @P1 VIADD R3, R3, 0x50 ;  /* 0x0000005003031836 */ /* 0x000fe20000000000 */
[----:B------:R-:W-:Y:S04]  /*7360*/  USEL UR46, UR4, URZ, UP0 ;  /* 0x000000ff042e7287 */ /* 0x000fe80008000000 */
[----:B-1----:R-:W-:Y:S04]  /*7370*/  @P1 PRMT R0, R0, 0x654, R3 ;  /* 0x0000065400001816 */ /* 0x002fe80000000003 */
[----:B------:R1:W-:Y:S04]  /*7380*/  @P1 SYNCS.ARRIVE.TRANS64.RED.A1T0 RZ, [R0+URZ], RZ ;  /* 0x000000ff00ff19a7 */ /* 0x0003e800081004ff */
.L_x_104:
[----:B------:R-:W3:Y:S01]  /*7390*/  @P1 SYNCS.PHASECHK.TRANS64.TRYWAIT P0, [R2+URZ+0x30], R4 ;  /* 0x00003004020015a7 */ /* 0x000ee200080011ff */
[----:B------:R-:W-:Y:S01]  /*73a0*/  BSSY B1, `(.L_x_105) ;  /* 0x000001f000017945 */ /* 0x000fe20003800000 */
[----:B---3--:R-:W-:Y:S03]  /*73b0*/  @P1 SEL R83, RZ, 0x1, !P0 ;  /* 0x00000001ff531807 */ /* 0x008fe60004000000 */
[----:B------:R-:W-:Y:S05]  /*73c0*/  @!P1 BRA `(.L_x_106) ;  /* 0x0000000000709947 */ /* 0x000fea0003800000 */
[----:B------:R-:W-:Y:S01]  /*73d0*/  ISETP.NE.AND P1, PT, R96, RZ, PT ;  /* 0x000000ff6000720c */ /* 0x000fe20003f25270 */
[----:B------:R-:W-:Y:S01]  /*73e0*/  BSSY B0, `(.L_x_107) ;  /* 0x000000b000007945 */ /* 0x000fe20003800000 */
[----:B------:R-:W-:Y:S11]  /*73f0*/  ISETP.NE.AND P0, PT, R83, RZ, PT ;  /* 0x000000ff5300720c */ /* 0x000ff60003f05270 */
[----:B------:R-:W-:Y:S05]  /*7400*/  @P1 IMAD R6, R75, 0x4000, R164 ;  /* 0x000040004b061824 */ /* 0x000fea00078e02a4 */
[----:B------:R-:W-:Y:S04]  /*7410*/  @P1 IADD3 R5, PT, PT, R6, UR44, RZ ;  /* 0x0000002c06051c10 */ /* 0x000fe8000fffe0ff */
[----:B------:R-:W-:Y:S01]  /*7420*/  @P1 IADD3 R4, PT, PT, R81, R5, RZ ;  /* 0x0000000551041210 */ /* 0x000fe20007ffe0ff */
[--C-:B------:R-:W-:Y:S02]  /*7430*/  @P1 IMAD.IADD R3, R80, 0x1, R5.reuse ;  /* 0x0000000150031824 */ /* 0x100fe400078e0205 */
[----:B------:R-:W-:Y:S01]  /*7440*/  @P1 IMAD.IADD R5, R82, 0x1, R5 ;  /* 0x0000000152051824 */ /* 0x000fe200078e0205 */
[----:B------:R-:W-:Y:S06]  /*7450*/  @P0 BRA `(.L_x_108) ;  /* 0x00000000000c0947 */ /* 0x000fec0003800000 */
[----:B-1----:R-:W-:Y:S04]  /*7460*/  SHF.L.U32 R0, R157, 0x1f, RZ ;  /* 0x0000001f9d007819 */ /* 0x002fe800000006ff */
[----:B------:R-:W1:Y:S02]  /*7470*/  SYNCS.PHASECHK.TRANS64.TRYWAIT P0, [R2+URZ+0x30], R0 ;  /* 0x00003000020075a7 */ /* 0x000e6400080011ff */
[----:B-1----:R-:W-:Y:S05]  /*7480*/  @!P0 BRA `(.L_x_109) ;  /* 0x00000048000c8947 */ /* 0x002fea0003800000 */
.L_x_108:
[----:B------:R-:W-:Y:S05]  /*7490*/  BSYNC B0 ;  /* 0x0000000000007941 */ /* 0x000fea0003800000 */
.L_x_107:
[----:B------:R-:W-:Y:S01]  /*74a0*/  ISETP.NE.AND P0, PT, R96, RZ, PT ;  /* 0x000000ff6000720c */ /* 0x000fe20003f05270 */
[----:B------:R-:W-:Y:S11]  /*74b0*/  VIADD R75, R75, 0x1 ;  /* 0x000000014b4b7836 */ /* 0x000ff60000000000 */
[----:B------:R-:W-:Y:S01]  /*74c0*/  @!UPT UIADD3 URZ, UPT, UPT, URZ, URZ, URZ ;  /* 0x000000fffffff290 */ /* 0x000fe2000fffe0ff */
[----:B------:R3:W4:Y:S01]  /*74d0*/  @P0 LDS.128 R84, [R5+0x400] ;  /* 0x0004000005540984 */ /* 0x0007220000000c00 */
[--C-:B-1----:R-:W-:Y:S01]  /*74e0*/  @P0 IMAD.IADD R0, R81, 0x1, R3.reuse ;  /* 0x0000000151000824 */ /* 0x102fe200078e0203 */
[C---:B------:R-:W-:Y:S02]  /*74f0*/  @P0 IADD3 R2, PT, PT, R82.reuse, R4, RZ ;  /* 0x0000000452020210 */ /* 0x040fe40007ffe0ff */
[----:B------:R1:W2:Y:S04]  /*7500*/  @P0 LDS.128 R92, [R4+0x400] ;  /* 0x00040000045c0984 */ /* 0x0002a80000000c00 */
[----:B------:R2:W2:Y:S04]  /*7510*/  @P0 LDS.128 R76, [R6+UR44+0x400] ;  /* 0x0004002c064c0984 */ /* 0x0004a80008000c00 */
[----:B------:R2:W2:Y:S04]  /*7520*/  @P0 LDS.128 R100, [R2+0x400] ;  /* 0x0004000002640984 */ /* 0x0004a80000000c00 */
[----:B------:R2:W2:Y:S04]  /*7530*/  @P0 LDS.128 R108, [R3+0x400] ;  /* 0x00040000036c0984 */ /* 0x0004a80000000c00 */
[----:B------:R2:W2:Y:S01]  /*7540*/  @P0 LDS.128 R124, [R0+0x400] ;  /* 0x00040000007c0984 */ /* 0x0004a20000000c00 */
[C---:B---3--:R-:W-:Y:S01]  /*7550*/  @P0 IMAD.IADD R5, R82.reuse, 0x1, R3 ;  /* 0x0000000152050824 */ /* 0x048fe200078e0203 */
[----:B-1----:R-:W-:Y:S04]  /*7560*/  @P0 IADD3 R4, PT, PT, R82, R0, RZ ;  /* 0x0000000052040210 */ /* 0x002fe80007ffe0ff */
[----:B------:R3:W1:Y:S04]  /*7570*/  @P0 LDS.128 R116, [R5+0x400] ;  /* 0x0004000005740984 */ /* 0x0006680000000c00 */
[----:B------:R3:W1:Y:S02]  /*7580*/  @P0 LDS.128 R132, [R4+0x400] ;  /* 0x0004000004840984 */ /* 0x0006640000000c00 */
.L_x_106:
[----:B------:R-:W-:Y:S05]  /*7590*/  BSYNC B1 ;  /* 0x0000000000017941 */ /* 0x000fea0003800000 */
.L_x_105:
[----:B-12---:R-:W-:Y:S05]  /*75a0*/  VIADD R0, R71, 0x40 ;  /* 0x0000004047007836 */ /* 0x006fea0000000000 */
[----:B------:R-:W-:Y:S04]  /*75b0*/  SHF.R.U32.HI R0, RZ, 0x15, R0 ;  /* 0x00000015ff007819 */ /* 0x000fe80000011600 */
[----:B------:R-:W-:Y:S11]  /*75c0*/  LOP3.LUT P0, RZ, R0, 0x3, R143, 0x48, !PT ;  /* 0x0000000300ff7812 */ /* 0x000ff6000780488f */
[----:B------:R-:W-:Y:S02]  /*75d0*/  @!UPT UIADD3 URZ, UPT, UPT, URZ, URZ, URZ ;  /* 0x000000fffffff290 */ /* 0x000fe4000fffe0ff */
[----:B------:R-:W-:Y:S05]  /*75e0*/  @!P0 BRA `(.L_x_110) ;  /* 0x0000000000408947 */ /* 0x000fea0003800000 */
[----:B------:R-:W3:Y:S01]  /*75f0*/  LDCU.64 UR8, c[0x4][0x70] ;  /* 0x01000e00ff0877ac */ /* 0x000ee20008000a00 */
[----:B------:R-:W-:Y:S01]  /*7600*/  MOV R3, 0x0 ;  /* 0x0000000000037802 */ /* 0x000fe20000000f00 */
[----:B------:R-:W-:Y:S02]  /*7610*/  HFMA2 R12, -RZ, RZ, 0, 5.9604644775390625e-08 ;  /* 0x00000001ff0c7431 */ /* 0x000fe400000001ff */
[----:B------:R-:W-:Y:S02]  /*7620*/  IMAD.MOV.U32 R8, RZ, RZ, 0x192 ;  /* 0x00000192ff087424 */ /* 0x000fe400078e00ff */
[----:B------:R-:W-:Y:S01]  /*7630*/  IMAD.MOV.U32 R13, RZ, RZ, RZ ;  /* 0x000000ffff0d7224 */ /* 0x000fe200078e00ff */
[----:B------:R-:W1:Y:S01]  /*7640*/  LDCU.64 UR6, c[0x4][0x78] ;  /* 0x01000f00ff0677ac */ /* 0x000e620008000a00 */
[----:B------:R-:W2:Y:S01]  /*7650*/  LDC.64 R2, c[0x4][R3] ;  /* 0x0100000003027b82 */ /* 0x000ea20000000a00 */
[----:B------:R-:W5:Y:S01]  /*7660*/  LDCU.64 UR4, c[0x4][0x10] ;  /* 0x01000200ff0477ac */ /* 0x000f620008000a00 */
[----:B---3--:R-:W-:Y:S01]  /*7670*/  MOV R5, UR9 ;  /* 0x0000000900057c02 */ /* 0x008fe20008000f00 */
[----:B------:R-:W-:Y:S01]  /*7680*/  IMAD.U32 R4, RZ, RZ, UR8 ;  /* 0x00000008ff047e24 */ /* 0x000fe2000f8e00ff */
[----:B-1----:R-:W-:Y:S01]  /*7690*/  MOV R7, UR7 ;  /* 0x0000000700077c02 */ /* 0x002fe20008000f00 */
[----:B------:R-:W-:Y:S01]  /*76a0*/  IMAD.U32 R6, RZ, RZ, UR6 ;  /* 0x00000006ff067e24 */ /* 0x000fe2000f8e00ff */
[----:B-----5:R-:W-:Y:S01]  /*76b0*/  MOV R11, UR5 ;  /* 0x00000005000b7c02 */ /* 0x020fe20008000f00 */
[----:B------:R-:W-:Y:S02]  /*76c0*/  IMAD.U32 R10, RZ, RZ, UR4 ;  /* 0x00000004ff0a7e24 */ /* 0x000fe4000f8e00ff */
[----:B------:R-:W-:Y:S07]  /*76d0*/  LEPC R20, `(.L_x_110) ;  /* 0x000000001014794e */ /* 0x000fee0000000000 */
[----:B--2-4-:R-:W-:Y:S05]  /*76e0*/  CALL.ABS.NOINC R2 ;  /* 0x0000000002007343 */ /* 0x014fea0003c00000 */
.L_x_110:
[----:B------:R-:W-:Y:S01]  /*76f0*/  SHF.L.U32 R3, R76, 0x10, RZ ;  /* 0x000000104c037819 */ /* 0x000fe200000006ff */
[----:B------:R-:W-:Y:S05]  /*7700*/  WARPSYNC.ALL ;  /* 0x0000000000007948 */ /* 0x000fea0003800000 */
[----:B------:R-:W-:Y:S01]  /*7710*/  R2UR UR4, R71 ;  /* 0x00000000470472ca */ /* 0x000fe200000e0000 */
[----:B------:R-:W1:Y:S01]  /*7720*/  S2R R165, SR_CgaCtaId ;  /* 0x0000000000a57919 */ /* 0x000e620000008800 */
[----:B------:R-:W-:Y:S01]  /*7730*/  LOP3.LUT R72, R79, 0xffff0000, RZ, 0xc0, !PT ;  /* 0xffff00004f487812 */ /* 0x000fe200078ec0ff */
[----:B------:R-:W-:Y:S01]  /*7740*/  BSSY.RECONVERGENT B0, `(.L_x_111) ;  /* 0x0000102000007945 */ /* 0x000fe20003800200 */
[----:B------:R-:W-:Y:S02]  /*7750*/  ISETP.NE.AND P6, PT, R161, RZ, PT ;  /* 0x000000ffa100720c */ /* 0x000fe40003fc5270 */
[----:B------:R-:W-:Y:S07]  /*7760*/  ISETP.NE.AND P0, PT, R160, RZ, PT ;  /* 0x000000ffa000720c */ /* 0x000fee0003f05270 */
[----:B---3--:R-:W2:Y:S02]  /*7770*/  LDTM.x64 R4, tmem[UR4+0x40] ;  /* 0x00004004000479ee */ /* 0x008ea40008340000 */
[----:B--2---:R-:W-:Y:S01]  /*7780*/  FMUL R0, R70, R4 ;  /* 0x0000000446007220 */ /* 0x004fe20000400000 */
        /* <DEDUP_REMOVED lines=19> */
[----:B----4-:R-:W-:Y:S01]  /*78c0*/  SHF.L.U32 R7, R84, 0x10, RZ ;  /* 0x0000001054077819 */ /* 0x010fe200000006ff */
        /* <DEDUP_REMOVED lines=42> */
[----:B------:R-:W-:Y:S01]  /*7b70*/  STS.128 [R164+UR44+0x4400], R88 ;  /* 0x00440058a4007988 */ /* 0x000fe20008000c2c */
        /* <DEDUP_REMOVED lines=30> */
[----:B------:R-:W-:Y:S01]  /*7d60*/  FMUL R10, R70, R29 ;  /* 0x0000001d460a7220 */ /* 0x000fe20000400000 */
[----:B------:R-:W-:Y:S01]  /*7d70*/  SHF.L.U32 R4, R111, 0x10, RZ ;  /* 0x000000106f047819 */ /* 0x000fe200000006ff */
[C---:B------:R-:W-:Y:S01]  /*7d80*/  FFMA R8, R73.reuse, R51, R8 ;  /* 0x0000003349087223 */ /* 0x040fe20000000008 */
[----:B------:R-:W-:Y:S01]  /*7d90*/  FFMA R9, R73, R0, R9 ;  /* 0x0000000049097223 */ /* 0x000fe20000000009 */
[----:B------:R-:W-:Y:S01]  /*7da0*/  LOP3.LUT R0, R101, 0xffff0000, RZ, 0xc0, !PT ;  /* 0xffff000065007812 */ /* 0x000fe200078ec0ff */
        /* <DEDUP_REMOVED lines=16> */
[----:B------:R-:W-:Y:S01]  /*7eb0*/  STS.128 [R163+0x4400], R104 ;  /* 0x00440068a3007388 */ /* 0x000fe20000000c00 */
[C---:B------:R-:W-:Y:S01]  /*7ec0*/  FMUL R18, R70.reuse, R37 ;  /* 0x0000002546127220 */ /* 0x040fe20000400000 */
[C---:B------:R-:W-:Y:S01]  /*7ed0*/  FMUL R19, R70.reuse, R38 ;  /* 0x0000002646137220 */ /* 0x040fe20000400000 */
[----:B------:R-:W-:Y:S01]  /*7ee0*/  FMUL R35, R70, R54 ;  /* 0x0000003646237220 */ /* 0x000fe20000400000 */
[----:B------:R-:W-:Y:S01]  /*7ef0*/  F2FP.BF16.F32.PACK_AB R54, R6, R5 ;  /* 0x000000050636723e */ /* 0x000fe200000010ff */
[----:B------:R-:W-:Y:S01]  /*7f00*/  FMUL R36, R70, R55 ;  /* 0x0000003746247220 */ /* 0x000fe20000400000 */
[----:B------:R-:W-:Y:S01]  /*7f10*/  F2FP.BF16.F32.PACK_AB R55, R8, R7 ;  /* 0x000000070837723e */ /* 0x000fe200000010ff */
[----:B------:R-:W-:Y:S01]  /*7f20*/  FFMA R17, R73, R0, R17 ;  /* 0x0000000049117223 */ /* 0x000fe20000000011 */
[----:B------:R-:W-:Y:S01]  /*7f30*/  LOP3.LUT R0, R109, 0xffff0000, RZ, 0xc0, !PT ;  /* 0xffff00006d007812 */ /* 0x000fe200078ec0ff */
[----:B------:R-:W-:Y:S01]  /*7f40*/  FFMA R18, R73, R2, R18 ;  /* 0x0000000249127223 */ /* 0x000fe20000000012 */
[----:B------:R-:W-:Y:S01]  /*7f50*/  SHF.L.U32 R2, R110, 0x10, RZ ;  /* 0x000000106e027819 */ /* 0x000fe200000006ff */
[----:B------:R-:W-:Y:S01]  /*7f60*/  FMUL R20, R70, R39 ;  /* 0x0000002746147220 */ /* 0x000fe20000400000 */
[----:B------:R-:W-:Y:S01]  /*7f70*/  LOP3.LUT R5, R111, 0xffff0000, RZ, 0xc0, !PT ;  /* 0xffff00006f057812 */ /* 0x000fe200078ec0ff */
[C---:B------:R-:W-:Y:S01]  /*7f80*/  FFMA R19, R73.reuse, R3, R19 ;  /* 0x0000000349137223 */ /* 0x040fe20000000013 */
[----:B------:R-:W-:Y:S01]  /*7f90*/  LOP3.LUT R3, R110, 0xffff0000, RZ, 0xc0, !PT ;  /* 0xffff00006e037812 */ /* 0x000fe200078ec0ff */
[----:B------:R-:W-:Y:S01]  /*7fa0*/  FMUL R21, R70, R40 ;  /* 0x0000002846157220 */ /* 0x000fe20000400000 */
[----:B------:R-:W-:Y:S01]  /*7fb0*/  F2FP.BF16.F32.PACK_AB R8, R10, R9 ;  /* 0x000000090a08723e */ /* 0x000fe200000010ff */
[----:B------:R-:W-:Y:S01]  /*7fc0*/  FMUL R22, R70, R41 ;  /* 0x0000002946167220 */ /* 0x000fe20000400000 */
[----:B------:R-:W-:Y:S01]  /*7fd0*/  F2FP.BF16.F32.PACK_AB R9, R12, R11 ;  /* 0x0000000b0c09723e */ /* 0x000fe200000010ff */
[----:B------:R-:W-:Y:S01]  /*7fe0*/  STS.128 [R162+0x4400], R52 ;  /* 0x00440034a2007388 */ /* 0x000fe20000000c00 */
[----:B------:R-:W-:Y:S01]  /*7ff0*/  F2FP.BF16.F32.PACK_AB R10, R14, R13 ;  /* 0x0000000d0e0a723e */ /* 0x000fe200000010ff */
[C---:B------:R-:W-:Y:S01]  /*8000*/  FFMA R20, R73.reuse, R0, R20 ;  /* 0x0000000049147223 */ /* 0x040fe20000000014 */
[----:B------:R-:W-:Y:S01]  /*8010*/  SHF.L.U32 R0, R116, 0x10, RZ ;  /* 0x0000001074007819 */ /* 0x000fe200000006ff */
[----:B------:R-:W-:Y:S01]  /*8020*/  FMUL R23, R70, R42 ;  /* 0x0000002a46177220 */ /* 0x000fe20000400000 */
[----:B------:R-:W-:Y:S01]  /*8030*/  F2FP.BF16.F32.PACK_AB R11, R16, R15 ;  /* 0x0000000f100b723e */ /* 0x000fe200000010ff */
[----:B------:R-:W-:Y:S01]  /*8040*/  FMUL R24, R70, R43 ;  /* 0x0000002b46187220 */ /* 0x000fe20000400000 */
[C---:B------:R-:W-:Y:S01]  /*8050*/  FFMA R21, R73.reuse, R2, R21 ;  /* 0x0000000249157223 */ /* 0x040fe20000000015 */
[----:B------:R-:W-:Y:S01]  /*8060*/  LOP3.LUT R2, R116, 0xffff0000, RZ, 0xc0, !PT ;  /* 0xffff000074027812 */ /* 0x000fe200078ec0ff */
[----:B------:R-:W-:Y:S01]  /*8070*/  FMUL R25, R70, R44 ;  /* 0x0000002c46197220 */ /* 0x000fe20000400000 */
[----:B------:R-:W-:Y:S01]  /*8080*/  FFMA R22, R73, R3, R22 ;  /* 0x0000000349167223 */ /* 0x000fe20000000016 */
[----:B------:R-:W-:Y:S01]  /*8090*/  SHF.L.U32 R3, R117, 0x10, RZ ;  /* 0x0000001075037819 */ /* 0x000fe200000006ff */
[C---:B------:R-:W-:Y:S01]  /*80a0*/  FFMA R23, R73.reuse, R4, R23 ;  /* 0x0000000449177223 */ /* 0x040fe20000000017 */
[----:B------:R-:W-:Y:S01]  /*80b0*/  F2FP.BF16.F32.PACK_AB R4, R18, R17 ;  /* 0x000000111204723e */ /* 0x000fe200000010ff */
[----:B------:R-:W-:Y:S01]  /*80c0*/  FMUL R26, R70, R45 ;  /* 0x0000002d461a7220 */ /* 0x000fe20000400000 */
[----:B------:R-:W-:Y:S01]  /*80d0*/  F2FP.BF16.F32.PACK_AB R6, R22, R21 ;  /* 0x000000151606723e */ /* 0x000fe200000010ff */
[C---:B------:R-:W-:Y:S01]  /*80e0*/  FFMA R24, R73.reuse, R5, R24 ;  /* 0x0000000549187223 */ /* 0x040fe20000000018 */
[----:B------:R-:W-:Y:S01]  /*80f0*/  F2FP.BF16.F32.PACK_AB R5, R20, R19 ;  /* 0x000000131405723e */ /* 0x000fe200000010ff */
[----:B------:R-:W-:Y:S01]  /*8100*/  FFMA R25, R73, R0, R25 ;  /* 0x0000000049197223 */ /* 0x000fe20000000019 */
[----:B------:R-:W-:Y:S01]  /*8110*/  LOP3.LUT R0, R117, 0xffff0000, RZ, 0xc0, !PT ;  /* 0xffff000075007812 */ /* 0x000fe200078ec0ff */
[----:B------:R-:W-:Y:S01]  /*8120*/  FMUL R27, R70, R46 ;  /* 0x0000002e461b7220 */ /* 0x000fe20000400000 */
[----:B------:R-:W-:Y:S01]  /*8130*/  F2FP.BF16.F32.PACK_AB R7, R24, R23 ;  /* 0x000000171807723e */ /* 0x000fe200000010ff */
[----:B------:R2:W-:Y:S01]  /*8140*/  STS.128 [R154+0x4400], R8 ;  /* 0x004400089a007388 */ /* 0x0005e20000000c00 */
[C---:B------:R-:W-:Y:S01]  /*8150*/  FFMA R26, R73.reuse, R2, R26 ;  /* 0x00000002491a7223 */ /* 0x040fe2000000001a */
[----:B------:R-:W-:Y:S01]  /*8160*/  SHF.L.U32 R2, R118, 0x10, RZ ;  /* 0x0000001076027819 */ /* 0x000fe200000006ff */
[C---:B------:R-:W-:Y:S01]  /*8170*/  FMUL R28, R70.reuse, R47 ;  /* 0x0000002f461c7220 */ /* 0x040fe20000400000 */
[----:B------:R-:W-:Y:S01]  /*8180*/  FMUL R29, R70, R48 ;  /* 0x00000030461d7220 */ /* 0x000fe20000400000 */
[C---:B------:R-:W-:Y:S01]  /*8190*/  FFMA R27, R73.reuse, R3, R27 ;  /* 0x00000003491b7223 */ /* 0x040fe2000000001b */
[----:B------:R-:W-:Y:S01]  /*81a0*/  LOP3.LUT R3, R118, 0xffff0000, RZ, 0xc0, !PT ;  /* 0xffff000076037812 */ /* 0x000fe200078ec0ff */
[----:B------:R-:W-:Y:S01]  /*81b0*/  FFMA R28, R73, R0, R28 ;  /* 0x00000000491c7223 */ /* 0x000fe2000000001c */
[----:B------:R-:W-:Y:S01]  /*81c0*/  SHF.L.U32 R0, R119, 0x10, RZ ;  /* 0x0000001077007819 */ /* 0x000fe200000006ff */
[----:B------:R-:W-:Y:S01]  /*81d0*/  FFMA R29, R73, R2, R29 ;  /* 0x00000002491d7223 */ /* 0x000fe2000000001d */
[----:B------:R-:W-:Y:S01]  /*81e0*/  LOP3.LUT R2, R119, 0xffff0000, RZ, 0xc0, !PT ;  /* 0xffff000077027812 */ /* 0x000fe200078ec0ff */
[----:B------:R3:W-:Y:S01]  /*81f0*/  STS.128 [R153+0x4400], R4 ;  /* 0x0044000499007388 */ /* 0x0007e20000000c00 */
[C---:B------:R-:W-:Y:S01]  /*8200*/  FFMA R30, R73.reuse, R3, R30 ;  /* 0x00000003491e7223 */ /* 0x040fe2000000001e */
[C---:B------:R-:W-:Y:S01]  /*8210*/  LOP3.LUT R3, R124.reuse, 0xffff0000, RZ, 0xc0, !PT ;  /* 0xffff00007c037812 */ /* 0x040fe200078ec0ff */
[C---:B------:R-:W-:Y:S01]  /*8220*/  FFMA R31, R73.reuse, R0, R31 ;  /* 0x00000000491f7223 */ /* 0x040fe2000000001f */
[----:B------:R-:W-:Y:S01]  /*8230*/  SHF.L.U32 R0, R124, 0x10, RZ ;  /* 0x000000107c007819 */ /* 0x000fe200000006ff */
[----:B------:R-:W-:Y:S01]  /*8240*/  FFMA R32, R73, R2, R32 ;  /* 0x0000000249207223 */ /* 0x000fe20000000020 */
[----:B------:R-:W-:Y:S01]  /*8250*/  SHF.L.U32 R2, R125, 0x10, RZ ;  /* 0x000000107d027819 */ /* 0x000fe200000006ff */
[C---:B------:R-:W-:Y:S01]  /*8260*/  FMUL R37, R70.reuse, R56 ;  /* 0x0000003846257220 */ /* 0x040fe20000400000 */
[----:B------:R-:W-:Y:S01]  /*8270*/  FMUL R38, R70, R57 ;  /* 0x0000003946267220 */ /* 0x000fe20000400000 */
[----:B------:R-:W-:Y:S01]  /*8280*/  FFMA R33, R73, R0, R33 ;  /* 0x0000000049217223 */ /* 0x000fe20000000021 */
[----:B------:R-:W-:Y:S01]  /*8290*/  LOP3.LUT R0, R125, 0xffff0000, RZ, 0xc0, !PT ;  /* 0xffff00007d007812 */ /* 0x000fe200078ec0ff */
[----:B------:R-:W-:Y:S01]  /*82a0*/  FFMA R34, R73, R3, R34 ;  /* 0x0000000349227223 */ /* 0x000fe20000000022 */
[----:B------:R-:W-:Y:S01]  /*82b0*/  SHF.L.U32 R3, R127, 0x10, RZ ;  /* 0x000000107f037819 */ /* 0x000fe200000006ff */
[C---:B------:R-:W-:Y:S01]  /*82c0*/  FFMA R35, R73.reuse, R2, R35 ;  /* 0x0000000249237223 */ /* 0x040fe20000000023 */
[C---:B------:R-:W-:Y:S01]  /*82d0*/  SHF.L.U32 R2, R126.reuse, 0x10, RZ ;  /* 0x000000107e027819 */ /* 0x040fe200000006ff */
[C---:B------:R-:W-:Y:S01]  /*82e0*/  FFMA R36, R73.reuse, R0, R36 ;  /* 0x0000000049247223 */ /* 0x040fe20000000024 */
[----:B------:R-:W-:Y:S01]  /*82f0*/  LOP3.LUT R0, R126, 0xffff0000, RZ, 0xc0, !PT ;  /* 0xffff00007e007812 */ /* 0x000fe200078ec0ff */
[----:B------:R-:W-:Y:S01]  /*8300*/  FMUL R39, R70, R58 ;  /* 0x0000003a46277220 */ /* 0x000fe20000400000 */
[----:B------:R-:W-:Y:S01]  /*8310*/  F2FP.BF16.F32.PACK_AB R12, R34, R33 ;  /* 0x00000021220c723e */ /* 0x000fe200000010ff */
[----:B------:R-:W-:Y:S01]  /*8320*/  FFMA R37, R73, R2, R37 ;  /* 0x0000000249257223 */ /* 0x000fe20000000025 */
[----:B------:R-:W-:Y:S01]  /*8330*/  LOP3.LUT R2, R127, 0xffff0000, RZ, 0xc0, !PT ;  /* 0xffff00007f027812 */ /* 0x000fe200078ec0ff */
[----:B------:R-:W-:Y:S01]  /*8340*/  FMUL R40, R70, R59 ;  /* 0x0000003b46287220 */ /* 0x000fe20000400000 */
[----:B--2---:R-:W-:Y:S01]  /*8350*/  F2FP.BF16.F32.PACK_AB R8, R26, R25 ;  /* 0x000000191a08723e */ /* 0x004fe200000010ff */
[C---:B------:R-:W-:Y:S01]  /*8360*/  FFMA R38, R73.reuse, R0, R38 ;  /* 0x0000000049267223 */ /* 0x040fe20000000026 */
[C---:B------:R-:W-:Y:S01]  /*8370*/  SHF.L.U32 R0, R132.reuse, 0x10, RZ ;  /* 0x0000001084007819 */ /* 0x040fe200000006ff */
[----:B------:R-:W-:Y:S01]  /*8380*/  FFMA R39, R73, R3, R39 ;  /* 0x0000000349277223 */ /* 0x000fe20000000027 */
[----:B------:R-:W-:Y:S01]  /*8390*/  SHF.L.U32 R3, R133, 0x10, RZ ;  /* 0x0000001085037819 */ /* 0x000fe200000006ff */
[C---:B------:R-:W-:Y:S01]  /*83a0*/  FFMA R40, R73.reuse, R2, R40 ;  /* 0x0000000249287223 */ /* 0x040fe20000000028 */
[----:B------:R-:W-:Y:S01]  /*83b0*/  LOP3.LUT R2, R132, 0xffff0000, RZ, 0xc0, !PT ;  /* 0xffff000084027812 */ /* 0x000fe200078ec0ff */
[----:B------:R-:W-:Y:S01]  /*83c0*/  FMUL R41, R70, R60 ;  /* 0x0000003c46297220 */ /* 0x000fe20000400000 */
[----:B------:R-:W-:Y:S01]  /*83d0*/  F2FP.BF16.F32.PACK_AB R9, R28, R27 ;  /* 0x0000001b1c09723e */ /* 0x000fe200000010ff */
[----:B------:R-:W-:Y:S01]  /*83e0*/  FMUL R42, R70, R61 ;  /* 0x0000003d462a7220 */ /* 0x000fe20000400000 */
[----:B------:R-:W-:Y:S01]  /*83f0*/  F2FP.BF16.F32.PACK_AB R10, R30, R29 ;  /* 0x0000001d1e0a723e */ /* 0x000fe200000010ff */
[----:B------:R-:W-:Y:S01]  /*8400*/  FMUL R43, R70, R62 ;  /* 0x0000003e462b7220 */ /* 0x000fe20000400000 */
[----:B------:R-:W-:Y:S01]  /*8410*/  F2FP.BF16.F32.PACK_AB R11, R32, R31 ;  /* 0x0000001f200b723e */ /* 0x000fe200000010ff */
[C---:B------:R-:W-:Y:S01]  /*8420*/  FFMA R41, R73.reuse, R0, R41 ;  /* 0x0000000049297223 */ /* 0x040fe20000000029 */
[----:B------:R-:W-:Y:S01]  /*8430*/  FFMA R42, R73, R2, R42 ;  /* 0x00000002492a7223 */ /* 0x000fe2000000002a */
[----:B------:R-:W-:Y:S01]  /*8440*/  LOP3.LUT R0, R133, 0xffff0000, RZ, 0xc0, !PT ;  /* 0xffff000085007812 */ /* 0x000fe200078ec0ff */
[----:B------:R-:W-:Y:S01]  /*8450*/  FFMA R43, R73, R3, R43 ;  /* 0x00000003492b7223 */ /* 0x000fe2000000002b */
[----:B------:R-:W-:Y:S01]  /*8460*/  STS.128 [R152+0x4400], R8 ;  /* 0x0044000898007388 */ /* 0x000fe20000000c00 */
[----:B------:R-:W-:Y:S01]  /*8470*/  SHF.L.U32 R2, R134, 0x10, RZ ;  /* 0x0000001086027819 */ /* 0x000fe200000006ff */
[----:B------:R-:W-:Y:S01]  /*8480*/  FMUL R44, R70, R63 ;  /* 0x0000003f462c7220 */ /* 0x000fe20000400000 */
[----:B------:R-:W-:Y:S01]  /*8490*/  LOP3.LUT R3, R134, 0xffff0000, RZ, 0xc0, !PT ;  /* 0xffff000086037812 */ /* 0x000fe200078ec0ff */
[C---:B------:R-:W-:Y:S01]  /*84a0*/  FMUL R45, R70.reuse, R64 ;  /* 0x00000040462d7220 */ /* 0x040fe20000400000 */
[C---:B---3--:R-:W-:Y:S01]  /*84b0*/  SHF.L.U32 R4, R135.reuse, 0x10, RZ ;  /* 0x0000001087047819 */ /* 0x048fe200000006ff */
        /* <DEDUP_REMOVED lines=11> */
[----:B------:R-:W-:Y:S01]  /*8570*/  FFMA R48, R73, R5, R48 ;  /* 0x0000000549307223 */ /* 0x000fe20000000030 */
[----:B------:R-:W-:Y:S02]  /*8580*/  F2FP.BF16.F32.PACK_AB R4, R42, R41 ;  /* 0x000000292a04723e */ /* 0x000fe400000010ff */
[----:B------:R-:W-:Y:S01]  /*8590*/  STS.128 [R151+0x4400], R12 ;  /* 0x0044000c97007388 */ /* 0x000fe20000000c00 */
[----:B------:R-:W-:Y:S02]  /*85a0*/  F2FP.BF16.F32.PACK_AB R5, R44, R43 ;  /* 0x0000002b2c05723e */ /* 0x000fe400000010ff */
[----:B------:R-:W-:Y:S02]  /*85b0*/  F2FP.BF16.F32.PACK_AB R6, R46, R45 ;  /* 0x0000002d2e06723e */ /* 0x000fe400000010ff */
[----:B------:R-:W-:Y:S02]  /*85c0*/  F2FP.BF16.F32.PACK_AB R7, R48, R47 ;  /* 0x0000002f3007723e */ /* 0x000fe400000010ff */
[----:B------:R-:W-:Y:S02]  /*85d0*/  MOV R0, UR46 ;  /* 0x0000002e00007c02 */ /* 0x000fe40008000f00 */
[----:B------:R-:W-:Y:S01]  /*85e0*/  @P6 SHF.L.U32 R2, R157, 0x1f, RZ ;  /* 0x0000001f9d026819 */ /* 0x000fe200000006ff */
[----:B------:R2:W-:Y:S01]  /*85f0*/  STS.128 [R150+0x4400], R4 ;  /* 0x0044000496007388 */ /* 0x0005e20000000c00 */
[----:B------:R-:W-:Y:S04]  /*8600*/  @P6 LEA R0, R0, UR44, 0x3 ;  /* 0x0000002c00006c11 */ /* 0x000fe8000f8e18ff */
[----:B------:R-:W-:Y:S01]  /*8610*/  @P6 IADD3 R0, PT, PT, R0, 0x50, RZ ;  /* 0x0000005000006810 */ /* 0x000fe20007ffe0ff */
[----:B------:R-:W-:Y:S01]  /*8620*/  @!PT LDS RZ, [RZ] ;  /* 0x00000000fffff984 */ /* 0x000fe20000000800 */
[----:B------:R-:W-:Y:S01]  /*8630*/  @!PT LDS RZ, [RZ] ;  /* 0x00000000fffff984 */ /* 0x000fe20000000800 */
[----:B------:R-:W-:Y:S01]  /*8640*/  @!PT LDS RZ, [RZ] ;  /* 0x00000000fffff984 */ /* 0x000fe20000000800 */
[----:B------:R-:W-:Y:S01]  /*8650*/  @!PT LDS RZ, [RZ] ;  /* 0x00000000fffff984 */ /* 0x000fe20000000800 */
[----:B------:R3:W-:Y:S06]  /*8660*/  MEMBAR.ALL.CTA ;  /* 0x0000000000007992 */ /* 0x0007ec0000008000 */
[----:B---3--:R-:W3:Y:S01]  /*8670*/  FENCE.VIEW.ASYNC.S ;  /* 0x00000000000073c6 */ /* 0x008ee20000000000 */
[----:B-1----:R-:W-:Y:S02]  /*8680*/  @P6 PRMT R0, R165, 0x654, R0 ;  /* 0x00000654a5006816 */ /* 0x002fe40000000000 */
[----:B--2---:R-:W-:Y:S01]  /*8690*/  LEA R6, R75, UR44, 0x3 ;  /* 0x0000002c4b067c11 */ /* 0x004fe2000f8e18ff */
[----:B---3--:R-:W-:Y:S06]  /*86a0*/  BAR.SYNC.DEFER_BLOCKING 0x1, 0x80 ;  /* 0x0042000000007b1d */ /* 0x008fec0000010000 */
[----:B------:R-:W-:Y:S05]  /*86b0*/  @P0 BRA `(.L_x_112) ;  /* 0x0000000000280947 */ /* 0x000fea0003800000 */
[----:B------:R-:W1:Y:S01]  /*86c0*/  LDCU.64 UR6, c[0x0][0x348] ;  /* 0x00006900ff0677ac */ /* 0x000e620008000a00 */
[----:B------:R-:W-:Y:S02]  /*86d0*/  UIADD3 UR9, UPT, UPT, UR49, 0x40, URZ ;  /* 0x0000004031097890 */ /* 0x000fe4000fffe0ff */
[----:B------:R-:W-:Y:S01]  /*86e0*/  UIADD3 UR8, UPT, UPT, UR44, 0x4400, URZ ;  /* 0x000044002c087890 */ /* 0x000fe2000fffe0ff */
[----:B------:R-:W-:Y:S01]  /*86f0*/  UMOV UR10, UR50 ;  /* 0x00000032000a7c82 */ /* 0x000fe20008000000 */
[----:B------:R-:W-:Y:S01]  /*8700*/  UMOV UR11, UR36 ;  /* 0x00000024000b7c82 */ /* 0x000fe20008000000 */
[----:B-1----:R-:W-:Y:S04]  /*8710*/  UIADD3 UR4, UP0, UPT, UR6, 0x680, URZ ;  /* 0x0000068006047890 */ /* 0x002fe8000ff1e0ff */
[----:B------:R-:W-:Y:S09]  /*8720*/  UIADD3.X UR5, UPT, UPT, URZ, UR7, URZ, UP0, !UPT ;  /* 0x00000007ff057290 */ /* 0x000ff200087fe4ff */
[----:B------:R1:W-:Y:S01]  /*8730*/  UTMASTG.3D [UR8], [UR4] ;  /* 0x00000008040073b5 */ /* 0x0003e20008010000 */
[----:B------:R0:W-:Y:S01]  /*8740*/  UTMACMDFLUSH ;  /* 0x00000000000079b7 */ /* 0x0001e20000000000 */
[----:B-1----:R-:W-:Y:S04]  /*8750*/  DEPBAR.LE SB0, 0x1 ;  /* 0x000080400000791a */ /* 0x002fe80000000000 */
.L_x_112:
[----:B------:R-:W-:Y:S05]  /*8760*/  BSYNC.RECONVERGENT B0 ;  /* 0x0000000000007941 */ /* 0x000fea0003800200 */
.L_x_111:
[----:B------:R-:W-:Y:S01]  /*8770*/  BAR.SYNC.DEFER_BLOCKING 0x1, 0x80 ;  /* 0x0042000000007b1d */ /* 0x000fe20000010000 */
[----:B------:R-:W-:Y:S04]  /*8780*/  UIADD3 UR4, UPT, UPT, UR46, 0x1, URZ ;  /* 0x000000012e047890 */ /* 0x000fe8000fffe0ff */
[----:B------:R-:W-:Y:S04]  /*8790*/  UISETP.NE.AND UP0, UPT, UR4, 0x4, UPT ;  /* 0x000000040400788c */ /* 0x000fe8000bf05270 */
[----:B------:R-:W-:Y:S01]  /*87a0*/  USEL UR45, UR4, URZ, UP0 ;  /* 0x000000ff042d7287 */ /* 0x000fe20008000000 */
[----:B------:R1:W-:Y:S01]  /*87b0*/  @P6 SYNCS.ARRIVE.TRANS64.RED.A1T0 RZ, [R0+URZ], RZ ;  /* 0x000000ff00ff69a7 */ /* 0x0003e200081004ff */
[----:B------:R-:W-:Y:S01]  /*87c0*/  BSSY B1, `(.L_x_113) ;  /* 0x0000020000017945 */ /* 0x000fe20003800000 */
[----:B------:R-:W2:Y:S02]  /*87d0*/  @P6 SYNCS.PHASECHK.TRANS64.TRYWAIT P0, [R6+URZ+0x30], R2 ;  /* 0x00003002060065a7 */ /* 0x000ea400080011ff */
[----:B--2---:R-:W-:Y:S01]  /*87e0*/  @P6 SEL R83, RZ, 0x1, !P0 ;  /* 0x00000001ff536807 */ /* 0x004fe20004000000 */
[----:B-1----:R-:W-:Y:S06]  /*87f0*/  @!P6 BRA `(.L_x_114) ;  /* 0x000000000070e947 */ /* 0x002fec0003800000 */
        /* <DEDUP_REMOVED lines=9> */
[----:B------:R-:W-:Y:S04]  /*8890*/  SHF.L.U32 R5, R157, 0x1f, RZ ;  /* 0x0000001f9d057819 */ /* 0x000fe800000006ff */
[----:B------:R-:W1:Y:S02]  /*88a0*/  SYNCS.PHASECHK.TRANS64.TRYWAIT P0, [R6+URZ+0x30], R5 ;  /* 0x00003005060075a7 */ /* 0x000e6400080011ff */
[----:B-1----:R-:W-:Y:S05]  /*88b0*/  @!P0 BRA `(.L_x_117) ;  /* 0x0000003400148947 */ /* 0x002fea0003800000 */
.L_x_116:
[----:B------:R-:W-:Y:S05]  /*88c0*/  BSYNC B0 ;  /* 0x0000000000007941 */ /* 0x000fea0003800000 */
.L_x_115:
[----:B------:R-:W-:Y:S01]  /*88d0*/  ISETP.NE.AND P0, PT, R96, RZ, PT ;  /* 0x000000ff6000720c */ /* 0x000fe20003f05270 */
[----:B------:R-:W-:Y:S11]  /*88e0*/  VIADD R75, R75, 0x1 ;  /* 0x000000014b4b7836 */ /* 0x000ff60000000000 */
[----:B------:R-:W-:Y:S01]  /*88f0*/  @!UPT UIADD3 URZ, UPT, UPT, URZ, URZ, URZ ;  /* 0x000000fffffff290 */ /* 0x000fe2000fffe0ff */
[----:B------:R2:W3:Y:S01]  /*8900*/  @P0 LDS.128 R76, [R4+UR44+0x400] ;  /* 0x0004002c044c0984 */ /* 0x0004e20008000c00 */
[C---:B-1----:R-:W-:Y:S03]  /*8910*/  @P0 IADD3 R5, PT, PT, R82.reuse, R2, RZ ;  /* 0x0000000252050210 */ /* 0x042fe60007ffe0ff */
[----:B------:R1:W4:Y:S04]  /*8920*/  @P0 LDS.128 R84, [R3+0x400] ;  /* 0x0004000003540984 */ /* 0x0003280000000c00 */
[----:B------:R5:W3:Y:S04]  /*8930*/  @P0 LDS.128 R92, [R2+0x400] ;  /* 0x00040000025c0984 */ /* 0x000ae80000000c00 */
[----:B------:R3:W3:Y:S04]  /*8940*/  @P0 LDS.128 R100, [R5+0x400] ;  /* 0x0004000005640984 */ /* 0x0006e80000000c00 */
[----:B------:R3:W3:Y:S01]  /*8950*/  @P0 LDS.128 R108, [R0+0x400] ;  /* 0x00040000006c0984 */ /* 0x0006e20000000c00 */
[--C-:B--2---:R-:W-:Y:S02]  /*8960*/  @P0 IMAD.IADD R4, R81, 0x1, R0.reuse ;  /* 0x0000000151040824 */ /* 0x104fe400078e0200 */
[C---:B-1----:R-:W-:Y:S03]  /*8970*/  @P0 IMAD.IADD R3, R82.reuse, 0x1, R0 ;  /* 0x0000000152030824 */ /* 0x042fe600078e0200 */
[----:B------:R1:W2:Y:S01]  /*8980*/  @P0 LDS.128 R124, [R4+0x400] ;  /* 0x00040000047c0984 */ /* 0x0002a20000000c00 */
[----:B-----5:R-:W-:Y:S03]  /*8990*/  @P0 IADD3 R2, PT, PT, R82, R4, RZ ;  /* 0x0000000452020210 */ /* 0x020fe60007ffe0ff */
[----:B------:R1:W1:Y:S04]  /*89a0*/  @P0 LDS.128 R116, [R3+0x400] ;  /* 0x0004000003740984 */ /* 0x0002680000000c00 */
[----:B------:R1:W1:Y:S02]  /*89b0*/  @P0 LDS.128 R132, [R2+0x400] ;  /* 0x0004000002840984 */ /* 0x0002640000000c00 */
.L_x_114:
[----:B------:R-:W-:Y:S05]  /*89c0*/  BSYNC B1 ;  /* 0x0000000000017941 */ /* 0x000fea0003800000 */
.L_x_113:
[----:B---3--:R-:W-:Y:S05]  /*89d0*/  VIADD R0, R71, 0x80 ;  /* 0x0000008047007836 */ /* 0x008fea0000000000 */
[----:B------:R-:W-:Y:S04]  /*89e0*/  SHF.R.U32.HI R0, RZ, 0x15, R0 ;  /* 0x00000015ff007819 */ /* 0x000fe80000011600 */
[----:B------:R-:W-:Y:S11]  /*89f0*/  LOP3.LUT P0, RZ, R0, 0x3, R143, 0x48, !PT ;  /* 0x0000000300ff7812 */ /* 0x000ff6000780488f */
[----:B------:R-:W-:Y:S02]  /*8a00*/  @!UPT UIADD3 URZ, UPT, UPT, URZ, URZ, URZ ;  /* 0x000000fffffff290 */ /* 0x000fe4000fffe0ff */
[----:B------:R-:W-:Y:S05]  /*8a10*/  @!P0 BRA `(.L_x_118) ;  /* 0x0000000000408947 */ /* 0x000fea0003800000 */
[----:B------:R-:W3:Y:S01]  /*8a20*/  LDCU.64 UR8, c[0x4][0x70] ;  /* 0x01000e00ff0877ac */ /* 0x000ee20008000a00 */
[----:B-1----:R-:W-:Y:S01]  /*8a30*/  MOV R3, 0x0 ;  /* 0x0000000000037802 */ /* 0x002fe20000000f00 */
        /* <DEDUP_REMOVED lines=14> */
.L_x_118:
[----:B-1----:R-:W-:Y:S01]  /*8b20*/  SHF.L.U32 R3, R76, 0x10, RZ ;  /* 0x000000104c037819 */ /* 0x002fe200000006ff */
[----:B------:R-:W-:Y:S05]  /*8b30*/  WARPSYNC.ALL ;  /* 0x0000000000007948 */ /* 0x000fea0003800000 */
[----:B------:R-:W-:Y:S01]  /*8b40*/  R2UR UR4, R71 ;  /* 0x00000000470472ca */ /* 0x000fe200000e0000 */
[----:B------:R-:W-:Y:S01]  /*8b50*/  BSSY.RECONVERGENT B0, `(.L_x_119) ;  /* 0x0000103000007945 */ /* 0x000fe20003800200 */
[----:B------:R-:W-:Y:S02]  /*8b60*/  LOP3.LUT R72, R79, 0xffff0000, RZ, 0xc0, !PT ;  /* 0xffff00004f487812 */ /* 0x000fe400078ec0ff */
[----:B------:R-:W-:Y:S02]  /*8b70*/  ISETP.NE.AND P6, PT, R161, RZ, PT ;  /* 0x000000ffa100720c */ /* 0x000fe40003fc5270 */
[----:B------:R-:W-:Y:S07]  /*8b80*/  ISETP.NE.AND P0, PT, R160, RZ, PT ;  /* 0x000000ffa000720c */ /* 0x000fee0003f05270 */
[----:B------:R-:W1:Y:S02]  /*8b90*/  LDTM.x64 R4, tmem[UR4+0x80] ;  /* 0x00008004000479ee */ /* 0x000e640008340000 */
[----:B-1----:R-:W-:Y:S01]  /*8ba0*/  FMUL R0, R70, R4 ;  /* 0x0000000446007220 */ /* 0x002fe20000400000 */
        /* <DEDUP_REMOVED lines=20> */
[C---:B------:R-:W-:Y:S01]  /*8cf0*/  FFMA R0, R73.reuse, R6, R0 ;  /* 0x0000000649007223 */ /* 0x040fe20000000000 */
[----:B------:R-:W-:Y:S01]  /*8d00*/  FMUL R5, R70, R11 ;  /* 0x0000000b46057220 */ /* 0x000fe20000400000 */
[C---:B------:R-:W-:Y:S01]  /*8d10*/  FFMA R2, R73.reuse, R8, R2 ;  /* 0x0000000849027223 */ /* 0x040fe20000000002 */
[----:B------:R-:W-:Y:S01]  /*8d20*/  LOP3.LUT R8, R84, 0xffff0000, RZ, 0xc0, !PT ;  /* 0xffff000054087812 */ /* 0x000fe200078ec0ff */
[----:B------:R-:W-:Y:S01]  /*8d30*/  FMUL R3, R70, R12 ;  /* 0x0000000c46037220 */ /* 0x000fe20000400000 */
[----:B------:R-:W-:Y:S01]  /*8d40*/  F2FP.BF16.F32.PACK_AB R90, R0, R4 ;  /* 0x00000004005a723e */ /* 0x000fe200000010ff */
[C---:B------:R-:W-:Y:S01]  /*8d50*/  FMUL R6, R70.reuse, R13 ;  /* 0x0000000d46067220 */ /* 0x040fe20000400000 */
[----:B------:R-:W-:Y:S01]  /*8d60*/  FFMA R5, R73, R72, R5 ;  /* 0x0000004849057223 */ /* 0x000fe20000000005 */
[----:B------:R-:W-:Y:S01]  /*8d70*/  SHF.L.U32 R72, R85, 0x10, RZ ;  /* 0x0000001055487819 */ /* 0x000fe200000006ff */
[C---:B------:R-:W-:Y:S01]  /*8d80*/  FFMA R3, R73.reuse, R7, R3 ;  /* 0x0000000749037223 */ /* 0x040fe20000000003 */
[----:B------:R-:W-:Y:S01]  /*8d90*/  FFMA R6, R73, R8, R6 ;  /* 0x0000000849067223 */ /* 0x000fe20000000006 */
[C---:B------:R-:W-:Y:S01]  /*8da0*/  FMUL R4, R70.reuse, R16 ;  /* 0x0000001046047220 */ /* 0x040fe20000400000 */
[----:B------:R-:W-:Y:S01]  /*8db0*/  F2FP.BF16.F32.PACK_AB R91, R5, R2 ;  /* 0x00000002055b723e */ /* 0x000fe200000010ff */
[C---:B------:R-:W-:Y:S01]  /*8dc0*/  FMUL R16, R70.reuse, R27 ;  /* 0x0000001b46107220 */ /* 0x040fe20000400000 */
[C---:B------:R-:W-:Y:S01]  /*8dd0*/  FMUL R27, R70.reuse, R38 ;  /* 0x00000026461b7220 */ /* 0x040fe20000400000 */
[C---:B------:R-:W-:Y:S01]  /*8de0*/  FMUL R38, R70.reuse, R49 ;  /* 0x0000003146267220 */ /* 0x040fe20000400000 */
[----:B------:R-:W-:Y:S01]  /*8df0*/  FMUL R49, R70, R60 ;  /* 0x0000003c46317220 */ /* 0x000fe20000400000 */
[----:B------:R-:W-:Y:S01]  /*8e00*/  F2FP.BF16.F32.PACK_AB R60, R6, R3 ;  /* 0x00000003063c723e */ /* 0x000fe200000010ff */
[----:B------:R-:W-:Y:S01]  /*8e10*/  STS.128 [R164+UR44+0x8400], R88 ;  /* 0x00840058a4007988 */ /* 0x000fe20008000c2c */
[----:B------:R-:W-:Y:S01]  /*8e20*/  LOP3.LUT R3, R85, 0xffff0000, RZ, 0xc0, !PT ;  /* 0xffff000055037812 */ /* 0x000fe200078ec0ff */
[----:B------:R-:W-:Y:S01]  /*8e30*/  FMUL R0, R70, R14 ;  /* 0x0000000e46007220 */ /* 0x000fe20000400000 */
[----:B------:R-:W-:Y:S01]  /*8e40*/  SHF.L.U32 R6, R86, 0x10, RZ ;  /* 0x0000001056067819 */ /* 0x000fe200000006ff */
[C---:B------:R-:W-:Y:S01]  /*8e50*/  FMUL R2, R70.reuse, R15 ;  /* 0x0000000f46027220 */ /* 0x040fe20000400000 */
[C---:B------:R-:W-:Y:S01]  /*8e60*/  FMUL R13, R70.reuse, R24 ;  /* 0x00000018460d7220 */ /* 0x040fe20000400000 */
[C---:B------:R-:W-:Y:S01]  /*8e70*/  FFMA R0, R73.reuse, R72, R0 ;  /* 0x0000004849007223 */ /* 0x040fe20000000000 */
[C---:B------:R-:W-:Y:S01]  /*8e80*/  FMUL R5, R70.reuse, R17 ;  /* 0x0000001146057220 */ /* 0x040fe20000400000 */
[----:B------:R-:W-:Y:S01]  /*8e90*/  FFMA R2, R73, R3, R2 ;  /* 0x0000000349027223 */ /* 0x000fe20000000002 */
[----:B------:R-:W-:Y:S01]  /*8ea0*/  SHF.L.U32 R3, R93, 0x10, RZ ;  /* 0x000000105d037819 */ /* 0x000fe200000006ff */
[C---:B------:R-:W-:Y:S01]  /*8eb0*/  FMUL R14, R70.reuse, R25 ;  /* 0x00000019460e7220 */ /* 0x040fe20000400000 */
        /* <DEDUP_REMOVED lines=8> */
[----:B------:R-:W-:Y:S01]  /*8f40*/  FMUL R46, R70, R57 ;  /* 0x00000039462e7220 */ /* 0x000fe20000400000 */
[----:B------:R-:W-:Y:S01]  /*8f50*/  LOP3.LUT R57, R86, 0xffff0000, RZ, 0xc0, !PT ;  /* 0xffff000056397812 */ /* 0x000fe200078ec0ff */
[C---:B------:R-:W-:Y:S01]  /*8f60*/  FMUL R37, R70.reuse, R48 ;  /* 0x0000003046257220 */ /* 0x040fe20000400000 */
[C---:B------:R-:W-:Y:S01]  /*8f70*/  FMUL R39, R70.reuse, R50 ;  /* 0x0000003246277220 */ /* 0x040fe20000400000 */
[C---:B------:R-:W-:Y:S01]  /*8f80*/  FMUL R47, R70.reuse, R58 ;  /* 0x0000003a462f7220 */ /* 0x040fe20000400000 */
[C---:B------:R-:W-:Y:S01]  /*8f90*/  SHF.L.U32 R58, R87.reuse, 0x10, RZ ;  /* 0x00000010573a7819 */ /* 0x040fe200000006ff */
[----:B------:R-:W-:Y:S01]  /*8fa0*/  FMUL R50, R70, R61 ;  /* 0x0000003d46327220 */ /* 0x000fe20000400000 */
[----:B------:R-:W-:Y:S01]  /*8fb0*/  F2FP.BF16.F32.PACK_AB R61, R2, R0 ;  /* 0x00000000023d723e */ /* 0x000fe200000010ff */
[C---:B------:R-:W-:Y:S01]  /*8fc0*/  FMUL R48, R70.reuse, R59 ;  /* 0x0000003b46307220 */ /* 0x040fe20000400000 */
[----:B------:R-:W-:Y:S01]  /*8fd0*/  LOP3.LUT R59, R87, 0xffff0000, RZ, 0xc0, !PT ;  /* 0xffff0000573b7812 */ /* 0x000fe200078ec0ff */
[----:B------:R-:W-:Y:S01]  /*8fe0*/  FMUL R7, R70, R18 ;  /* 0x0000001246077220 */ /* 0x000fe20000400000 */
[----:B------:R-:W-:Y:S01]  /*8ff0*/  SHF.L.U32 R0, R92, 0x10, RZ ;  /* 0x000000105c007819 */ /* 0x000fe200000006ff */
[----:B------:R-:W-:Y:S01]  /*9000*/  FMUL R8, R70, R19 ;  /* 0x0000001346087220 */ /* 0x000fe20000400000 */
[----:B------:R-:W-:Y:S01]  /*9010*/  LOP3.LUT R2, R92, 0xffff0000, RZ, 0xc0, !PT ;  /* 0xffff00005c027812 */ /* 0x000fe200078ec0ff */
[C---:B------:R-:W-:Y:S01]  /*9020*/  FFMA R4, R73.reuse, R6, R4 ;  /* 0x0000000649047223 */ /* 0x040fe20000000004 */
[C---:B------:R-:W-:Y:S01]  /*9030*/  FMUL R9, R70.reuse, R20 ;  /* 0x0000001446097220 */ /* 0x040fe20000400000 */
[C---:B------:R-:W-:Y:S01]  /*9040*/  FFMA R5, R73.reuse, R57, R5 ;  /* 0x0000003949057223 */ /* 0x040fe20000000005 */
[C---:B------:R-:W-:Y:S01]  /*9050*/  FFMA R7, R73.reuse, R58, R7 ;  /* 0x0000003a49077223 */ /* 0x040fe20000000007 */
[C---:B------:R-:W-:Y:S01]  /*9060*/  FMUL R10, R70.reuse, R21 ;  /* 0x00000015460a7220 */ /* 0x040fe20000400000 */
[C---:B------:R-:W-:Y:S01]  /*9070*/  FFMA R8, R73.reuse, R59, R8 ;  /* 0x0000003b49087223 */ /* 0x040fe20000000008 */
[----:B------:R-:W-:Y:S01]  /*9080*/  FFMA R9, R73, R0, R9 ;  /* 0x0000000049097223 */ /* 0x000fe20000000009 */
[----:B------:R-:W-:Y:S01]  /*9090*/  LOP3.LUT R0, R93, 0xffff0000, RZ, 0xc0, !PT ;  /* 0xffff00005d007812 */ /* 0x000fe200078ec0ff */
[----:B------:R-:W-:Y:S01]  /*90a0*/  FMUL R11, R70, R22 ;  /* 0x00000016460b7220 */ /* 0x000fe20000400000 */
[C---:B------:R-:W-:Y:S01]  /*90b0*/  FFMA R10, R73.reuse, R2, R10 ;  /* 0x00000002490a7223 */ /* 0x040fe2000000000a */
[----:B------:R-:W-:Y:S01]  /*90c0*/  SHF.L.U32 R2, R94, 0x10, RZ ;  /* 0x000000105e027819 */ /* 0x000fe200000006ff */
[C---:B------:R-:W-:Y:S01]  /*90d0*/  FMUL R12, R70.reuse, R23 ;  /* 0x00000017460c7220 */ /* 0x040fe20000400000 */
[----:B------:R-:W-:Y:S01]  /*90e0*/  FFMA R11, R73, R3, R11 ;  /* 0x00000003490b7223 */ /* 0x000fe2000000000b */
[----:B------:R-:W-:Y:S01]  /*90f0*/  SHF.L.U32 R3, R95, 0x10, RZ ;  /* 0x000000105f037819 */ /* 0x000fe200000006ff */
        /* <DEDUP_REMOVED lines=11> */
[----:B------:R-:W-:Y:S01]  /*91b0*/  FFMA R16, R73, R2, R16 ;  /* 0x0000000249107223 */ /* 0x000fe20000000010 */
[----:B------:R-:W-:Y:S01]  /*91c0*/  LOP3.LUT R2, R100, 0xffff0000, RZ, 0xc0, !PT ;  /* 0xffff000064027812 */ /* 0x000fe200078ec0ff */
[C---:B------:R-:W-:Y:S01]  /*91d0*/  FMUL R30, R70.reuse, R41 ;  /* 0x00000029461e7220 */ /* 0x040fe20000400000 */
[C---:B------:R-:W-:Y:S01]  /*91e0*/  FMUL R40, R70.reuse, R51 ;  /* 0x0000003346287220 */ /* 0x040fe20000400000 */
[C---:B------:R-:W-:Y:S01]  /*91f0*/  FMUL R41, R70.reuse, R52 ;  /* 0x0000003446297220 */ /* 0x040fe20000400000 */
[C---:B------:R-:W-:Y:S01]  /*9200*/  FMUL R51, R70.reuse, R62 ;  /* 0x0000003e46337220 */ /* 0x040fe20000400000 */
[----:B------:R-:W-:Y:S01]  /*9210*/  F2FP.BF16.F32.PACK_AB R62, R5, R4 ;  /* 0x00000004053e723e */ /* 0x000fe200000010ff */
[----:B------:R-:W-:Y:S01]  /*9220*/  FMUL R52, R70, R63 ;  /* 0x0000003f46347220 */ /* 0x000fe20000400000 */
[----:B------:R-:W-:Y:S01]  /*9230*/  F2FP.BF16.F32.PACK_AB R63, R8, R7 ;  /* 0x00000007083f723e */ /* 0x000fe200000010ff */
[----:B------:R-:W-:Y:S01]  /*9240*/  FFMA R17, R73, R0, R17 ;  /* 0x0000000049117223 */ /* 0x000fe20000000011 */
[----:B------:R-:W-:Y:S01]  /*9250*/  LOP3.LUT R0, R101, 0xffff0000, RZ, 0xc0, !PT ;  /* 0xffff000065007812 */ /* 0x000fe200078ec0ff */
[C---:B------:R-:W-:Y:S01]  /*9260*/  FFMA R18, R73.reuse, R2, R18 ;  /* 0x0000000249127223 */ /* 0x040fe20000000012 */
[C---:B------:R-:W-:Y:S01]  /*9270*/  SHF.L.U32 R2, R102.reuse, 0x10, RZ ;  /* 0x0000001066027819 */ /* 0x040fe200000006ff */
[----:B------:R-:W-:Y:S01]  /*9280*/  FFMA R19, R73, R3, R19 ;  /* 0x0000000349137223 */ /* 0x000fe20000000013 */
[----:B------:R-:W-:Y:S01]  /*9290*/  LOP3.LUT R3, R102, 0xffff0000, RZ, 0xc0, !PT ;  /* 0xffff000066037812 */ /* 0x000fe200078ec0ff */
[C---:B------:R-:W-:Y:S01]  /*92a0*/  FMUL R20, R70.reuse, R31 ;  /* 0x0000001f46147220 */ /* 0x040fe20000400000 */
[C---:B------:R-:W-:Y:S01]  /*92b0*/  SHF.L.U32 R4, R103.reuse, 0x10, RZ ;  /* 0x0000001067047819 */ /* 0x040fe200000006ff */
[----:B------:R-:W-:Y:S01]  /*92c0*/  FMUL R21, R70, R32 ;  /* 0x0000002046157220 */ /* 0x000fe20000400000 */
[----:B------:R-:W-:Y:S01]  /*92d0*/  F2FP.BF16.F32.PACK_AB R8, R10, R9 ;  /* 0x000000090a08723e */ /* 0x000fe200000010ff */
[----:B------:R-:W-:Y:S01]  /*92e0*/  STS.128 [R163+0x8400], R60 ;  /* 0x0084003ca3007388 */ /* 0x000fe20000000c00 */
        /* <DEDUP_REMOVED lines=8> */
[C---:B------:R-:W-:Y:S01]  /*9370*/  SHF.L.U32 R0, R108.reuse, 0x10, RZ ;  /* 0x000000106c007819 */ /* 0x040fe200000006ff */
[C---:B------:R-:W-:Y:S01]  /*9380*/  FFMA R22, R73.reuse, R3, R22 ;  /* 0x0000000349167223 */ /* 0x040fe20000000016 */
[----:B------:R-:W-:Y:S01]  /*9390*/  LOP3.LUT R2, R108, 0xffff0000, RZ, 0xc0, !PT ;  /* 0xffff00006c027812 */ /* 0x000fe200078ec0ff */
[C---:B------:R-:W-:Y:S01]  /*93a0*/  FFMA R23, R73.reuse, R4, R23 ;  /* 0x0000000449177223 */ /* 0x040fe20000000017 */
[----:B------:R-:W-:Y:S01]  /*93b0*/  F2FP.BF16.F32.PACK_AB R4, R18, R17 ;  /* 0x000000111204723e */ /* 0x000fe200000010ff */
[C---:B------:R-:W-:Y:S01]  /*93c0*/  FFMA R24, R73.reuse, R5, R24 ;  /* 0x0000000549187223 */ /* 0x040fe20000000018 */
[----:B------:R-:W-:Y:S01]  /*93d0*/  F2FP.BF16.F32.PACK_AB R5, R20, R19 ;  /* 0x000000131405723e */ /* 0x000fe200000010ff */
[----:B------:R-:W-:Y:S01]  /*93e0*/  STS.128 [R162+0x8400], R8 ;  /* 0x00840008a2007388 */ /* 0x000fe20000000c00 */
[----:B------:R-:W-:Y:S01]  /*93f0*/  F2FP.BF16.F32.PACK_AB R6, R22, R21 ;  /* 0x000000151606723e */ /* 0x000fe200000010ff */
[C---:B------:R-:W-:Y:S01]  /*9400*/  FFMA R25, R73.reuse, R0, R25 ;  /* 0x0000000049197223 */ /* 0x040fe20000000019 */
[----:B------:R-:W-:Y:S01]  /*9410*/  F2FP.BF16.F32.PACK_AB R7, R24, R23 ;  /* 0x000000171807723e */ /* 0x000fe200000010ff */
[----:B------:R-:W-:Y:S01]  /*9420*/  FFMA R26, R73, R2, R26 ;  /* 0x00000002491a7223 */ /* 0x000fe2000000001a */
[C---:B------:R-:W-:Y:S01]  /*9430*/  SHF.L.U32 R3, R109.reuse, 0x10, RZ ;  /* 0x000000106d037819 */ /* 0x040fe200000006ff */
[----:B------:R-:W-:Y:S01]  /*9440*/  FMUL R31, R70, R42 ;  /* 0x0000002a461f7220 */ /* 0x000fe20000400000 */
[----:B------:R-:W-:Y:S01]  /*9450*/  LOP3.LUT R0, R109, 0xffff0000, RZ, 0xc0, !PT ;  /* 0xffff00006d007812 */ /* 0x000fe200078ec0ff */
[----:B------:R1:W-:Y:S01]  /*9460*/  STS.128 [R154+0x8400], R4 ;  /* 0x008400049a007388 */ /* 0x0003e20000000c00 */
[C---:B------:R-:W-:Y:S01]  /*9470*/  SHF.L.U32 R2, R110.reuse, 0x10, RZ ;  /* 0x000000106e027819 */ /* 0x040fe200000006ff */
[C---:B------:R-:W-:Y:S01]  /*9480*/  FFMA R27, R73.reuse, R3, R27 ;  /* 0x00000003491b7223 */ /* 0x040fe2000000001b */
[----:B------:R-:W-:Y:S01]  /*9490*/  LOP3.LUT R3, R110, 0xffff0000, RZ, 0xc0, !PT ;  /* 0xffff00006e037812 */ /* 0x000fe200078ec0ff */
[C---:B------:R-:W-:Y:S01]  /*94a0*/  FFMA R28, R73.reuse, R0, R28 ;  /* 0x00000000491c7223 */ /* 0x040fe2000000001c */
[C---:B------:R-:W-:Y:S01]  /*94b0*/  SHF.L.U32 R0, R116.reuse, 0x10, RZ ;  /* 0x0000001074007819 */ /* 0x040fe200000006ff */
[C---:B------:R-:W-:Y:S01]  /*94c0*/  FFMA R29, R73.reuse, R2, R29 ;  /* 0x00000002491d7223 */ /* 0x040fe2000000001d */
[----:B------:R-:W-:Y:S01]  /*94d0*/  LOP3.LUT R2, R116, 0xffff0000, RZ, 0xc0, !PT ;  /* 0xffff000074027812 */ /* 0x000fe200078ec0ff */
        /* <DEDUP_REMOVED lines=13> */
[C---:B-1----:R-:W-:Y:S02]  /*95b0*/  SHF.L.U32 R4, R111.reuse, 0x10, RZ ;  /* 0x000000106f047819 */ /* 0x042fe400000006ff */
[----:B------:R-:W-:Y:S02]  /*95c0*/  LOP3.LUT R5, R111, 0xffff0000, RZ, 0xc0, !PT ;  /* 0xffff00006f057812 */ /* 0x000fe400078ec0ff */
[----:B------:R-:W-:Y:S01]  /*95d0*/  F2FP.BF16.F32.PACK_AB R6, R30, R29 ;  /* 0x0000001d1e06723e */ /* 0x000fe200000010ff */
[C---:B------:R-:W-:Y:S01]  /*95e0*/  FFMA R31, R73.reuse, R4, R31 ;  /* 0x00000004491f7223 */ /* 0x040fe2000000001f */
[----:B------:R-:W-:Y:S01]  /*95f0*/  F2FP.BF16.F32.PACK_AB R4, R26, R25 ;  /* 0x000000191a04723e */ /* 0x000fe200000010ff */
[C---:B------:R-:W-:Y:S01]  /*9600*/  FFMA R32, R73.reuse, R5, R32 ;  /* 0x0000000549207223 */ /* 0x040fe20000000020 */
[----:B------:R-:W-:Y:S01]  /*9610*/  F2FP.BF16.F32.PACK_AB R5, R28, R27 ;  /* 0x0000001b1c05723e */ /* 0x000fe200000010ff */
[----:B------:R-:W-:Y:S01]  /*9620*/  FFMA R33, R73, R0, R33 ;  /* 0x0000000049217223 */ /* 0x000fe20000000021 */
[----:B------:R-:W-:Y:S01]  /*9630*/  LOP3.LUT R0, R117, 0xffff0000, RZ, 0xc0, !PT ;  /* 0xffff000075007812 */ /* 0x000fe200078ec0ff */
[C---:B------:R-:W-:Y:S01]  /*9640*/  FFMA R34, R73.reuse, R2, R34 ;  /* 0x0000000249227223 */ /* 0x040fe20000000022 */
[----:B------:R-:W-:Y:S01]  /*9650*/  SHF.L.U32 R2, R118, 0x10, RZ ;  /* 0x0000001076027819 */ /* 0x000fe200000006ff */
[C---:B------:R-:W-:Y:S01]  /*9660*/  FFMA R35, R73.reuse, R3, R35 ;  /* 0x0000000349237223 */ /* 0x040fe20000000023 */
[----:B------:R-:W-:Y:S01]  /*9670*/  F2FP.BF16.F32.PACK_AB R7, R32, R31 ;  /* 0x0000001f2007723e */ /* 0x000fe200000010ff */
[C---:B------:R-:W-:Y:S01]  /*9680*/  FFMA R36, R73.reuse, R0, R36 ;  /* 0x0000000049247223 */ /* 0x040fe20000000024 */
[----:B------:R-:W-:Y:S01]  /*9690*/  LOP3.LUT R0, R118, 0xffff0000, RZ, 0xc0, !PT ;  /* 0xffff000076007812 */ /* 0x000fe200078ec0ff */
[----:B------:R-:W-:Y:S01]  /*96a0*/  FFMA R37, R73, R2, R37 ;  /* 0x0000000249257223 */ /* 0x000fe20000000025 */
[----:B------:R-:W-:Y:S01]  /*96b0*/  SHF.L.U32 R3, R119, 0x10, RZ ;  /* 0x0000001077037819 */ /* 0x000fe200000006ff */
[----:B------:R1:W-:Y:S01]  /*96c0*/  STS.128 [R153+0x8400], R4 ;  /* 0x0084000499007388 */ /* 0x0003e20000000c00 */
[C---:B--2---:R-:W-:Y:S01]  /*96d0*/  SHF.L.U32 R2, R124.reuse, 0x10, RZ ;  /* 0x000000107c027819 */ /* 0x044fe200000006ff */
[----:B------:R-:W-:Y:S01]  /*96e0*/  FFMA R38, R73, R0, R38 ;  /* 0x0000000049267223 */ /* 0x000fe20000000026 */
[----:B------:R-:W-:Y:S01]  /*96f0*/  LOP3.LUT R0, R119, 0xffff0000, RZ, 0xc0, !PT ;  /* 0xffff000077007812 */ /* 0x000fe200078ec0ff */
[C---:B------:R-:W-:Y:S01]  /*9700*/  FFMA R39, R73.reuse, R3, R39 ;  /* 0x0000000349277223 */ /* 0x040fe20000000027 */
[----:B------:R-:W-:Y:S02]  /*9710*/  LOP3.LUT R3, R124, 0xffff0000, RZ, 0xc0, !PT ;  /* 0xffff00007c037812 */ /* 0x000fe400078ec0ff */
[----:B------:R-:W-:Y:S01]  /*9720*/  F2FP.BF16.F32.PACK_AB R8, R34, R33 ;  /* 0x000000212208723e */ /* 0x000fe200000010ff */
[----:B------:R-:W-:Y:S01]  /*9730*/  FFMA R40, R73, R0, R40 ;  /* 0x0000000049287223 */ /* 0x000fe20000000028 */
[----:B------:R-:W-:Y:S01]  /*9740*/  SHF.L.U32 R0, R125, 0x10, RZ ;  /* 0x000000107d007819 */ /* 0x000fe200000006ff */
[----:B------:R-:W-:Y:S01]  /*9750*/  FFMA R41, R73, R2, R41 ;  /* 0x0000000249297223 */ /* 0x000fe20000000029 */
[----:B------:R-:W-:Y:S01]  /*9760*/  LOP3.LUT R2, R125, 0xffff0000, RZ, 0xc0, !PT ;  /* 0xffff00007d027812 */ /* 0x000fe200078ec0ff */
[----:B------:R-:W-:Y:S01]  /*9770*/  FFMA R42, R73, R3, R42 ;  /* 0x00000003492a7223 */ /* 0x000fe2000000002a */
[----:B------:R-:W-:Y:S01]  /*9780*/  SHF.L.U32 R3, R127, 0x10, RZ ;  /* 0x000000107f037819 */ /* 0x000fe200000006ff */
[C---:B------:R-:W-:Y:S01]  /*9790*/  FFMA R43, R73.reuse, R0, R43 ;  /* 0x00000000492b7223 */ /* 0x040fe2000000002b */
[C---:B------:R-:W-:Y:S01]  /*97a0*/  SHF.L.U32 R0, R126.reuse, 0x10, RZ ;  /* 0x000000107e007819 */ /* 0x040fe200000006ff */
[C---:B------:R-:W-:Y:S01]  /*97b0*/  FFMA R44, R73.reuse, R2, R44 ;  /* 0x00000002492c7223 */ /* 0x040fe2000000002c */
[----:B------:R-:W-:Y:S02]  /*97c0*/  LOP3.LUT R2, R126, 0xffff0000, RZ, 0xc0, !PT ;  /* 0xffff00007e027812 */ /* 0x000fe400078ec0ff */
[----:B------:R-:W-:Y:S01]  /*97d0*/  F2FP.BF16.F32.PACK_AB R9, R36, R35 ;  /* 0x000000232409723e */ /* 0x000fe200000010ff */
        /* <DEDUP_REMOVED lines=8> */
[C---:B------:R-:W-:Y:S01]  /*9860*/  FFMA R49, R73.reuse, R2, R49 ;  /* 0x0000000249317223 */ /* 0x040fe20000000031 */
[----:B------:R-:W-:Y:S02]  /*9870*/  F2FP.BF16.F32.PACK_AB R10, R38, R37 ;  /* 0x00000025260a723e */ /* 0x000fe400000010ff */
[----:B------:R-:W-:Y:S01]  /*9880*/  F2FP.BF16.F32.PACK_AB R11, R40, R39 ;  /* 0x00000027280b723e */ /* 0x000fe200000010ff */
[----:B------:R-:W-:Y:S01]  /*9890*/  FFMA R50, R73, R0, R50 ;  /* 0x0000000049327223 */ /* 0x000fe20000000032 */
[----:B------:R-:W-:Y:S01]  /*98a0*/  LOP3.LUT R0, R133, 0xffff0000, RZ, 0xc0, !PT ;  /* 0xffff000085007812 */ /* 0x000fe200078ec0ff */
[C---:B------:R-:W-:Y:S01]  /*98b0*/  FFMA R51, R73.reuse, R3, R51 ;  /* 0x0000000349337223 */ /* 0x040fe20000000033 */
[C---:B------:R-:W-:Y:S01]  /*98c0*/  SHF.L.U32 R2, R134.reuse, 0x10, RZ ;  /* 0x0000001086027819 */ /* 0x040fe200000006ff */
[----:B------:R2:W-:Y:S01]  /*98d0*/  STS.128 [R152+0x8400], R8 ;  /* 0x0084000898007388 */ /* 0x0005e20000000c00 */
[----:B------:R-:W-:Y:S01]  /*98e0*/  LOP3.LUT R3, R134, 0xffff0000, RZ, 0xc0, !PT ;  /* 0xffff000086037812 */ /* 0x000fe200078ec0ff */
[----:B------:R-:W-:Y:S01]  /*98f0*/  FFMA R52, R73, R0, R52 ;  /* 0x0000000049347223 */ /* 0x000fe20000000034 */
[----:B-1----:R-:W-:Y:S01]  /*9900*/  SHF.L.U32 R4, R135, 0x10, RZ ;  /* 0x0000001087047819 */ /* 0x002fe200000006ff */
[----:B------:R-:W-:Y:S01]  /*9910*/  FFMA R53, R73, R2, R53 ;  /* 0x0000000249357223 */ /* 0x000fe20000000035 */
[----:B------:R-:W-:Y:S01]  /*9920*/  LOP3.LUT R5, R135, 0xffff0000, RZ, 0xc0, !PT ;  /* 0xffff000087057812 */ /* 0x000fe200078ec0ff */
[C---:B------:R-:W-:Y:S01]  /*9930*/  FFMA R54, R73.reuse, R3, R54 ;  /* 0x0000000349367223 */ /* 0x040fe20000000036 */
[----:B------:R-:W-:Y:S01]  /*9940*/  F2FP.BF16.F32.PACK_AB R12, R42, R41 ;  /* 0x000000292a0c723e */ /* 0x000fe200000010ff */
[C---:B------:R-:W-:Y:S01]  /*9950*/  FFMA R55, R73.reuse, R4, R55 ;  /* 0x0000000449377223 */ /* 0x040fe20000000037 */
[----:B------:R-:W-:Y:S01]  /*9960*/  F2FP.BF16.F32.PACK_AB R13, R44, R43 ;  /* 0x0000002b2c0d723e */ /* 0x000fe200000010ff */
[----:B------:R-:W-:Y:S01]  /*9970*/  FFMA R56, R73, R5, R56 ;  /* 0x0000000549387223 */ /* 0x000fe20000000038 */
[----:B------:R-:W-:Y:S02]  /*9980*/  F2FP.BF16.F32.PACK_AB R14, R46, R45 ;  /* 0x0000002d2e0e723e */ /* 0x000fe400000010ff */
[----:B------:R-:W-:Y:S02]  /*9990*/  F2FP.BF16.F32.PACK_AB R15, R48, R47 ;  /* 0x0000002f300f723e */ /* 0x000fe400000010ff */
[----:B------:R-:W-:Y:S02]  /*99a0*/  F2FP.BF16.F32.PACK_AB R4, R50, R49 ;  /* 0x000000313204723e */ /* 0x000fe400000010ff */
[----:B------:R-:W-:Y:S01]  /*99b0*/  F2FP.BF16.F32.PACK_AB R5, R52, R51 ;  /* 0x000000333405723e */ /* 0x000fe200000010ff */
[----:B------:R2:W-:Y:S01]  /*99c0*/  STS.128 [R151+0x8400], R12 ;  /* 0x0084000c97007388 */ /* 0x0005e20000000c00 */
[----:B------:R-:W-:Y:S02]  /*99d0*/  F2FP.BF16.F32.PACK_AB R6, R54, R53 ;  /* 0x000000353606723e */ /* 0x000fe400000010ff */
[----:B------:R-:W-:Y:S02]  /*99e0*/  F2FP.BF16.F32.PACK_AB R7, R56, R55 ;  /* 0x000000373807723e */ /* 0x000fe400000010ff */
[----:B------:R-:W-:Y:S02]  /*99f0*/  MOV R0, UR45 ;  /* 0x0000002d00007c02 */ /* 0x000fe40008000f00 */
[----:B------:R-:W-:Y:S01]  /*9a00*/  LEA R3, R75, UR44, 0x3 ;  /* 0x0000002c4b037c11 */ /* 0x000fe2000f8e18ff */
[----:B------:R2:W-:Y:S01]  /*9a10*/  STS.128 [R150+0x8400], R4 ;  /* 0x0084000496007388 */ /* 0x0005e20000000c00 */
[----:B------:R-:W-:Y:S02]  /*9a20*/  @P6 LEA R0, R0, UR44, 0x3 ;  /* 0x0000002c00006c11 */ /* 0x000fe4000f8e18ff */
[----:B------:R-:W-:Y:S02]  /*9a30*/  @P6 SHF.L.U32 R2, R157, 0x1f, RZ ;  /* 0x0000001f9d026819 */ /* 0x000fe400000006ff */
[----:B------:R-:W-:Y:S01]  /*9a40*/  @P6 IADD3 R0, PT, PT, R0, 0x50, RZ ;  /* 0x0000005000006810 */ /* 0x000fe20007ffe0ff */
[----:B------:R-:W-:Y:S01]  /*9a50*/  @!PT LDS RZ, [RZ] ;  /* 0x00000000fffff984 */ /* 0x000fe20000000800 */
[----:B------:R-:W-:Y:S01]  /*9a60*/  @!PT LDS RZ, [RZ] ;  /* 0x00000000fffff984 */ /* 0x000fe20000000800 */
[----:B------:R-:W-:Y:S01]  /*9a70*/  @!PT LDS RZ, [RZ] ;  /* 0x00000000fffff984 */ /* 0x000fe20000000800 */
[----:B------:R-:W-:Y:S01]  /*9a80*/  @!PT LDS RZ, [RZ] ;  /* 0x00000000fffff984 */ /* 0x000fe20000000800 */
[----:B------:R1:W-:Y:S06]  /*9a90*/  MEMBAR.ALL.CTA ;  /* 0x0000000000007992 */ /* 0x0003ec0000008000 */
[----:B-1----:R-:W1:Y:S01]  /*9aa0*/  FENCE.VIEW.ASYNC.S ;  /* 0x00000000000073c6 */ /* 0x002e620000000000 */
[----:B------:R-:W-:Y:S01]  /*9ab0*/  @P6 PRMT R0, R165, 0x654, R0 ;  /* 0x00000654a5006816 */ /* 0x000fe20000000000 */
[----:B-1----:R-:W-:Y:S06]  /*9ac0*/  BAR.SYNC.DEFER_BLOCKING 0x1, 0x80 ;  /* 0x0042000000007b1d */ /* 0x002fec0000010000 */
        /* <DEDUP_REMOVED lines=11> */
.L_x_120:
[----:B------:R-:W-:Y:S05]  /*9b80*/  BSYNC.RECONVERGENT B0 ;  /* 0x0000000000007941 */ /* 0x000fea0003800200 */
.L_x_119:
[----:B------:R-:W-:Y:S01]  /*9b90*/  BAR.SYNC.DEFER_BLOCKING 0x1, 0x80 ;  /* 0x0042000000007b1d */ /* 0x000fe20000010000 */
[----:B------:R-:W-:Y:S04]  /*9ba0*/  UIADD3 UR4, UPT, UPT, UR45, 0x1, URZ ;  /* 0x000000012d047890 */ /* 0x000fe8000fffe0ff */
[----:B------:R-:W-:Y:S04]  /*9bb0*/  UISETP.NE.AND UP0, UPT, UR4, 0x4, UPT ;  /* 0x000000040400788c */ /* 0x000fe8000bf05270 */
[----:B------:R-:W-:Y:S01]  /*9bc0*/  USEL UR46, UR4, URZ, UP0 ;  /* 0x000000ff042e7287 */ /* 0x000fe20008000000 */
[----:B------:R1:W-:Y:S01]  /*9bd0*/  @P6 SYNCS.ARRIVE.TRANS64.RED.A1T0 RZ, [R0+URZ], RZ ;  /* 0x000000ff00ff69a7 */ /* 0x0003e200081004ff */
[----:B------:R-:W-:Y:S01]  /*9be0*/  BSSY B1, `(.L_x_121) ;  /* 0x000001f000017945 */ /* 0x000fe20003800000 */
[----:B------:R-:W3:Y:S02]  /*9bf0*/  @P6 SYNCS.PHASECHK.TRANS64.TRYWAIT P0, [R3+URZ+0x30], R2 ;  /* 0x00003002030065a7 */ /* 0x000ee400080011ff */
[----:B---3--:R-:W-:Y:S01]  /*9c00*/  @P6 SEL R83, RZ, 0x1, !P0 ;  /* 0x00000001ff536807 */ /* 0x008fe20004000000 */
[----:B-1----:R-:W-:Y:S06]  /*9c10*/  @!P6 BRA `(.L_x_122) ;  /* 0x00000000006ce947 */ /* 0x002fec0003800000 */
[----:B------:R-:W-:Y:S01]  /*9c20*/  ISETP.NE.AND P1, PT, R96, RZ, PT ;  /* 0x000000ff6000720c */ /* 0x000fe20003f25270 */
[----:B------:R-:W-:Y:S01]  /*9c30*/  BSSY B0, `(.L_x_123) ;  /* 0x000000b000007945 */ /* 0x000fe20003800000 */
[----:B------:R-:W-:Y:S11]  /*9c40*/  ISETP.NE.AND P0, PT, R83, RZ, PT ;  /* 0x000000ff5300720c */ /* 0x000ff60003f05270 */
[----:B------:R-:W-:Y:S05]  /*9c50*/  @P1 IMAD R75, R75, 0x4000, R164 ;  /* 0x000040004b4b1824 */ /* 0x000fea00078e02a4 */
[----:B--2---:R-:W-:Y:S04]  /*9c60*/  @P1 IADD3 R4, PT, PT, R75, UR44, RZ ;  /* 0x0000002c4b041c10 */ /* 0x004fe8000fffe0ff */
[----:B------:R-:W-:Y:S01]  /*9c70*/  @P1 IADD3 R2, PT, PT, R81, R4, RZ ;  /* 0x0000000451021210 */ /* 0x000fe20007ffe0ff */
[--C-:B------:R-:W-:Y:S02]  /*9c80*/  @P1 IMAD.IADD R80, R80, 0x1, R4.reuse ;  /* 0x0000000150501824 */ /* 0x100fe400078e0204 */
[----:B------:R-:W-:Y:S01]  /*9c90*/  @P1 IMAD.IADD R4, R82, 0x1, R4 ;  /* 0x0000000152041824 */ /* 0x000fe200078e0204 */
[----:B------:R-:W-:Y:S06]  /*9ca0*/  @P0 BRA `(.L_x_124) ;  /* 0x00000000000c0947 */ /* 0x000fec0003800000 */
[----:B------:R-:W-:Y:S04]  /*9cb0*/  SHF.L.U32 R0, R157, 0x1f, RZ ;  /* 0x0000001f9d007819 */ /* 0x000fe800000006ff */
[----:B------:R-:W1:Y:S02]  /*9cc0*/  SYNCS.PHASECHK.TRANS64.TRYWAIT P0, [R3+URZ+0x30], R0 ;  /* 0x00003000030075a7 */ /* 0x000e6400080011ff */
[----:B-1----:R-:W-:Y:S05]  /*9cd0*/  @!P0 BRA `(.L_x_125) ;  /* 0x0000002000208947 */ /* 0x002fea0003800000 */
.L_x_124:
[----:B------:R-:W-:Y:S05]  /*9ce0*/  BSYNC B0 ;  /* 0x0000000000007941 */ /* 0x000fea0003800000 */
.L_x_123:
[----:B------:R-:W-:Y:S11]  /*9cf0*/  ISETP.NE.AND P0, PT, R96, RZ, PT ;  /* 0x000000ff6000720c */ /* 0x000ff60003f05270 */
[----:B------:R-:W-:Y:S02]  /*9d00*/  @!UPT UIADD3 URZ, UPT, UPT, URZ, URZ, URZ ;  /* 0x000000fffffff290 */ /* 0x000fe4000fffe0ff */
[----:B------:R3:W4:Y:S01]  /*9d10*/  @P0 LDS.128 R76, [R75+UR44+0x400] ;  /* 0x0004002c4b4c0984 */ /* 0x0007220008000c00 */
[----:B------:R-:W-:Y:S01]  /*9d20*/  @P0 IMAD.IADD R81, R81, 0x1, R80 ;  /* 0x0000000151510824 */ /* 0x000fe200078e0250 */
[C---:B-1----:R-:W-:Y:S01]  /*9d30*/  @P0 IADD3 R3, PT, PT, R82.reuse, R80, RZ ;  /* 0x0000005052030210 */ /* 0x042fe20007ffe0ff */
[C---:B------:R-:W-:Y:S01]  /*9d40*/  @P0 IMAD.IADD R0, R82.reuse, 0x1, R2 ;  /* 0x0000000152000824 */ /* 0x040fe200078e0202 */
[----:B------:R3:W1:Y:S02]  /*9d50*/  @P0 LDS.128 R84, [R4+0x400] ;  /* 0x0004000004540984 */ /* 0x0006640000000c00 */
[----:B------:R-:W-:Y:S02]  /*9d60*/  @P0 IADD3 R82, PT, PT, R82, R81, RZ ;  /* 0x0000005152520210 */ /* 0x000fe40007ffe0ff */
[----:B------:R3:W2:Y:S04]  /*9d70*/  @P0 LDS.128 R92, [R2+0x400] ;  /* 0x00040000025c0984 */ /* 0x0006a80000000c00 */
[----:B------:R3:W1:Y:S04]  /*9d80*/  @P0 LDS.128 R100, [R0+0x400] ;  /* 0x0004000000640984 */ /* 0x0006680000000c00 */
[----:B------:R3:W1:Y:S04]  /*9d90*/  @P0 LDS.128 R108, [R80+0x400] ;  /* 0x00040000506c0984 */ /* 0x0006680000000c00 */
[----:B------:R3:W1:Y:S04]  /*9da0*/  @P0 LDS.128 R116, [R3+0x400] ;  /* 0x0004000003740984 */ /* 0x0006680000000c00 */
[----:B------:R3:W1:Y:S04]  /*9db0*/  @P0 LDS.128 R124, [R81+0x400] ;  /* 0x00040000517c0984 */ /* 0x0006680000000c00 */
[----:B------:R3:W1:Y:S02]  /*9dc0*/  @P0 LDS.128 R132, [R82+0x400] ;  /* 0x0004000052840984 */ /* 0x0006640000000c00 */
.L_x_122:
[----:B------:R-:W-:Y:S05]  /*9dd0*/  BSYNC B1 ;  /* 0x0000000000017941 */ /* 0x000fea0003800000 */
.L_x_121:
[----:B---3--:R-:W-:Y:S05]  /*9de0*/  VIADD R0, R71, 0xc0 ;  /* 0x000000c047007836 */ /* 0x008fea0000000000 */
[----:B------:R-:W-:Y:S04]  /*9df0*/  SHF.R.U32.HI R0, RZ, 0x15, R0 ;  /* 0x00000015ff007819 */ /* 0x000fe80000011600 */
[----:B------:R-:W-:Y:S11]  /*9e00*/  LOP3.LUT P0, RZ, R0, 0x3, R143, 0x48, !PT ;  /* 0x0000000300ff7812 */ /* 0x000ff6000780488f */
[----:B------:R-:W-:Y:S02]  /*9e10*/  @!UPT UIADD3 URZ, UPT, UPT, URZ, URZ, URZ ;  /* 0x000000fffffff290 */ /* 0x000fe4000fffe0ff */
[----:B------:R-:W-:Y:S05]  /*9e20*/  @!P0 BRA `(.L_x_126) ;  /* 0x0000000000408947 */ /* 0x000fea0003800000 */
[----:B------:R-:W3:Y:S01]  /*9e30*/  LDCU.64 UR8, c[0x4][0x70] ;  /* 0x01000e00ff0877ac */ /* 0x000ee20008000a00 */
[----:B------:R-:W-:Y:S01]  /*9e40*/  MOV R3, 0x0 ;  /* 0x0000000000037802 */ /* 0x000fe20000000f00 */
[----:B--2---:R-:W-:Y:S02]  /*9e50*/  HFMA2 R12, -RZ, RZ, 0, 5.9604644775390625e-08 ;  /* 0x00000001ff0c7431 */ /* 0x004fe400000001ff */
[----:B------:R-:W-:Y:S02]  /*9e60*/  IMAD.MOV.U32 R8, RZ, RZ, 0x192 ;  /* 0x00000192ff087424 */ /* 0x000fe400078e00ff */
[----:B------:R-:W-:Y:S01]  /*9e70*/  IMAD.MOV.U32 R13, RZ, RZ, RZ ;  /* 0x000000ffff0d7224 */ /* 0x000fe200078e00ff */
[----:B------:R-:W2:Y:S01]  /*9e80*/  LDCU.64 UR6, c[0x4][0x78] ;  /* 0x01000f00ff0677ac */ /* 0x000ea20008000a00 */
[----:B------:R-:W1:Y:S01]  /*9e90*/  LDC.64 R2, c[0x4][R3] ;  /* 0x0100000003027b82 */ /* 0x000e620000000a00 */
[----:B------:R-:W5:Y:S01]  /*9ea0*/  LDCU.64 UR4, c[0x4][0x10] ;  /* 0x01000200ff0477ac */ /* 0x000f620008000a00 */
[----:B---3--:R-:W-:Y:S01]  /*9eb0*/  MOV R5, UR9 ;  /* 0x0000000900057c02 */ /* 0x008fe20008000f00 */
[----:B------:R-:W-:Y:S01]  /*9ec0*/  IMAD.U32 R4, RZ, RZ, UR8 ;  /* 0x00000008ff047e24 */ /* 0x000fe2000f8e00ff */
[----:B--2---:R-:W-:Y:S01]  /*9ed0*/  MOV R7, UR7 ;  /* 0x0000000700077c02 */ /* 0x004fe20008000f00 */
[----:B------:R-:W-:Y:S01]  /*9ee0*/  IMAD.U32 R6, RZ, RZ, UR6 ;  /* 0x00000006ff067e24 */ /* 0x000fe2000f8e00ff */
[----:B-----5:R-:W-:Y:S01]  /*9ef0*/  MOV R11, UR5 ;  /* 0x00000005000b7c02 */ /* 0x020fe20008000f00 */
[----:B------:R-:W-:Y:S02]  /*9f00*/  IMAD.U32 R10, RZ, RZ, UR4 ;  /* 0x00000004ff0a7e24 */ /* 0x000fe4000f8e00ff */
[----:B------:R-:W-:Y:S07]  /*9f10*/  LEPC R20, `(.L_x_126) ;  /* 0x000000001014794e */ /* 0x000fee0000000000 */
[----:B-1--4-:R-:W-:Y:S05]  /*9f20*/  CALL.ABS.NOINC R2 ;  /* 0x0000000002007343 */ /* 0x012fea0003c00000 */
.L_x_126:
[----:B------:R-:W-:Y:S01]  /*9f30*/  ISETP.NE.AND P0, PT, R160, RZ, PT ;  /* 0x000000ffa000720c */ /* 0x000fe20003f05270 */
[----:B------:R-:W-:Y:S05]  /*9f40*/  WARPSYNC.ALL ;  /* 0x0000000000007948 */ /* 0x000fea0003800000 */
[----:B------:R-:W-:Y:S01]  /*9f50*/  R2UR UR4, R71 ;  /* 0x00000000470472ca */ /* 0x000fe200000e0000 */
[----:B------:R-:W3:Y:S01]  /*9f60*/  S2UR UR6, SR_CgaCtaId ;  /* 0x00000000000679c3 */ /* 0x000ee20000008800 */
[----:B------:R-:W-:Y:S01]  /*9f70*/  R2UR UR5, R74 ;  /* 0x000000004a0572ca */ /* 0x000fe200000e0000 */
[----:B------:R-:W-:Y:S01]  /*9f80*/  BSSY.RECONVERGENT B0, `(.L_x_127) ;  /* 0x0000100000007945 */ /* 0x000fe20003800200 */
[C---:B----4-:R-:W-:Y:S02]  /*9f90*/  SHF.L.U32 R71, R76.reuse, 0x10, RZ ;  /* 0x000000104c477819 */ /* 0x050fe400000006ff */
[----:B------:R-:W-:Y:S02]  /*9fa0*/  LOP3.LUT R72, R76, 0xffff0000, RZ, 0xc0, !PT ;  /* 0xffff00004c487812 */ /* 0x000fe400078ec0ff */
[C---:B------:R-:W-:Y:S02]  /*9fb0*/  SHF.L.U32 R74, R77.reuse, 0x10, RZ ;  /* 0x000000104d4a7819 */ /* 0x040fe400000006ff */
[----:B------:R-:W-:Y:S02]  /*9fc0*/  LOP3.LUT R75, R77, 0xffff0000, RZ, 0xc0, !PT ;  /* 0xffff00004d4b7812 */ /* 0x000fe400078ec0ff */
[C---:B------:R-:W-:Y:S01]  /*9fd0*/  SHF.L.U32 R76, R78.reuse, 0x10, RZ ;  /* 0x000000104e4c7819 */ /* 0x040fe200000006ff */
[----:B--2---:R-:W2:Y:S01]  /*9fe0*/  LDTM.x64 R4, tmem[UR4+0xc0] ;  /* 0x0000c004000479ee */ /* 0x004ea20008340000 */
[----:B------:R-:W-:Y:S01]  /*9ff0*/  LOP3.LUT R77, R78, 0xffff0000, RZ, 0xc0, !PT ;  /* 0xffff00004e4d7812 */ /* 0x000fe200078ec0ff */
[----:B------:R-:W-:Y:S01]  /*a000*/  NOP ;  /* 0x0000000000007918 */ /* 0x000fe20000000000 */
[C---:B------:R-:W-:Y:S01]  /*a010*/  SHF.L.U32 R78, R79.reuse, 0x10, RZ ;  /* 0x000000104f4e7819 */ /* 0x040fe200000006ff */
[----:B------:R-:W-:Y:S01]  /*a020*/  UIADD3 UR4, UPT, UPT, UR5, 0xb0, URZ ;  /* 0x000000b005047890 */ /* 0x000fe2000fffe0ff */
[----:B------:R-:W-:Y:S02]  /*a030*/  LOP3.LUT R79, R79, 0xffff0000, RZ, 0xc0, !PT ;  /* 0xffff00004f4f7812 */ /* 0x000fe400078ec0ff */
[C---:B-1----:R-:W-:Y:S02]  /*a040*/  SHF.L.U32 R80, R84.reuse, 0x10, RZ ;  /* 0x0000001054507819 */ /* 0x042fe400000006ff */
[----:B------:R-:W-:Y:S02]  /*a050*/  LOP3.LUT R81, R84, 0xffff0000, RZ, 0xc0, !PT ;  /* 0xffff000054517812 */ /* 0x000fe400078ec0ff */
[C---:B------:R-:W-:Y:S02]  /*a060*/  SHF.L.U32 R82, R85.reuse, 0x10, RZ ;  /* 0x0000001055527819 */ /* 0x040fe400000006ff */
[----:B------:R-:W-:Y:S02]  /*a070*/  LOP3.LUT R83, R85, 0xffff0000, RZ, 0xc0, !PT ;  /* 0xffff000055537812 */ /* 0x000fe400078ec0ff */
[C---:B------:R-:W-:Y:S02]  /*a080*/  SHF.L.U32 R84, R86.reuse, 0x10, RZ ;  /* 0x0000001056547819 */ /* 0x040fe400000006ff */
[----:B------:R-:W-:Y:S02]  /*a090*/  LOP3.LUT R85, R86, 0xffff0000, RZ, 0xc0, !PT ;  /* 0xffff000056557812 */ /* 0x000fe400078ec0ff */
[C---:B------:R-:W-:Y:S02]  /*a0a0*/  SHF.L.U32 R86, R87.reuse, 0x10, RZ ;  /* 0x0000001057567819 */ /* 0x040fe400000006ff */
[----:B------:R-:W-:Y:S02]  /*a0b0*/  LOP3.LUT R87, R87, 0xffff0000, RZ, 0xc0, !PT ;  /* 0xffff000057577812 */ /* 0x000fe400078ec0ff */
[C---:B------:R-:W-:Y:S01]  /*a0c0*/  SHF.L.U32 R88, R92.reuse, 0x10, RZ ;  /* 0x000000105c587819 */ /* 0x040fe200000006ff */
[----:B---3--:R-:W-:Y:S01]  /*a0d0*/  UPRMT UR4, UR6, 0x654, UR4 ;  /* 0x0000065406047896 */ /* 0x008fe20008000004 */
[----:B------:R-:W-:Y:S01]  /*a0e0*/  LOP3.LUT R89, R92, 0xffff0000, RZ, 0xc0, !PT ;  /* 0xffff00005c597812 */ /* 0x000fe200078ec0ff */
[C---:B--2---:R-:W-:Y:S01]  /*a0f0*/  FMUL R4, R70.reuse, R4 ;  /* 0x0000000446047220 */ /* 0x044fe20000400000 */
[C---:B------:R-:W-:Y:S01]  /*a100*/  SHF.L.U32 R90, R93.reuse, 0x10, RZ ;  /* 0x000000105d5a7819 */ /* 0x040fe200000006ff */
[----:B------:R-:W-:Y:S01]  /*a110*/  FMUL R5, R70, R5 ;  /* 0x0000000546057220 */ /* 0x000fe20000400000 */
[----:B------:R-:W-:Y:S01]  /*a120*/  LOP3.LUT R91, R93, 0xffff0000, RZ, 0xc0, !PT ;  /* 0xffff00005d5b7812 */ /* 0x000fe200078ec0ff */
[C---:B------:R-:W-:Y:S01]  /*a130*/  FFMA R4, R73.reuse, R71, R4 ;  /* 0x0000004749047223 */ /* 0x040fe20000000004 */
[C---:B------:R-:W-:Y:S01]  /*a140*/  SHF.L.U32 R92, R94.reuse, 0x10, RZ ;  /* 0x000000105e5c7819 */ /* 0x040fe200000006ff */
[----:B------:R-:W-:Y:S01]  /*a150*/  FFMA R5, R73, R72, R5 ;  /* 0x0000004849057223 */ /* 0x000fe20000000005 */
[----:B------:R-:W-:Y:S01]  /*a160*/  LOP3.LUT R93, R94, 0xffff0000, RZ, 0xc0, !PT ;  /* 0xffff00005e5d7812 */ /* 0x000fe200078ec0ff */
[----:B------:R-:W-:Y:S01]  /*a170*/  SYNCS.ARRIVE.TRANS64.RED.A1T0 RZ, [UR4], RZ ;  /* 0x000000ffffff79a7 */ /* 0x000fe20008100404 */
[----:B------:R-:W-:Y:S01]  /*a180*/  SHF.L.U32 R94, R95, 0x10, RZ ;  /* 0x000000105f5e7819 */ /* 0x000fe200000006ff */
[C---:B------:R-:W-:Y:S01]  /*a190*/  FMUL R6, R70.reuse, R6 ;  /* 0x0000000646067220 */ /* 0x040fe20000400000 */
[----:B------:R-:W-:Y:S01]  /*a1a0*/  F2FP.BF16.F32.PACK_AB R4, R5, R4 ;  /* 0x000000040504723e */ /* 0x000fe200000010ff */
[----:B------:R-:W-:Y:S01]  /*a1b0*/  FMUL R7, R70, R7 ;  /* 0x0000000746077220 */ /* 0x000fe20000400000 */
[----:B------:R-:W-:Y:S01]  /*a1c0*/  LOP3.LUT R95, R95, 0xffff0000, RZ, 0xc0, !PT ;  /* 0xffff00005f5f7812 */ /* 0x000fe200078ec0ff */
[C---:B------:R-:W-:Y:S01]  /*a1d0*/  FFMA R6, R73.reuse, R74, R6 ;  /* 0x0000004a49067223 */ /* 0x040fe20000000006 */
[C---:B------:R-:W-:Y:S01]  /*a1e0*/  SHF.L.U32 R96, R100.reuse, 0x10, RZ ;  /* 0x0000001064607819 */ /* 0x040fe200000006ff */
[----:B------:R-:W-:Y:S01]  /*a1f0*/  FFMA R7, R73, R75, R7 ;  /* 0x0000004b49077223 */ /* 0x000fe20000000007 */
[----:B------:R-:W-:Y:S01]  /*a200*/  LOP3.LUT R97, R100, 0xffff0000, RZ, 0xc0, !PT ;  /* 0xffff000064617812 */ /* 0x000fe200078ec0ff */
[C---:B------:R-:W-:Y:S01]  /*a210*/  FMUL R8, R70.reuse, R8 ;  /* 0x0000000846087220 */ /* 0x040fe20000400000 */
[----:B------:R-:W-:Y:S01]  /*a220*/  SHF.L.U32 R98, R101, 0x10, RZ ;  /* 0x0000001065627819 */ /* 0x000fe200000006ff */
        /* <DEDUP_REMOVED lines=8> */
[C---:B------:R-:W-:Y:S01]  /*a2b0*/  FMUL R11, R70.reuse, R11 ;  /* 0x0000000b460b7220 */ /* 0x040fe20000400000 */
[----:B------:R-:W-:Y:S01]  /*a2c0*/  F2FP.BF16.F32.PACK_AB R6, R9, R8 ;  /* 0x000000080906723e */ /* 0x000fe200000010ff */
[----:B------:R-:W-:Y:S01]  /*a2d0*/  FFMA R10, R73, R78, R10 ;  /* 0x0000004e490a7223 */ /* 0x000fe2000000000a */
[C---:B------:R-:W-:Y:S01]  /*a2e0*/  SHF.L.U32 R102, R103.reuse, 0x10, RZ ;  /* 0x0000001067667819 */ /* 0x040fe200000006ff */
[C---:B------:R-:W-:Y:S01]  /*a2f0*/  FMUL R0, R70.reuse, R12 ;  /* 0x0000000c46007220 */ /* 0x040fe20000400000 */
[----:B------:R-:W-:Y:S01]  /*a300*/  LOP3.LUT R103, R103, 0xffff0000, RZ, 0xc0, !PT ;  /* 0xffff000067677812 */ /* 0x000fe200078ec0ff */
[----:B------:R-:W-:Y:S01]  /*a310*/  FMUL R2, R70, R13 ;  /* 0x0000000d46027220 */ /* 0x000fe20000400000 */
[----:B------:R-:W-:Y:S01]  /*a320*/  SHF.L.U32 R104, R108, 0x10, RZ ;  /* 0x000000106c687819 */ /* 0x000fe200000006ff */
[----:B------:R-:W-:Y:S01]  /*a330*/  FMUL R3, R70, R14 ;  /* 0x0000000e46037220 */ /* 0x000fe20000400000 */
[----:B------:R-:W-:Y:S01]  /*a340*/  LOP3.LUT R105, R108, 0xffff0000, RZ, 0xc0, !PT ;  /* 0xffff00006c697812 */ /* 0x000fe200078ec0ff */
[----:B------:R-:W-:Y:S01]  /*a350*/  FFMA R11, R73, R79, R11 ;  /* 0x0000004f490b7223 */ /* 0x000fe2000000000b */
[C---:B------:R-:W-:Y:S01]  /*a360*/  SHF.L.U32 R106, R109.reuse, 0x10, RZ ;  /* 0x000000106d6a7819 */ /* 0x040fe200000006ff */
[C---:B------:R-:W-:Y:S01]  /*a370*/  FMUL R15, R70.reuse, R15 ;  /* 0x0000000f460f7220 */ /* 0x040fe20000400000 */
[----:B------:R-:W-:Y:S01]  /*a380*/  LOP3.LUT R107, R109, 0xffff0000, RZ, 0xc0, !PT ;  /* 0xffff00006d6b7812 */ /* 0x000fe200078ec0ff */
[----:B------:R-:W-:Y:S01]  /*a390*/  FFMA R0, R73, R80, R0 ;  /* 0x0000005049007223 */ /* 0x000fe20000000000 */
[----:B------:R-:W-:Y:S01]  /*a3a0*/  F2FP.BF16.F32.PACK_AB R7, R11, R10 ;  /* 0x0000000a0b07723e */ /* 0x000fe200000010ff */
[----:B------:R-:W-:Y:S01]  /*a3b0*/  FMUL R12, R70, R16 ;  /* 0x00000010460c7220 */ /* 0x000fe20000400000 */
[C---:B------:R-:W-:Y:S01]  /*a3c0*/  SHF.L.U32 R108, R110.reuse, 0x10, RZ ;  /* 0x000000106e6c7819 */ /* 0x040fe200000006ff */
[----:B------:R-:W-:Y:S01]  /*a3d0*/  FFMA R2, R73, R81, R2 ;  /* 0x0000005149027223 */ /* 0x000fe20000000002 */
[----:B------:R-:W-:Y:S01]  /*a3e0*/  LOP3.LUT R109, R110, 0xffff0000, RZ, 0xc0, !PT ;  /* 0xffff00006e6d7812 */ /* 0x000fe200078ec0ff */
[----:B------:R-:W-:Y:S01]  /*a3f0*/  FMUL R13, R70, R17 ;  /* 0x00000011460d7220 */ /* 0x000fe20000400000 */
[----:B------:R-:W-:Y:S01]  /*a400*/  SHF.L.U32 R110, R111, 0x10, RZ ;  /* 0x000000106f6e7819 */ /* 0x000fe200000006ff */
[----:B------:R-:W-:Y:S01]  /*a410*/  FFMA R3, R73, R82, R3 ;  /* 0x0000005249037223 */ /* 0x000fe20000000003 */
[----:B------:R-:W-:Y:S01]  /*a420*/  F2FP.BF16.F32.PACK_AB R8, R2, R0 ;  /* 0x000000000208723e */ /* 0x000fe200000010ff */
[----:B------:R-:W-:Y:S01]  /*a430*/  FMUL R14, R70, R18 ;  /* 0x00000012460e7220 */ /* 0x000fe20000400000 */
[----:B------:R-:W-:Y:S01]  /*a440*/  LOP3.LUT R111, R111, 0xffff0000, RZ, 0xc0, !PT ;  /* 0xffff00006f6f7812 */ /* 0x000fe200078ec0ff */
[----:B------:R1:W-:Y:S01]  /*a450*/  STS.128 [R164+UR44+0xc400], R4 ;  /* 0x00c40004a4007988 */ /* 0x0003e20008000c2c */
[C---:B------:R-:W-:Y:S01]  /*a460*/  FFMA R15, R73.reuse, R83, R15 ;  /* 0x00000053490f7223 */ /* 0x040fe2000000000f */
[C---:B------:R-:W-:Y:S01]  /*a470*/  SHF.L.U32 R112, R116.reuse, 0x10, RZ ;  /* 0x0000001074707819 */ /* 0x040fe200000006ff */
[C---:B------:R-:W-:Y:S01]  /*a480*/  FFMA R12, R73.reuse, R84, R12 ;  /* 0x00000054490c7223 */ /* 0x040fe2000000000c */
[C---:B------:R-:W-:Y:S01]  /*a490*/  FFMA R13, R73.reuse, R85, R13 ;  /* 0x00000055490d7223 */ /* 0x040fe2000000000d */
[----:B------:R-:W-:Y:S01]  /*a4a0*/  LOP3.LUT R113, R116, 0xffff0000, RZ, 0xc0, !PT ;  /* 0xffff000074717812 */ /* 0x000fe200078ec0ff */
[----:B------:R-:W-:Y:S01]  /*a4b0*/  FFMA R14, R73, R86, R14 ;  /* 0x00000056490e7223 */ /* 0x000fe2000000000e */
[----:B------:R-:W-:Y:S01]  /*a4c0*/  F2FP.BF16.F32.PACK_AB R9, R15, R3 ;  /* 0x000000030f09723e */ /* 0x000fe200000010ff */
[C---:B------:R-:W-:Y:S01]  /*a4d0*/  FMUL R19, R70.reuse, R19 ;  /* 0x0000001346137220 */ /* 0x040fe20000400000 */
[----:B------:R-:W-:Y:S01]  /*a4e0*/  F2FP.BF16.F32.PACK_AB R10, R13, R12 ;  /* 0x0000000c0d0a723e */ /* 0x000fe200000010ff */
[C---:B------:R-:W-:Y:S01]  /*a4f0*/  FMUL R16, R70.reuse, R20 ;  /* 0x0000001446107220 */ /* 0x040fe20000400000 */
[C---:B------:R-:W-:Y:S01]  /*a500*/  FMUL R17, R70.reuse, R21 ;  /* 0x0000001546117220 */ /* 0x040fe20000400000 */
[----:B------:R-:W-:Y:S01]  /*a510*/  FFMA R19, R73, R87, R19 ;  /* 0x0000005749137223 */ /* 0x000fe20000000013 */
[C---:B------:R-:W-:Y:S01]  /*a520*/  FMUL R18, R70.reuse, R22 ;  /* 0x0000001646127220 */ /* 0x040fe20000400000 */
[----:B------:R-:W-:Y:S01]  /*a530*/  SHF.L.U32 R114, R117, 0x10, RZ ;  /* 0x0000001075727819 */ /* 0x000fe200000006ff */
[C---:B------:R-:W-:Y:S01]  /*a540*/  FFMA R16, R73.reuse, R88, R16 ;  /* 0x0000005849107223 */ /* 0x040fe20000000010 */
[----:B------:R-:W-:Y:S01]  /*a550*/  FFMA R17, R73, R89, R17 ;  /* 0x0000005949117223 */ /* 0x000fe20000000011 */
[----:B------:R-:W-:Y:S01]  /*a560*/  F2FP.BF16.F32.PACK_AB R11, R19, R14 ;  /* 0x0000000e130b723e */ /* 0x000fe200000010ff */
[----:B------:R-:W-:Y:S01]  /*a570*/  FFMA R18, R73, R90, R18 ;  /* 0x0000005a49127223 */ /* 0x000fe20000000012 */
[C---:B------:R-:W-:Y:S01]  /*a580*/  FMUL R23, R70.reuse, R23 ;  /* 0x0000001746177220 */ /* 0x040fe20000400000 */
[----:B------:R-:W-:Y:S01]  /*a590*/  LOP3.LUT R115, R117, 0xffff0000, RZ, 0xc0, !PT ;  /* 0xffff000075737812 */ /* 0x000fe200078ec0ff */
[C---:B------:R-:W-:Y:S01]  /*a5a0*/  FMUL R20, R70.reuse, R24 ;  /* 0x0000001846147220 */ /* 0x040fe20000400000 */
[----:B------:R1:W-:Y:S01]  /*a5b0*/  STS.128 [R163+0xc400], R8 ;  /* 0x00c40008a3007388 */ /* 0x0003e20000000c00 */
[----:B------:R-:W-:Y:S01]  /*a5c0*/  F2FP.BF16.F32.PACK_AB R16, R17, R16 ;  /* 0x000000101110723e */ /* 0x000fe200000010ff */
[C---:B------:R-:W-:Y:S01]  /*a5d0*/  FFMA R23, R73.reuse, R91, R23 ;  /* 0x0000005b49177223 */ /* 0x040fe20000000017 */
[----:B------:R-:W-:Y:S01]  /*a5e0*/  FFMA R20, R73, R92, R20 ;  /* 0x0000005c49147223 */ /* 0x000fe20000000014 */
[----:B------:R-:W-:Y:S01]  /*a5f0*/  FMUL R21, R70, R25 ;  /* 0x0000001946157220 */ /* 0x000fe20000400000 */
[----:B------:R-:W-:Y:S01]  /*a600*/  SHF.L.U32 R116, R118, 0x10, RZ ;  /* 0x0000001076747819 */ /* 0x000fe200000006ff */
[C---:B------:R-:W-:Y:S01]  /*a610*/  FMUL R22, R70.reuse, R26 ;  /* 0x0000001a46167220 */ /* 0x040fe20000400000 */
[----:B------:R-:W-:Y:S01]  /*a620*/  F2FP.BF16.F32.PACK_AB R17, R23, R18 ;  /* 0x000000121711723e */ /* 0x000fe200000010ff */
[C---:B------:R-:W-:Y:S01]  /*a630*/  FFMA R21, R73.reuse, R93, R21 ;  /* 0x0000005d49157223 */ /* 0x040fe20000000015 */
[----:B------:R-:W-:Y:S01]  /*a640*/  FMUL R27, R70, R27 ;  /* 0x0000001b461b7220 */ /* 0x000fe20000400000 */
[----:B------:R-:W-:Y:S01]  /*a650*/  FFMA R22, R73, R94, R22 ;  /* 0x0000005e49167223 */ /* 0x000fe20000000016 */
[----:B------:R-:W-:Y:S01]  /*a660*/  LOP3.LUT R117, R118, 0xffff0000, RZ, 0xc0, !PT ;  /* 0xffff000076757812 */ /* 0x000fe200078ec0ff */
[C---:B------:R-:W-:Y:S01]  /*a670*/  FMUL R24, R70.reuse, R28 ;  /* 0x0000001c46187220 */ /* 0x040fe20000400000 */
[----:B------:R-:W-:Y:S01]  /*a680*/  F2FP.BF16.F32.PACK_AB R18, R21, R20 ;  /* 0x000000141512723e */ /* 0x000fe200000010ff */
[C---:B------:R-:W-:Y:S01]  /*a690*/  FFMA R27, R73.reuse, R95, R27 ;  /* 0x0000005f491b7223 */ /* 0x040fe2000000001b */
[C---:B------:R-:W-:Y:S01]  /*a6a0*/  FMUL R25, R70.reuse, R29 ;  /* 0x0000001d46197220 */ /* 0x040fe20000400000 */
[----:B------:R-:W-:Y:S01]  /*a6b0*/  FFMA R24, R73, R96, R24 ;  /* 0x0000006049187223 */ /* 0x000fe20000000018 */
[----:B------:R-:W-:Y:S01]  /*a6c0*/  SHF.L.U32 R118, R119, 0x10, RZ ;  /* 0x0000001077767819 */ /* 0x000fe200000006ff */
[C---:B------:R-:W-:Y:S01]  /*a6d0*/  FMUL R26, R70.reuse, R30 ;  /* 0x0000001e461a7220 */ /* 0x040fe20000400000 */
[----:B------:R-:W-:Y:S01]  /*a6e0*/  F2FP.BF16.F32.PACK_AB R19, R27, R22 ;  /* 0x000000161b13723e */ /* 0x000fe200000010ff */
[C---:B------:R-:W-:Y:S01]  /*a6f0*/  FFMA R25, R73.reuse, R97, R25 ;  /* 0x0000006149197223 */ /* 0x040fe20000000019 */
[C---:B------:R-:W-:Y:S01]  /*a700*/  FMUL R31, R70.reuse, R31 ;  /* 0x0000001f461f7220 */ /* 0x040fe20000400000 */
[----:B------:R-:W-:Y:S01]  /*a710*/  FFMA R26, R73, R98, R26 ;  /* 0x00000062491a7223 */ /* 0x000fe2000000001a */
[----:B------:R-:W-:Y:S01]  /*a720*/  LOP3.LUT R119, R119, 0xffff0000, RZ, 0xc0, !PT ;  /* 0xffff000077777812 */ /* 0x000fe200078ec0ff */
[----:B------:R1:W-:Y:S01]  /*a730*/  STS.128 [R162+0xc400], R16 ;  /* 0x00c40010a2007388 */ /* 0x0003e20000000c00 */
[----:B------:R-:W-:Y:S01]  /*a740*/  F2FP.BF16.F32.PACK_AB R24, R25, R24 ;  /* 0x000000181918723e */ /* 0x000fe200000010ff */
[C---:B------:R-:W-:Y:S01]  /*a750*/  FFMA R31, R73.reuse, R99, R31 ;  /* 0x00000063491f7223 */ /* 0x040fe2000000001f */
[C---:B------:R-:W-:Y:S01]  /*a760*/  FMUL R28, R70.reuse, R32 ;  /* 0x00000020461c7220 */ /* 0x040fe20000400000 */
[C---:B------:R-:W-:Y:S01]  /*a770*/  FMUL R29, R70.reuse, R33 ;  /* 0x00000021461d7220 */ /* 0x040fe20000400000 */
[----:B------:R-:W-:Y:S01]  /*a780*/  FMUL R30, R70, R34 ;  /* 0x00000022461e7220 */ /* 0x000fe20000400000 */
[----:B------:R-:W-:Y:S01]  /*a790*/  SHF.L.U32 R120, R124, 0x10, RZ ;  /* 0x000000107c787819 */ /* 0x000fe200000006ff */
[----:B------:R-:W-:Y:S01]  /*a7a0*/  FFMA R28, R73, R100, R28 ;  /* 0x00000064491c7223 */ /* 0x000fe2000000001c */
[----:B------:R-:W-:Y:S01]  /*a7b0*/  F2FP.BF16.F32.PACK_AB R25, R31, R26 ;  /* 0x0000001a1f19723e */ /* 0x000fe200000010ff */
[C---:B------:R-:W-:Y:S01]  /*a7c0*/  FFMA R29, R73.reuse, R101, R29 ;  /* 0x00000065491d7223 */ /* 0x040fe2000000001d */
[----:B------:R-:W-:Y:S01]  /*a7d0*/  FFMA R30, R73, R102, R30 ;  /* 0x00000066491e7223 */ /* 0x000fe2000000001e */
[----:B------:R-:W-:Y:S01]  /*a7e0*/  FMUL R35, R70, R35 ;  /* 0x0000002346237220 */ /* 0x000fe20000400000 */
        /* <DEDUP_REMOVED lines=34> */
[----:B------:R-:W-:Y:S01]  /*aa10*/  FFMA R41, R73, R113, R41 ;  /* 0x0000007149297223 */ /* 0x000fe20000000029 */
[C---:B------:R-:W-:Y:S01]  /*aa20*/  FMUL R47, R70.reuse, R47 ;  /* 0x0000002f462f7220 */ /* 0x040fe20000400000 */
[C---:B------:R-:W-:Y:S01]  /*aa30*/  FMUL R44, R70.reuse, R48 ;  /* 0x00000030462c7220 */ /* 0x040fe20000400000 */
[----:B------:R-:W-:Y:S01]  /*aa40*/  FMUL R45, R70, R49 ;  /* 0x00000031462d7220 */ /* 0x000fe20000400000 */
[----:B------:R1:W-:Y:S01]  /*aa50*/  STS.128 [R153+0xc400], R32 ;  /* 0x00c4002099007388 */ /* 0x0003e20000000c00 */
[----:B------:R-:W-:Y:S01]  /*aa60*/  LOP3.LUT R127, R127, 0xffff0000, RZ, 0xc0, !PT ;  /* 0xffff00007f7f7812 */ /* 0x000fe200078ec0ff */
[----:B------:R-:W-:Y:S01]  /*aa70*/  FFMA R42, R73, R114, R42 ;  /* 0x00000072492a7223 */ /* 0x000fe2000000002a */
[----:B------:R-:W-:Y:S01]  /*aa80*/  F2FP.BF16.F32.PACK_AB R40, R41, R40 ;  /* 0x000000282928723e */ /* 0x000fe200000010ff */
[C---:B------:R-:W-:Y:S01]  /*aa90*/  FFMA R47, R73.reuse, R115, R47 ;  /* 0x00000073492f7223 */ /* 0x040fe2000000002f */
[C---:B------:R-:W-:Y:S01]  /*aaa0*/  FFMA R44, R73.reuse, R116, R44 ;  /* 0x00000074492c7223 */ /* 0x040fe2000000002c */
[----:B------:R-:W-:Y:S01]  /*aab0*/  SHF.L.U32 R128, R132, 0x10, RZ ;  /* 0x0000001084807819 */ /* 0x000fe200000006ff */
[C---:B------:R-:W-:Y:S01]  /*aac0*/  FFMA R45, R73.reuse, R117, R45 ;  /* 0x00000075492d7223 */ /* 0x040fe2000000002d */
[C---:B------:R-:W-:Y:S01]  /*aad0*/  FMUL R46, R70.reuse, R50 ;  /* 0x00000032462e7220 */ /* 0x040fe20000400000 */
[C---:B------:R-:W-:Y:S01]  /*aae0*/  FMUL R51, R70.reuse, R51 ;  /* 0x0000003346337220 */ /* 0x040fe20000400000 */
[C---:B------:R-:W-:Y:S01]  /*aaf0*/  FMUL R48, R70.reuse, R52 ;  /* 0x0000003446307220 */ /* 0x040fe20000400000 */
[C---:B------:R-:W-:Y:S01]  /*ab00*/  FMUL R49, R70.reuse, R53 ;  /* 0x0000003546317220 */ /* 0x040fe20000400000 */
[C---:B------:R-:W-:Y:S01]  /*ab10*/  FFMA R46, R73.reuse, R118, R46 ;  /* 0x00000076492e7223 */ /* 0x040fe2000000002e */
[C---:B------:R-:W-:Y:S01]  /*ab20*/  FMUL R50, R70.reuse, R54 ;  /* 0x0000003646327220 */ /* 0x040fe20000400000 */
[C---:B------:R-:W-:Y:S01]  /*ab30*/  FFMA R51, R73.reuse, R119, R51 ;  /* 0x0000007749337223 */ /* 0x040fe20000000033 */
[C---:B------:R-:W-:Y:S01]  /*ab40*/  FMUL R55, R70.reuse, R55 ;  /* 0x0000003746377220 */ /* 0x040fe20000400000 */
[C---:B------:R-:W-:Y:S01]  /*ab50*/  FFMA R48, R73.reuse, R120, R48 ;  /* 0x0000007849307223 */ /* 0x040fe20000000030 */
[C---:B------:R-:W-:Y:S01]  /*ab60*/  FMUL R52, R70.reuse, R56 ;  /* 0x0000003846347220 */ /* 0x040fe20000400000 */
[C---:B------:R-:W-:Y:S01]  /*ab70*/  FFMA R49, R73.reuse, R121, R49 ;  /* 0x0000007949317223 */ /* 0x040fe20000000031 */
[C---:B------:R-:W-:Y:S01]  /*ab80*/  FMUL R53, R70.reuse, R57 ;  /* 0x0000003946357220 */ /* 0x040fe20000400000 */
[----:B------:R-:W-:Y:S01]  /*ab90*/  FFMA R50, R73, R122, R50 ;  /* 0x0000007a49327223 */ /* 0x000fe20000000032 */
[C---:B------:R-:W-:Y:S01]  /*aba0*/  FMUL R54, R70.reuse, R58 ;  /* 0x0000003a46367220 */ /* 0x040fe20000400000 */
[----:B------:R-:W-:Y:S01]  /*abb0*/  F2FP.BF16.F32.PACK_AB R41, R47, R42 ;  /* 0x0000002a2f29723e */ /* 0x000fe200000010ff */
[----:B------:R-:W-:Y:S01]  /*abc0*/  FFMA R55, R73, R123, R55 ;  /* 0x0000007b49377223 */ /* 0x000fe20000000037 */
[C---:B------:R-:W-:Y:S01]  /*abd0*/  FMUL R59, R70.reuse, R59 ;  /* 0x0000003b463b7220 */ /* 0x040fe20000400000 */
[----:B------:R-:W-:Y:S01]  /*abe0*/  F2FP.BF16.F32.PACK_AB R42, R45, R44 ;  /* 0x0000002c2d2a723e */ /* 0x000fe200000010ff */
[----:B------:R-:W-:Y:S01]  /*abf0*/  FFMA R52, R73, R124, R52 ;  /* 0x0000007c49347223 */ /* 0x000fe20000000034 */
[----:B------:R-:W-:Y:S01]  /*ac00*/  F2FP.BF16.F32.PACK_AB R43, R51, R46 ;  /* 0x0000002e332b723e */ /* 0x000fe200000010ff */
[----:B------:R-:W-:Y:S01]  /*ac10*/  FMUL R56, R70, R60 ;  /* 0x0000003c46387220 */ /* 0x000fe20000400000 */
[----:B------:R-:W-:Y:S01]  /*ac20*/  LOP3.LUT R129, R132, 0xffff0000, RZ, 0xc0, !PT ;  /* 0xffff000084817812 */ /* 0x000fe200078ec0ff */
[----:B------:R-:W-:Y:S01]  /*ac30*/  FFMA R53, R73, R125, R53 ;  /* 0x0000007d49357223 */ /* 0x000fe20000000035 */
[----:B------:R-:W-:Y:S01]  /*ac40*/  SHF.L.U32 R130, R133, 0x10, RZ ;  /* 0x0000001085827819 */ /* 0x000fe200000006ff */
[----:B------:R1:W-:Y:S01]  /*ac50*/  STS.128 [R152+0xc400], R40 ;  /* 0x00c4002898007388 */ /* 0x0003e20000000c00 */
[C---:B------:R-:W-:Y:S01]  /*ac60*/  FMUL R57, R70.reuse, R61 ;  /* 0x0000003d46397220 */ /* 0x040fe20000400000 */
[----:B------:R-:W-:Y:S01]  /*ac70*/  FFMA R54, R73, R126, R54 ;  /* 0x0000007e49367223 */ /* 0x000fe20000000036 */
[----:B------:R-:W-:Y:S01]  /*ac80*/  LOP3.LUT R131, R133, 0xffff0000, RZ, 0xc0, !PT ;  /* 0xffff000085837812 */ /* 0x000fe200078ec0ff */
[----:B------:R-:W-:Y:S01]  /*ac90*/  FMUL R58, R70, R62 ;  /* 0x0000003e463a7220 */ /* 0x000fe20000400000 */
[C---:B------:R-:W-:Y:S01]  /*aca0*/  FFMA R59, R73.reuse, R127, R59 ;  /* 0x0000007f493b7223 */ /* 0x040fe2000000003b */
[----:B------:R-:W-:Y:S01]  /*acb0*/  SHF.L.U32 R132, R134, 0x10, RZ ;  /* 0x0000001086847819 */ /* 0x000fe200000006ff */
[----:B------:R-:W-:Y:S01]  /*acc0*/  FMUL R63, R70, R63 ;  /* 0x0000003f463f7220 */ /* 0x000fe20000400000 */
[C---:B------:R-:W-:Y:S01]  /*acd0*/  FFMA R56, R73.reuse, R128, R56 ;  /* 0x0000008049387223 */ /* 0x040fe20000000038 */
[----:B------:R-:W-:Y:S01]  /*ace0*/  LOP3.LUT R133, R134, 0xffff0000, RZ, 0xc0, !PT ;  /* 0xffff000086857812 */ /* 0x000fe200078ec0ff */
[C---:B------:R-:W-:Y:S01]  /*acf0*/  FMUL R60, R70.reuse, R64 ;  /* 0x00000040463c7220 */ /* 0x040fe20000400000 */
[----:B------:R-:W-:Y:S01]  /*ad00*/  FFMA R57, R73, R129, R57 ;  /* 0x0000008149397223 */ /* 0x000fe20000000039 */
[----:B------:R-:W-:Y:S01]  /*ad10*/  SHF.L.U32 R134, R135, 0x10, RZ ;  /* 0x0000001087867819 */ /* 0x000fe200000006ff */
[C---:B------:R-:W-:Y:S01]  /*ad20*/  FMUL R61, R70.reuse, R65 ;  /* 0x00000041463d7220 */ /* 0x040fe20000400000 */
[----:B------:R-:W-:Y:S01]  /*ad30*/  F2FP.BF16.F32.PACK_AB R48, R49, R48 ;  /* 0x000000303130723e */ /* 0x000fe200000010ff */
[----:B------:R-:W-:Y:S01]  /*ad40*/  FFMA R58, R73, R130, R58 ;  /* 0x00000082493a7223 */ /* 0x000fe2000000003a */
[----:B------:R-:W-:Y:S01]  /*ad50*/  LOP3.LUT R135, R135, 0xffff0000, RZ, 0xc0, !PT ;  /* 0xffff000087877812 */ /* 0x000fe200078ec0ff */
[C---:B------:R-:W-:Y:S01]  /*ad60*/  FMUL R62, R70.reuse, R66 ;  /* 0x00000042463e7220 */ /* 0x040fe20000400000 */
[----:B------:R-:W-:Y:S01]  /*ad70*/  F2FP.BF16.F32.PACK_AB R49, R55, R50 ;  /* 0x000000323731723e */ /* 0x000fe200000010ff */
[----:B------:R-:W-:Y:S01]  /*ad80*/  FFMA R63, R73, R131, R63 ;  /* 0x00000083493f7223 */ /* 0x000fe2000000003f */
[----:B------:R-:W-:Y:S01]  /*ad90*/  FMUL R67, R70, R67 ;  /* 0x0000004346437220 */ /* 0x000fe20000400000 */
[----:B------:R-:W-:Y:S01]  /*ada0*/  F2FP.BF16.F32.PACK_AB R50, R53, R52 ;  /* 0x000000343532723e */ /* 0x000fe200000010ff */
[----:B------:R-:W-:Y:S01]  /*adb0*/  FFMA R60, R73, R132, R60 ;  /* 0x00000084493c7223 */ /* 0x000fe2000000003c */
[----:B------:R-:W-:Y:S01]  /*adc0*/  F2FP.BF16.F32.PACK_AB R51, R59, R54 ;  /* 0x000000363b33723e */ /* 0x000fe200000010ff */
[C---:B------:R-:W-:Y:S01]  /*add0*/  FFMA R61, R73.reuse, R133, R61 ;  /* 0x00000085493d7223 */ /* 0x040fe2000000003d */
[C---:B------:R-:W-:Y:S01]  /*ade0*/  FFMA R62, R73.reuse, R134, R62 ;  /* 0x00000086493e7223 */ /* 0x040fe2000000003e */
[----:B------:R-:W-:Y:S01]  /*adf0*/  FFMA R67, R73, R135, R67 ;  /* 0x0000008749437223 */ /* 0x000fe20000000043 */
[----:B------:R-:W-:Y:S01]  /*ae00*/  F2FP.BF16.F32.PACK_AB R56, R57, R56 ;  /* 0x000000383938723e */ /* 0x000fe200000010ff */
[----:B------:R1:W-:Y:S01]  /*ae10*/  STS.128 [R151+0xc400], R48 ;  /* 0x00c4003097007388 */ /* 0x0003e20000000c00 */
[----:B------:R-:W-:Y:S02]  /*ae20*/  F2FP.BF16.F32.PACK_AB R57, R63, R58 ;  /* 0x0000003a3f39723e */ /* 0x000fe400000010ff */
        /* <DEDUP_REMOVED lines=8> */
[----:B--2---:R-:W2:Y:S02]  /*aeb0*/  FENCE.VIEW.ASYNC.S ;  /* 0x00000000000073c6 */ /* 0x004ea40000000000 */
[----:B--2---:R-:W-:Y:S06]  /*aec0*/  BAR.SYNC.DEFER_BLOCKING 0x1, 0x80 ;  /* 0x0042000000007b1d */ /* 0x004fec0000010000 */
[----:B------:R-:W-:Y:S05]  /*aed0*/  @P0 BRA `(.L_x_128) ;  /* 0x0000000000280947 */ /* 0x000fea0003800000 */
[----:B------:R-:W2:Y:S01]  /*aee0*/  LDCU.64 UR6, c[0x0][0x348] ;  /* 0x00006900ff0677ac */ /* 0x000ea20008000a00 */
[----:B------:R-:W-:Y:S02]  /*aef0*/  UIADD3 UR9, UPT, UPT, UR49, 0xc0, URZ ;  /* 0x000000c031097890 */ /* 0x000fe4000fffe0ff */
[----:B------:R-:W-:Y:S01]  /*af00*/  UIADD3 UR8, UPT, UPT, UR44, 0xc400, URZ ;  /* 0x0000c4002c087890 */ /* 0x000fe2000fffe0ff */
[----:B------:R-:W-:Y:S01]  /*af10*/  UMOV UR10, UR50 ;  /* 0x00000032000a7c82 */ /* 0x000fe20008000000 */
[----:B------:R-:W-:Y:S01]  /*af20*/  UMOV UR11, UR36 ;  /* 0x00000024000b7c82 */ /* 0x000fe20008000000 */
[----:B--2---:R-:W-:Y:S04]  /*af30*/  UIADD3 UR4, UP0, UPT, UR6, 0x680, URZ ;  /* 0x0000068006047890 */ /* 0x004fe8000ff1e0ff */
[----:B------:R-:W-:Y:S09]  /*af40*/  UIADD3.X UR5, UPT, UPT, URZ, UR7, URZ, UP0, !UPT ;  /* 0x00000007ff057290 */ /* 0x000ff200087fe4ff */
[----:B------:R2:W-:Y:S01]  /*af50*/  UTMASTG.3D [UR8], [UR4] ;  /* 0x00000008040073b5 */ /* 0x0005e20008010000 */
[----:B------:R0:W-:Y:S01]  /*af60*/  UTMACMDFLUSH ;  /* 0x00000000000079b7 */ /* 0x0001e20000000000 */
[----:B--2---:R-:W-:Y:S04]  /*af70*/  DEPBAR.LE SB0, 0x1 ;  /* 0x000080400000791a */ /* 0x004fe80000000000 */
.L_x_128:
[----:B------:R-:W-:Y:S05]  /*af80*/  BSYNC.RECONVERGENT B0 ;  /* 0x0000000000007941 */ /* 0x000fea0003800200 */
.L_x_127:
[----:B------:R-:W-:Y:S01]  /*af90*/  BAR.SYNC.DEFER_BLOCKING 0x1, 0x80 ;  /* 0x0042000000007b1d */ /* 0x000fe20000010000 */
[----:B------:R-:W-:Y:S01]  /*afa0*/  UISETP.NE.AND UP0, UPT, UR47, -0x4, UPT ;  /* 0xfffffffc2f00788c */ /* 0x000fe2000bf05270 */
[----:B------:R-:W-:Y:S08]  /*afb0*/  IADD3 R68, PT, PT, R68, 0x1, RZ ;  /* 0x0000000144447810 */ /* 0x000ff00007ffe0ff */
[----:B------:R-:W-:Y:S05]  /*afc0*/  BRA.U !UP0, `(.L_x_129) ;  /* 0x0000000108247547 */ /* 0x000fea000b800000 */
[----:B------:R-:W-:Y:S01]  /*afd0*/  ISETP.NE.AND P0, PT, R161, RZ, PT ;  /* 0x000000ffa100720c */ /* 0x000fe20003f05270 */
[----:B------:R-:W-:Y:S01]  /*afe0*/  IMAD.U32 R0, RZ, RZ, UR46 ;  /* 0x0000002eff007e24 */ /* 0x000fe2000f8e00ff */
[----:B------:R-:W-:Y:S04]  /*aff0*/  UIADD3 UR4, UPT, UPT, UR46, 0x1, URZ ;  /* 0x000000012e047890 */ /* 0x000fe8000fffe0ff */
[----:B------:R-:W-:Y:S04]  /*b000*/  UISETP.NE.AND UP0, UPT, UR4, 0x4, UPT ;  /* 0x000000040400788c */ /* 0x000fe8000bf05270 */
[----:B------:R-:W-:Y:S03]  /*b010*/  USEL UR46, UR4, URZ, UP0 ;  /* 0x000000ff042e7287 */ /* 0x000fe60008000000 */
[----:B------:R-:W-:Y:S05]  /*b020*/  @P0 LEA R0, R0, UR44, 0x3 ;  /* 0x0000002c00000c11 */ /* 0x000fea000f8e18ff */
[----:B------:R-:W-:Y:S05]  /*b030*/  @P0 VIADD R0, R0, 0x50 ;  /* 0x0000005000000836 */ /* 0x000fea0000000000 */
[----:B------:R-:W-:Y:S04]  /*b040*/  @P0 PRMT R0, R165, 0x654, R0 ;  /* 0x00000654a5000816 */ /* 0x000fe80000000000 */
[----:B------:R2:W-:Y:S03]  /*b050*/  @P0 SYNCS.ARRIVE.TRANS64.RED.A1T0 RZ, [R0+URZ], RZ ;  /* 0x000000ff00ff09a7 */ /* 0x0005e600081004ff */
.L_x_129:
[----:B------:R-:W-:Y:S01]  /*b060*/  R2UR UR5, R144 ;  /* 0x00000000900572ca */ /* 0x000fe200000e0000 */
[----:B------:R-:W-:Y:S01]  /*b070*/  UISETP.NE.AND UP0, UPT, UR61, URZ, UPT ;  /* 0x000000ff3d00728c */ /* 0x000fe2000bf05270 */
[----:B------:R-:W-:Y:S01]  /*b080*/  R2UR UR4, R145 ;  /* 0x00000000910472ca */ /* 0x000fe200000e0000 */
[----:B------:R-:W-:Y:S01]  /*b090*/  UIADD3 UR47, UPT, UPT, UR47, 0x4, URZ ;  /* 0x000000042f2f7890 */ /* 0x000fe2000fffe0ff */
[----:B------:R-:W-:Y:S01]  /*b0a0*/  ISETP.NE.AND P0, PT, R149, 0x2, PT ;  /* 0x000000029500780c */ /* 0x000fe20003f05270 */
[----:B------:R-:W-:Y:S01]  /*b0b0*/  UMOV UR36, UR60 ;  /* 0x0000003c00247c82 */ /* 0x000fe20008000000 */
[----:B------:R-:W-:Y:S02]  /*b0c0*/  ISETP.NE.AND P1, PT, R68, 0x2, PT ;  /* 0x000000024400780c */ /* 0x000fe40003f25270 */
[----:B------:R-:W-:Y:S02]  /*b0d0*/  SEL R2, RZ, 0x1, P0 ;  /* 0x00000001ff027807 */ /* 0x000fe40000000000 */
[----:B--2---:R-:W-:Y:S02]  /*b0e0*/  SEL R0, RZ, 0x1, P1 ;  /* 0x00000001ff007807 */ /* 0x004fe40000800000 */
[----:B------:R-:W-:Y:S01]  /*b0f0*/  LOP3.LUT R155, R155, R2, RZ, 0x3c, !PT ;  /* 0x000000029b9b7212 */ /* 0x000fe200078e3cff */
[----:B------:R-:W-:Y:S01]  /*b100*/  UIADD3 UR20, UPT, UPT, UR37, UR5, URZ ;  /* 0x0000000525147290 */ /* 0x000fe2000fffe0ff */
[----:B------:R-:W-:Y:S01]  /*b110*/  LOP3.LUT R156, R156, R0, RZ, 0x3c, !PT ;  /* 0x000000009c9c7212 */ /* 0x000fe200078e3cff */
[----:B------:R-:W-:Y:S01]  /*b120*/  UIADD3 UR16, UPT, UPT, UR38, UR4, URZ ;  /* 0x0000000426107290 */ /* 0x000fe2000fffe0ff */
[----:B------:R-:W-:Y:S02]  /*b130*/  SEL R149, R149, RZ, P0 ;  /* 0x000000ff95957207 */ /* 0x000fe40000000000 */
[----:B------:R-:W-:Y:S01]  /*b140*/  SEL R68, R68, RZ, P1 ;  /* 0x000000ff44447207 */ /* 0x000fe20000800000 */
[----:B------:R-:W-:Y:S08]  /*b150*/  BRA.U UP0, `(.L_x_130) ;  /* 0xffffff9d00bc7547 */ /* 0x000ff0000b83ffff */
[----:B------:R-:W-:-:S13]  /*b160*/  R2UR UR4, R146 ;  /* 0x00000000920472ca */ /* 0x000fda00000e0000 */
[----:B------:R-:W-:-:S09]  /*b170*/  UISETP.NE.AND UP0, UPT, UR4, URZ, UPT ;  /* 0x000000ff0400728c */ /* 0x000fd2000bf05270 */
[----:B------:R-:W-:Y:S05]  /*b180*/  BRA.U !UP0, `(.L_x_131) ;  /* 0x0000000108487547 */ /* 0x000fea000b800000 */
[----:B------:R-:W2:Y:S02]  /*b190*/  LDCU.64 UR4, c[0x0][0x890] ;  /* 0x00011200ff0477ac */ /* 0x000ea40008000a00 */
[----:B--2---:R-:W-:-:S04]  /*b1a0*/  UISETP.NE.U32.AND UP0, UPT, UR4, URZ, UPT ;  /* 0x000000ff0400728c */ /* 0x004fc8000bf05070 */
[----:B------:R-:W-:-:S09]  /*b1b0*/  UISETP.NE.AND.EX UP0, UPT, UR5, URZ, UPT, UP0 ;  /* 0x000000ff0500728c */ /* 0x000fd2000bf05300 */
[----:B------:R-:W-:Y:S05]  /*b1c0*/  BRA.U UP0, `(.L_x_132) ;  /* 0x00000001000c7547 */ /* 0x000fea000b800000 */
[----:B------:R-:W-:-:S13]  /*b1d0*/  FSETP.NEU.AND P0, PT, R73, RZ, PT ;  /* 0x000000ff4900720b */ /* 0x000fda0003f0d000 */
[----:B------:R-:W-:Y:S05]  /*b1e0*/  @!P0 EXIT ;  /* 0x000000000000894d */ /* 0x000fea0003800000 */
[----:B------:R-:W-:Y:S05]  /*b1f0*/  BRA `(.L_x_131) ;  /* 0x00000000002c7947 */ /* 0x000fea0003800000 */
.L_x_132:
[----:B------:R-:W-:Y:S01]  /*b200*/  ISETP.NE.AND P0, PT, R148, RZ, PT ;  /* 0x000000ff9400720c */ /* 0x000fe20003f05270 */
[----:B------:R-:W-:-:S12]  /*b210*/  BSSY.RECONVERGENT B0, `(.L_x_131) ;  /* 0x0000009000007945 */ /* 0x000fd80003800200 */
[----:B------:R-:W-:Y:S05]  /*b220*/  @P0 BRA `(.L_x_133) ;  /* 0x0000000000140947 */ /* 0x000fea0003800000 */
[----:B------:R-:W2:Y:S02]  /*b230*/  LDCU.64 UR4, c[0x0][0x888] ;  /* 0x00011100ff0477ac */ /* 0x000ea40008000a00 */
[----:B--2---:R-:W-:-:S04]  /*b240*/  ISETP.NE.U32.AND P0, PT, RZ, UR4, PT ;  /* 0x00000004ff007c0c */ /* 0x004fc8000bf05070 */
[----:B------:R-:W-:-:S13]  /*b250*/  ISETP.NE.AND.EX P0, PT, RZ, UR5, PT, P0 ;  /* 0x00000005ff007c0c */ /* 0x000fda000bf05300 */
[----:B------:R-:W-:Y:S05]  /*b260*/  @!P0 EXIT ;  /* 0x000000000000894d */ /* 0x000fea0003800000 */
[----:B------:R-:W-:Y:S05]  /*b270*/  BRA `(.L_x_134) ;  /* 0x0000000000087947 */ /* 0x000fea0003800000 */
.L_x_133:
[----:B------:R-:W-:-:S13]  /*b280*/  FSETP.NEU.AND P0, PT, R73, RZ, PT ;  /* 0x000000ff4900720b */ /* 0x000fda0003f0d000 */
[----:B------:R-:W-:Y:S05]  /*b290*/  @!P0 EXIT ;  /* 0x000000000000894d */ /* 0x000fea0003800000 */
.L_x_134:
[----:B------:R-:W-:Y:S05]  /*b2a0*/  BSYNC.RECONVERGENT B0 ;  /* 0x0000000000007941 */ /* 0x000fea0003800200 */
.L_x_131:
[----:B------:R-:W2:Y:S01]  /*b2b0*/  S2UR UR5, SR_CgaCtaId ;  /* 0x00000000000579c3 */ /* 0x000ea20000008800 */
[----:B------:R-:W-:Y:S01]  /*b2c0*/  ULEA UR4, UR46, UR44, 0x3 ;  /* 0x0000002c2e047291 */ /* 0x000fe2000f8e18ff */
[----:B------:R-:W-:-:S04]  /*b2d0*/  DEPBAR.LE SB0, 0x0 ;  /* 0x000080000000791a */ /* 0x000fc80000000000 */
[----:B------:R-:W-:-:S04]  /*b2e0*/  UIADD3 UR4, UPT, UPT, UR4, 0x50, URZ ;  /* 0x0000005004047890 */ /* 0x000fc8000fffe0ff */
[----:B--2---:R-:W-:-:S09]  /*b2f0*/  UPRMT UR4, UR5, 0x654, UR4 ;  /* 0x0000065405047896 */ /* 0x004fd20008000004 */
[----:B------:R-:W-:Y:S01]  /*b300*/  SYNCS.ARRIVE.TRANS64.RED.A1T0 RZ, [UR4], RZ ;  /* 0x000000ffffff79a7 */ /* 0x000fe20008100404 */
[----:B------:R-:W-:Y:S05]  /*b310*/  EXIT ;  /* 0x000000000000794d */ /* 0x000fea0003800000 */
.L_x_24:
[----:B--2---:R2:W3:Y:S02]  /*b320*/  SYNCS.PHASECHK.TRANS64.TRYWAIT P0, [R0+URZ+0xd0], R2 ;  /* 0x0000d002000075a7 */ /* 0x0044e400080011ff */
[----:B---3--:R-:W-:Y:S05]  /*b330*/  @!P0 NANOSLEEP.SYNCS 0x989680 ;  /* 0x009896800000895d */ /* 0x008fea0003900000 */
[----:B------:R-:W3:Y:S02]  /*b340*/  @!P0 SYNCS.PHASECHK.TRANS64 P0, [R0+URZ+0xd0], R2 ;  /* 0x0000d002000085a7 */ /* 0x000ee400080010ff */
[----:B---3--:R-:W-:Y:S05]  /*b350*/  @!P0 BRA `(.L_x_24) ;  /* 0xfffffffc00f08947 */ /* 0x008fea000383ffff */
[----:B------:R-:W-:Y:S05]  /*b360*/  BRA `(.L_x_135) ;  /* 0xffffff64004c7947 */ /* 0x000fea000383ffff */
.L_x_27:
[----:B--2---:R-:W-:-:S07]  /*b370*/  MOV R0, UR33 ;  /* 0x0000002100007c02 */ /* 0x004fce0008000f00 */
.L_x_136:
[----:B--2---:R2:W3:Y:S02]  /*b380*/  SYNCS.PHASECHK.TRANS64.TRYWAIT P0, [R0+URZ+0x18], R3 ;  /* 0x00001803000075a7 */ /* 0x0044e400080011ff */
[----:B---3--:R-:W-:Y:S05]  /*b390*/  @!P0 NANOSLEEP.SYNCS 0x989680 ;  /* 0x009896800000895d */ /* 0x008fea0003900000 */
[----:B------:R-:W3:Y:S02]  /*b3a0*/  @!P0 SYNCS.PHASECHK.TRANS64 P0, [R0+URZ+0x18], R3 ;  /* 0x00001803000085a7 */ /* 0x000ee400080010ff */
[----:B---3--:R-:W-:Y:S05]  /*b3b0*/  @!P0 BRA `(.L_x_136) ;  /* 0xfffffffc00f08947 */ /* 0x008fea000383ffff */
[----:B------:R-:W-:Y:S05]  /*b3c0*/  BRA `(.L_x_26) ;  /* 0xffffff64008c7947 */ /* 0x000fea000383ffff */
.L_x_34:
[----:B-1----:R-:W-:-:S07]  /*b3d0*/  MOV R0, UR17 ;  /* 0x0000001100007c02 */ /* 0x002fce0008000f00 */
.L_x_137:
[----:B-1----:R1:W2:Y:S02]  /*b3e0*/  SYNCS.PHASECHK.TRANS64.TRYWAIT P0, [R0+URZ+0x18], R3 ;  /* 0x00001803000075a7 */ /* 0x0022a400080011ff */
[----:B--2---:R-:W-:Y:S05]  /*b3f0*/  @!P0 NANOSLEEP.SYNCS 0x989680 ;  /* 0x009896800000895d */ /* 0x004fea0003900000 */
[----:B------:R-:W2:Y:S02]  /*b400*/  @!P0 SYNCS.PHASECHK.TRANS64 P0, [R0+URZ+0x18], R3 ;  /* 0x00001803000085a7 */ /* 0x000ea400080010ff */
[----:B--2---:R-:W-:Y:S05]  /*b410*/  @!P0 BRA `(.L_x_137) ;  /* 0xfffffffc00f08947 */ /* 0x004fea000383ffff */
[----:B------:R-:W-:Y:S05]  /*b420*/  BRA `(.L_x_33) ;  /* 0xffffff68004c7947 */ /* 0x000fea000383ffff */
.L_x_39:
[----:B-1----:R1:W2:Y:S02]  /*b430*/  SYNCS.PHASECHK.TRANS64.TRYWAIT P0, [R3+URZ+0x80], R0 ;  /* 0x00008000030075a7 */ /* 0x0022a400080011ff */
[----:B--2---:R-:W-:Y:S05]  /*b440*/  @!P0 NANOSLEEP.SYNCS 0x989680 ;  /* 0x009896800000895d */ /* 0x004fea0003900000 */
[----:B------:R-:W2:Y:S02]  /*b450*/  @!P0 SYNCS.PHASECHK.TRANS64 P0, [R3+URZ+0x80], R0 ;  /* 0x00008000030085a7 */ /* 0x000ea400080010ff */
[----:B--2---:R-:W-:Y:S05]  /*b460*/  @!P0 BRA `(.L_x_39) ;  /* 0xfffffffc00f08947 */ /* 0x004fea000383ffff */
[----:B------:R-:W-:Y:S05]  /*b470*/  BRA `(.L_x_138) ;  /* 0xffffff6800ec7947 */ /* 0x000fea000383ffff */
.L_x_43:
[----:B------:R-:W-:-:S07]  /*b480*/  MOV R0, UR4 ;  /* 0x0000000400007c02 */ /* 0x000fce0008000f00 */
.L_x_139:
[----:B-1----:R1:W2:Y:S02]  /*b490*/  SYNCS.PHASECHK.TRANS64.TRYWAIT P0, [R0+URZ], R2 ;  /* 0x00000002000075a7 */ /* 0x0022a400080011ff */
[----:B--2---:R-:W-:Y:S05]  /*b4a0*/  @!P0 NANOSLEEP.SYNCS 0x989680 ;  /* 0x009896800000895d */ /* 0x004fea0003900000 */
[----:B------:R-:W2:Y:S02]  /*b4b0*/  @!P0 SYNCS.PHASECHK.TRANS64 P0, [R0+URZ], R2 ;  /* 0x00000002000085a7 */ /* 0x000ea400080010ff */
[----:B--2---:R-:W-:Y:S05]  /*b4c0*/  @!P0 BRA `(.L_x_139) ;  /* 0xfffffffc00f08947 */ /* 0x004fea000383ffff */
[----:B------:R-:W-:Y:S05]  /*b4d0*/  BRA `(.L_x_140) ;  /* 0xffffff7000987947 */ /* 0x000fea000383ffff */
.L_x_44:
[----:B------:R-:W-:-:S07]  /*b4e0*/  MOV R0, UR5 ;  /* 0x0000000500007c02 */ /* 0x000fce0008000f00 */
.L_x_141:
[----:B-1----:R1:W2:Y:S02]  /*b4f0*/  SYNCS.PHASECHK.TRANS64.TRYWAIT P0, [R0+URZ], R2 ;  /* 0x00000002000075a7 */ /* 0x0022a400080011ff */
[----:B--2---:R-:W-:Y:S05]  /*b500*/  @!P0 NANOSLEEP.SYNCS 0x989680 ;  /* 0x009896800000895d */ /* 0x004fea0003900000 */
[----:B------:R-:W2:Y:S02]  /*b510*/  @!P0 SYNCS.PHASECHK.TRANS64 P0, [R0+URZ], R2 ;  /* 0x00000002000085a7 */ /* 0x000ea400080010ff */
[----:B--2---:R-:W-:Y:S05]  /*b520*/  @!P0 BRA `(.L_x_141) ;  /* 0xfffffffc00f08947 */ /* 0x004fea000383ffff */
[----:B------:R-:W-:Y:S05]  /*b530*/  BRA `(.L_x_142) ;  /* 0xffffff7000a47947 */ /* 0x000fea000383ffff */
.L_x_47:
[----:B-1----:R1:W2:Y:S02]  /*b540*/  SYNCS.PHASECHK.TRANS64.TRYWAIT P0, [R2+URZ+0xc0], R4 ;  /* 0x0000c004020075a7 */ /* 0x0022a400080011ff */
[----:B--2---:R-:W-:Y:S05]  /*b550*/  @!P0 NANOSLEEP.SYNCS 0x989680 ;  /* 0x009896800000895d */ /* 0x004fea0003900000 */
[----:B------:R-:W2:Y:S02]  /*b560*/  @!P0 SYNCS.PHASECHK.TRANS64 P0, [R2+URZ+0xc0], R4 ;  /* 0x0000c004020085a7 */ /* 0x000ea400080010ff */
[----:B--2---:R-:W-:Y:S05]  /*b570*/  @!P0 BRA `(.L_x_47) ;  /* 0xfffffffc00f08947 */ /* 0x004fea000383ffff */
[----:B------:R-:W-:Y:S05]  /*b580*/  BRA `(.L_x_143) ;  /* 0xffffff7400087947 */ /* 0x000fea000383ffff */
.L_x_48:
[----:B------:R-:W-:-:S07]  /*b590*/  MOV R2, UR4 ;  /* 0x0000000400027c02 */ /* 0x000fce0008000f00 */
.L_x_144:
[----:B-1----:R1:W2:Y:S02]  /*b5a0*/  SYNCS.PHASECHK.TRANS64.TRYWAIT P0, [R2+URZ+0x90], R5 ;  /* 0x00009005020075a7 */ /* 0x0022a400080011ff */
[----:B--2---:R-:W-:Y:S05]  /*b5b0*/  @!P0 NANOSLEEP.SYNCS 0x989680 ;  /* 0x009896800000895d */ /* 0x004fea0003900000 */
[----:B------:R-:W2:Y:S02]  /*b5c0*/  @!P0 SYNCS.PHASECHK.TRANS64 P0, [R2+URZ+0x90], R5 ;  /* 0x00009005020085a7 */ /* 0x000ea400080010ff */
[----:B--2---:R-:W-:Y:S05]  /*b5d0*/  @!P0 BRA `(.L_x_144) ;  /* 0xfffffffc00f08947 */ /* 0x004fea000383ffff */
[----:B------:R-:W-:Y:S05]  /*b5e0*/  BRA `(.L_x_145) ;  /* 0xffffff7400187947 */ /* 0x000fea000383ffff */
.L_x_49:
[----:B-1----:R1:W2:Y:S02]  /*b5f0*/  SYNCS.PHASECHK.TRANS64.TRYWAIT P1, [R2+URZ+0x80], R4 ;  /* 0x00008004020075a7 */ /* 0x0022a400080211ff */
[----:B--2---:R-:W-:Y:S05]  /*b600*/  @!P1 NANOSLEEP.SYNCS 0x989680 ;  /* 0x009896800000995d */ /* 0x004fea0003900000 */
[----:B------:R-:W2:Y:S02]  /*b610*/  @!P1 SYNCS.PHASECHK.TRANS64 P1, [R2+URZ+0x80], R4 ;  /* 0x00008004020095a7 */ /* 0x000ea400080210ff */
[----:B--2---:R-:W-:Y:S05]  /*b620*/  @!P1 BRA `(.L_x_49) ;  /* 0xfffffffc00f09947 */ /* 0x004fea000383ffff */
[----:B------:R-:W-:Y:S05]  /*b630*/  BRA `(.L_x_146) ;  /* 0xffffff7400487947 */ /* 0x000fea000383ffff */
.L_x_52:
[----:B------:R-:W-:-:S07]  /*b640*/  MOV R0, UR4 ;  /* 0x0000000400007c02 */ /* 0x000fce0008000f00 */
.L_x_147:
[----:B-1----:R1:W2:Y:S02]  /*b650*/  SYNCS.PHASECHK.TRANS64.TRYWAIT P0, [R0+URZ+0x90], R2 ;  /* 0x00009002000075a7 */ /* 0x0022a400080011ff */
[----:B--2---:R-:W-:Y:S05]  /*b660*/  @!P0 NANOSLEEP.SYNCS 0x989680 ;  /* 0x009896800000895d */ /* 0x004fea0003900000 */
[----:B------:R-:W2:Y:S02]  /*b670*/  @!P0 SYNCS.PHASECHK.TRANS64 P0, [R0+URZ+0x90], R2 ;  /* 0x00009002000085a7 */ /* 0x000ea400080010ff */
[----:B--2---:R-:W-:Y:S05]  /*b680*/  @!P0 BRA `(.L_x_147) ;  /* 0xfffffffc00f08947 */ /* 0x004fea000383ffff */
[----:B------:R-:W-:Y:S05]  /*b690*/  BRA `(.L_x_51) ;  /* 0xffffff74009c7947 */ /* 0x000fea000383ffff */
.L_x_59:
[----:B-1----:R1:W2:Y:S02]  /*b6a0*/  SYNCS.PHASECHK.TRANS64.TRYWAIT P1, [R0+URZ+0x80], R2 ;  /* 0x00008002000075a7 */ /* 0x0022a400080211ff */
[----:B--2---:R-:W-:Y:S05]  /*b6b0*/  @!P1 NANOSLEEP.SYNCS 0x989680 ;  /* 0x009896800000995d */ /* 0x004fea0003900000 */
[----:B------:R-:W2:Y:S02]  /*b6c0*/  @!P1 SYNCS.PHASECHK.TRANS64 P1, [R0+URZ+0x80], R2 ;  /* 0x00008002000095a7 */ /* 0x000ea400080210ff */
[----:B--2---:R-:W-:Y:S05]  /*b6d0*/  @!P1 BRA `(.L_x_59) ;  /* 0xfffffffc00f09947 */ /* 0x004fea000383ffff */
[----:B------:R-:W-:Y:S05]  /*b6e0*/  BRA `(.L_x_148) ;  /* 0xffffff7c00147947 */ /* 0x000fea000383ffff */
.L_x_60:
[----:B------:R-:W-:-:S07]  /*b6f0*/  MOV R2, UR30 ;  /* 0x0000001e00027c02 */ /* 0x000fce0008000f00 */
.L_x_149:
[----:B-1----:R1:W2:Y:S02]  /*b700*/  SYNCS.PHASECHK.TRANS64.TRYWAIT P0, [R2+URZ+0xb0], R0 ;  /* 0x0000b000020075a7 */ /* 0x0022a400080011ff */
[----:B--2---:R-:W-:Y:S05]  /*b710*/  @!P0 NANOSLEEP.SYNCS 0x989680 ;  /* 0x009896800000895d */ /* 0x004fea0003900000 */
[----:B------:R-:W2:Y:S02]  /*b720*/  @!P0 SYNCS.PHASECHK.TRANS64 P0, [R2+URZ+0xb0], R0 ;  /* 0x0000b000020085a7 */ /* 0x000ea400080010ff */
[----:B--2---:R-:W-:Y:S05]  /*b730*/  @!P0 BRA `(.L_x_149) ;  /* 0xfffffffc00f08947 */ /* 0x004fea000383ffff */
[----:B------:R-:W-:Y:S05]  /*b740*/  BRA `(.L_x_150) ;  /* 0xffffff7c004c7947 */ /* 0x000fea000383ffff */
.L_x_63:
[----:B------:R-:W-:Y:S07]  /*b750*/  MOV R0, UR5 ;  /* 0x0000000500007c02 */ /* 0x000fee0008000f00 */
.L_x_151:
[----:B-1----:R1:W2:Y:S02]  /*b760*/  SYNCS.PHASECHK.TRANS64.TRYWAIT P0, [R0+URZ], R2 ;  /* 0x00000002000075a7 */ /* 0x0022a400080011ff */
[----:B--2---:R-:W-:Y:S05]  /*b770*/  @!P0 NANOSLEEP.SYNCS 0x989680 ;  /* 0x009896800000895d */ /* 0x004fea0003900000 */
[----:B------:R-:W2:Y:S02]  /*b780*/  @!P0 SYNCS.PHASECHK.TRANS64 P0, [R0+URZ], R2 ;  /* 0x00000002000085a7 */ /* 0x000ea400080010ff */
[----:B--2---:R-:W-:Y:S05]  /*b790*/  @!P0 BRA `(.L_x_151) ;  /* 0xfffffffc00f08947 */ /* 0x004fea000383ffff */
[----:B------:R-:W-:Y:S05]  /*b7a0*/  BRA `(.L_x_62) ;  /* 0xffffff7c00687947 */ /* 0x000fea000383ffff */
.L_x_66:
[----:B------:R-:W-:-:S07]  /*b7b0*/  MOV R0, UR4 ;  /* 0x0000000400007c02 */ /* 0x000fce0008000f00 */
.L_x_152:
[----:B--2---:R2:W4:Y:S02]  /*b7c0*/  SYNCS.PHASECHK.TRANS64.TRYWAIT P0, [R0+URZ], R2 ;  /* 0x00000002000075a7 */ /* 0x00452400080011ff */
[----:B----4-:R-:W-:Y:S05]  /*b7d0*/  @!P0 NANOSLEEP.SYNCS 0x989680 ;  /* 0x009896800000895d */ /* 0x010fea0003900000 */
[----:B------:R-:W4:Y:S02]  /*b7e0*/  @!P0 SYNCS.PHASECHK.TRANS64 P0, [R0+URZ], R2 ;  /* 0x00000002000085a7 */ /* 0x000f2400080010ff */
[----:B----4-:R-:W-:Y:S05]  /*b7f0*/  @!P0 BRA `(.L_x_152) ;  /* 0xfffffffc00f08947 */ /* 0x010fea000383ffff */
[----:B------:R-:W-:Y:S05]  /*b800*/  BRA `(.L_x_153) ;  /* 0xffffff8000447947 */ /* 0x000fea000383ffff */
.L_x_67:
[----:B------:R-:W-:-:S07]  /*b810*/  MOV R0, UR4 ;  /* 0x0000000400007c02 */ /* 0x000fce0008000f00 */
.L_x_154:
[----:B-1----:R1:W2:Y:S02]  /*b820*/  SYNCS.PHASECHK.TRANS64.TRYWAIT P0, [R0+URZ], R2 ;  /* 0x00000002000075a7 */ /* 0x0022a400080011ff */
[----:B--2---:R-:W-:Y:S05]  /*b830*/  @!P0 NANOSLEEP.SYNCS 0x989680 ;  /* 0x009896800000895d */ /* 0x004fea0003900000 */
[----:B------:R-:W2:Y:S02]  /*b840*/  @!P0 SYNCS.PHASECHK.TRANS64 P0, [R0+URZ], R2 ;  /* 0x00000002000085a7 */ /* 0x000ea400080010ff */
[----:B--2---:R-:W-:Y:S05]  /*b850*/  @!P0 BRA `(.L_x_154) ;  /* 0xfffffffc00f08947 */ /* 0x004fea000383ffff */
[----:B------:R-:W-:Y:S05]  /*b860*/  BRA `(.L_x_155) ;  /* 0xffffff8000507947 */ /* 0x000fea000383ffff */
.L_x_72:
[----:B--2---:R2:W3:Y:S02]  /*b870*/  SYNCS.PHASECHK.TRANS64.TRYWAIT P0, [R12+URZ+0x80], R0 ;  /* 0x000080000c0075a7 */ /* 0x0044e400080011ff */
[----:B---3--:R-:W-:Y:S05]  /*b880*/  @!P0 NANOSLEEP.SYNCS 0x989680 ;  /* 0x009896800000895d */ /* 0x008fea0003900000 */
[----:B------:R-:W3:Y:S02]  /*b890*/  @!P0 SYNCS.PHASECHK.TRANS64 P0, [R12+URZ+0x80], R0 ;  /* 0x000080000c0085a7 */ /* 0x000ee400080010ff */
[----:B---3--:R-:W-:Y:S05]  /*b8a0*/  @!P0 BRA `(.L_x_72) ;  /* 0xfffffffc00f08947 */ /* 0x008fea000383ffff */
[----:B------:R-:W-:Y:S05]  /*b8b0*/  BRA `(.L_x_156) ;  /* 0xffffff8400807947 */ /* 0x000fea000383ffff */
.L_x_75:
[----:B--2---:R-:W-:Y:S07]  /*b8c0*/  MOV R0, UR21 ;  /* 0x0000001500007c02 */ /* 0x004fee0008000f00 */
.L_x_157:
[----:B--2---:R2:W3:Y:S02]  /*b8d0*/  SYNCS.PHASECHK.TRANS64.TRYWAIT P2, [R0+URZ+0x78], R6 ;  /* 0x00007806000075a7 */ /* 0x0044e400080411ff */
[----:B---3--:R-:W-:Y:S05]  /*b8e0*/  @!P2 NANOSLEEP.SYNCS 0x989680 ;  /* 0x009896800000a95d */ /* 0x008fea0003900000 */
[----:B------:R-:W3:Y:S02]  /*b8f0*/  @!P2 SYNCS.PHASECHK.TRANS64 P2, [R0+URZ+0x78], R6 ;  /* 0x000078060000a5a7 */ /* 0x000ee400080410ff */
[----:B---3--:R-:W-:Y:S05]  /*b900*/  @!P2 BRA `(.L_x_157) ;  /* 0xfffffffc00f0a947 */ /* 0x008fea000383ffff */
[----:B------:R-:W-:Y:S05]  /*b910*/  BRA `(.L_x_74) ;  /* 0xffffff8800e87947 */ /* 0x000fea000383ffff */
.L_x_78:
[----:B------:R-:W-:Y:S07]  /*b920*/  MOV R0, UR21 ;  /* 0x0000001500007c02 */ /* 0x000fee0008000f00 */
.L_x_158:
[----:B--2---:R2:W3:Y:S02]  /*b930*/  SYNCS.PHASECHK.TRANS64.TRYWAIT P0, [R0+URZ+0x50], R9 ;  /* 0x00005009000075a7 */ /* 0x0044e400080011ff */
[----:B---3--:R-:W-:Y:S05]  /*b940*/  @!P0 NANOSLEEP.SYNCS 0x989680 ;  /* 0x009896800000895d */ /* 0x008fea0003900000 */
[----:B------:R-:W3:Y:S02]  /*b950*/  @!P0 SYNCS.PHASECHK.TRANS64 P0, [R0+URZ+0x50], R9 ;  /* 0x00005009000085a7 */ /* 0x000ee400080010ff */
[----:B---3--:R-:W-:Y:S05]  /*b960*/  @!P0 BRA `(.L_x_158) ;  /* 0xfffffffc00f08947 */ /* 0x008fea000383ffff */
[----:B------:R-:W-:Y:S05]  /*b970*/  BRA `(.L_x_159) ;  /* 0xffffff8c00447947 */ /* 0x000fea000383ffff */
.L_x_79:
[----:B------:R-:W-:Y:S07]  /*b980*/  MOV R0, UR21 ;  /* 0x0000001500007c02 */ /* 0x000fee0008000f00 */
.L_x_160:
[----:B--2---:R2:W3:Y:S02]  /*b990*/  SYNCS.PHASECHK.TRANS64.TRYWAIT P0, [R0+URZ+0x58], R9 ;  /* 0x00005809000075a7 */ /* 0x0044e400080011ff */
[----:B---3--:R-:W-:Y:S05]  /*b9a0*/  @!P0 NANOSLEEP.SYNCS 0x989680 ;  /* 0x009896800000895d */ /* 0x008fea0003900000 */
[----:B------:R-:W3:Y:S02]  /*b9b0*/  @!P0 SYNCS.PHASECHK.TRANS64 P0, [R0+URZ+0x58], R9 ;  /* 0x00005809000085a7 */ /* 0x000ee400080010ff */
[----:B---3--:R-:W-:Y:S05]  /*b9c0*/  @!P0 BRA `(.L_x_160) ;  /* 0xfffffffc00f08947 */ /* 0x008fea000383ffff */
[----:B------:R-:W-:Y:S05]  /*b9d0*/  BRA `(.L_x_161) ;  /* 0xffffff8c007c7947 */ /* 0x000fea000383ffff */
.L_x_80:
[----:B------:R-:W-:Y:S07]  /*b9e0*/  MOV R0, UR21 ;  /* 0x0000001500007c02 */ /* 0x000fee0008000f00 */
.L_x_162:
[----:B--2---:R2:W3:Y:S02]  /*b9f0*/  SYNCS.PHASECHK.TRANS64.TRYWAIT P0, [R0+URZ+0x60], R9 ;  /* 0x00006009000075a7 */ /* 0x0044e400080011ff */
[----:B---3--:R-:W-:Y:S05]  /*ba00*/  @!P0 NANOSLEEP.SYNCS 0x989680 ;  /* 0x009896800000895d */ /* 0x008fea0003900000 */
[----:B------:R-:W3:Y:S02]  /*ba10*/  @!P0 SYNCS.PHASECHK.TRANS64 P0, [R0+URZ+0x60], R9 ;  /* 0x00006009000085a7 */ /* 0x000ee400080010ff */
[----:B---3--:R-:W-:Y:S05]  /*ba20*/  @!P0 BRA `(.L_x_162) ;  /* 0xfffffffc00f08947 */ /* 0x008fea000383ffff */
[----:B------:R-:W-:Y:S05]  /*ba30*/  BRA `(.L_x_163) ;  /* 0xffffff8c00c07947 */ /* 0x000fea000383ffff */
.L_x_81:
[----:B------:R-:W-:Y:S07]  /*ba40*/  MOV R0, UR21 ;  /* 0x0000001500007c02 */ /* 0x000fee0008000f00 */
.L_x_164:
[----:B--2---:R2:W3:Y:S02]  /*ba50*/  SYNCS.PHASECHK.TRANS64.TRYWAIT P0, [R0+URZ+0x68], R9 ;  /* 0x00006809000075a7 */ /* 0x0044e400080011ff */
[----:B---3--:R-:W-:Y:S05]  /*ba60*/  @!P0 NANOSLEEP.SYNCS 0x989680 ;  /* 0x009896800000895d */ /* 0x008fea0003900000 */
[----:B------:R-:W3:Y:S02]  /*ba70*/  @!P0 SYNCS.PHASECHK.TRANS64 P0, [R0+URZ+0x68], R9 ;  /* 0x00006809000085a7 */ /* 0x000ee400080010ff */
[----:B---3--:R-:W-:Y:S05]  /*ba80*/  @!P0 BRA `(.L_x_164) ;  /* 0xfffffffc00f08947 */ /* 0x008fea000383ffff */
[----:B------:R-:W-:Y:S05]  /*ba90*/  BRA `(.L_x_165) ;  /* 0xffffff9000007947 */ /* 0x000fea000383ffff */
.L_x_83:
[----:B------:R-:W-:-:S07]  /*baa0*/  MOV R0, UR21 ;  /* 0x0000001500007c02 */ /* 0x000fce0008000f00 */
.L_x_166:
[----:B---3--:R3:W4:Y:S02]  /*bab0*/  SYNCS.PHASECHK.TRANS64.TRYWAIT P0, [R0+URZ+0x50], R2 ;  /* 0x00005002000075a7 */ /* 0x00872400080011ff */
[----:B----4-:R-:W-:Y:S05]  /*bac0*/  @!P0 NANOSLEEP.SYNCS 0x989680 ;  /* 0x009896800000895d */ /* 0x010fea0003900000 */
[----:B------:R-:W4:Y:S02]  /*bad0*/  @!P0 SYNCS.PHASECHK.TRANS64 P0, [R0+URZ+0x50], R2 ;  /* 0x00005002000085a7 */ /* 0x000f2400080010ff */
[----:B----4-:R-:W-:Y:S05]  /*bae0*/  @!P0 BRA `(.L_x_166) ;  /* 0xfffffffc00f08947 */ /* 0x010fea000383ffff */
[----:B------:R-:W-:Y:S05]  /*baf0*/  BRA `(.L_x_167) ;  /* 0xffffff9000787947 */ /* 0x000fea000383ffff */
.L_x_84:
[----:B---3--:R-:W-:-:S07]  /*bb00*/  MOV R0, UR21 ;  /* 0x0000001500007c02 */ /* 0x008fce0008000f00 */
.L_x_168:
[----:B---3--:R3:W4:Y:S02]  /*bb10*/  SYNCS.PHASECHK.TRANS64.TRYWAIT P0, [R0+URZ+0x58], R2 ;  /* 0x00005802000075a7 */ /* 0x00872400080011ff */
[----:B----4-:R-:W-:Y:S05]  /*bb20*/  @!P0 NANOSLEEP.SYNCS 0x989680 ;  /* 0x009896800000895d */ /* 0x010fea0003900000 */
[----:B------:R-:W4:Y:S02]  /*bb30*/  @!P0 SYNCS.PHASECHK.TRANS64 P0, [R0+URZ+0x58], R2 ;  /* 0x00005802000085a7 */ /* 0x000f2400080010ff */
[----:B----4-:R-:W-:Y:S05]  /*bb40*/  @!P0 BRA `(.L_x_168) ;  /* 0xfffffffc00f08947 */ /* 0x010fea000383ffff */
[----:B------:R-:W-:Y:S05]  /*bb50*/  BRA `(.L_x_169) ;  /* 0xffffff9000687947 */ /* 0x000fea000383ffff */
.L_x_85:
[----:B---3--:R-:W-:-:S07]  /*bb60*/  MOV R0, UR21 ;  /* 0x0000001500007c02 */ /* 0x008fce0008000f00 */
.L_x_170:
[----:B---3--:R3:W4:Y:S02]  /*bb70*/  SYNCS.PHASECHK.TRANS64.TRYWAIT P0, [R0+URZ+0x60], R2 ;  /* 0x00006002000075a7 */ /* 0x00872400080011ff */
[----:B----4-:R-:W-:Y:S05]  /*bb80*/  @!P0 NANOSLEEP.SYNCS 0x989680 ;  /* 0x009896800000895d */ /* 0x010fea0003900000 */
[----:B------:R-:W4:Y:S02]  /*bb90*/  @!P0 SYNCS.PHASECHK.TRANS64 P0, [R0+URZ+0x60], R2 ;  /* 0x00006002000085a7 */ /* 0x000f2400080010ff */
[----:B----4-:R-:W-:Y:S05]  /*bba0*/  @!P0 BRA `(.L_x_170) ;  /* 0xfffffffc00f08947 */ /* 0x010fea000383ffff */
[----:B------:R-:W-:Y:S05]  /*bbb0*/  BRA `(.L_x_171) ;  /* 0xffffff9000587947 */ /* 0x000fea000383ffff */
.L_x_87:
[----:B-1----:R1:W2:Y:S02]  /*bbc0*/  SYNCS.PHASECHK.TRANS64.TRYWAIT P0, [R3+URZ+0x80], R0 ;  /* 0x00008000030075a7 */ /* 0x0022a400080011ff */
[----:B--2---:R-:W-:Y:S05]  /*bbd0*/  @!P0 NANOSLEEP.SYNCS 0x989680 ;  /* 0x009896800000895d */ /* 0x004fea0003900000 */
[----:B------:R-:W2:Y:S02]  /*bbe0*/  @!P0 SYNCS.PHASECHK.TRANS64 P0, [R3+URZ+0x80], R0 ;  /* 0x00008000030085a7 */ /* 0x000ea400080010ff */
[----:B--2---:R-:W-:Y:S05]  /*bbf0*/  @!P0 BRA `(.L_x_87) ;  /* 0xfffffffc00f08947 */ /* 0x004fea000383ffff */
[----:B------:R-:W-:Y:S05]  /*bc00*/  BRA `(.L_x_172) ;  /* 0xffffff9400247947 */ /* 0x000fea000383ffff */
.L_x_98:
[----:B-1----:R-:W-:Y:S04]  /*bc10*/  MOV R2, UR44 ;  /* 0x0000002c00027c02 */ /* 0x002fe80008000f00 */
[----:B------:R1:W2:Y:S03]  /*bc20*/  SYNCS.PHASECHK.TRANS64.TRYWAIT P1, [R2+URZ+0x30], R3 ;  /* 0x00003003020075a7 */ /* 0x0002a600080211ff */
[----:B--2---:R-:W-:Y:S05]  /*bc30*/  @!P1 NANOSLEEP.SYNCS 0x989680 ;  /* 0x009896800000995d */ /* 0x004fea0003900000 */
[----:B------:R-:W2:Y:S02]  /*bc40*/  @!P1 SYNCS.PHASECHK.TRANS64 P1, [R2+URZ+0x30], R3 ;  /* 0x00003003020095a7 */ /* 0x000ea400080210ff */
[----:B--2---:R-:W-:Y:S05]  /*bc50*/  @!P1 BRA `(.L_x_98) ;  /* 0xfffffffc00ec9947 */ /* 0x004fea000383ffff */
[----:B------:R-:W-:Y:S05]  /*bc60*/  BRA `(.L_x_97) ;  /* 0xffffffa000fc7947 */ /* 0x000fea000383ffff */
.L_x_100:
[----:B-1----:R1:W4:Y:S02]  /*bc70*/  SYNCS.PHASECHK.TRANS64.TRYWAIT P0, [R74+URZ+0xa0], R0 ;  /* 0x0000a0004a0075a7 */ /* 0x00232400080011ff */
[----:B----4-:R-:W-:Y:S05]  /*bc80*/  @!P0 NANOSLEEP.SYNCS 0x989680 ;  /* 0x009896800000895d */ /* 0x010fea0003900000 */
[----:B------:R-:W4:Y:S02]  /*bc90*/  @!P0 SYNCS.PHASECHK.TRANS64 P0, [R74+URZ+0xa0], R0 ;  /* 0x0000a0004a0085a7 */ /* 0x000f2400080010ff */
[----:B----4-:R-:W-:Y:S05]  /*bca0*/  @!P0 BRA `(.L_x_100) ;  /* 0xfffffffc00f08947 */ /* 0x010fea000383ffff */
[----:B------:R-:W-:Y:S05]  /*bcb0*/  BRA `(.L_x_99) ;  /* 0xffffffa400347947 */ /* 0x000fea000383ffff */
.L_x_109:
[----:B-1----:R1:W3:Y:S02]  /*bcc0*/  SYNCS.PHASECHK.TRANS64.TRYWAIT P0, [R2+URZ+0x30], R0 ;  /* 0x00003000020075a7 */ /* 0x0022e400080011ff */
[----:B---3--:R-:W-:Y:S05]  /*bcd0*/  @!P0 NANOSLEEP.SYNCS 0x989680 ;  /* 0x009896800000895d */ /* 0x008fea0003900000 */
[----:B------:R-:W3:Y:S02]  /*bce0*/  @!P0 SYNCS.PHASECHK.TRANS64 P0, [R2+URZ+0x30], R0 ;  /* 0x00003000020085a7 */ /* 0x000ee400080010ff */
[----:B---3--:R-:W-:Y:S05]  /*bcf0*/  @!P0 BRA `(.L_x_109) ;  /* 0xfffffffc00f08947 */ /* 0x008fea000383ffff */
[----:B------:R-:W-:Y:S05]  /*bd00*/  BRA `(.L_x_108) ;  /* 0xffffffb400e07947 */ /* 0x000fea000383ffff */
.L_x_117:
[----:B-1----:R1:W2:Y:S02]  /*bd10*/  SYNCS.PHASECHK.TRANS64.TRYWAIT P0, [R6+URZ+0x30], R5 ;  /* 0x00003005060075a7 */ /* 0x0022a400080011ff */
[----:B--2---:R-:W-:Y:S05]  /*bd20*/  @!P0 NANOSLEEP.SYNCS 0x989680 ;  /* 0x009896800000895d */ /* 0x004fea0003900000 */
[----:B------:R-:W2:Y:S02]  /*bd30*/  @!P0 SYNCS.PHASECHK.TRANS64 P0, [R6+URZ+0x30], R5 ;  /* 0x00003005060085a7 */ /* 0x000ea400080010ff */
[----:B--2---:R-:W-:Y:S05]  /*bd40*/  @!P0 BRA `(.L_x_117) ;  /* 0xfffffffc00f08947 */ /* 0x004fea000383ffff */
[----:B------:R-:W-:Y:S05]  /*bd50*/  BRA `(.L_x_116) ;  /* 0xffffffc800d87947 */ /* 0x000fea000383ffff */
.L_x_125:
[----:B-1----:R1:W2:Y:S02]  /*bd60*/  SYNCS.PHASECHK.TRANS64.TRYWAIT P0, [R3+URZ+0x30], R0 ;  /* 0x00003000030075a7 */ /* 0x0022a400080011ff */
[----:B--2---:R-:W-:Y:S05]  /*bd70*/  @!P0 NANOSLEEP.SYNCS 0x989680 ;  /* 0x009896800000895d */ /* 0x004fea0003900000 */
[----:B------:R-:W2:Y:S02]  /*bd80*/  @!P0 SYNCS.PHASECHK.TRANS64 P0, [R3+URZ+0x30], R0 ;  /* 0x00003000030085a7 */ /* 0x000ea400080010ff */
[----:B--2---:R-:W-:Y:S05]  /*bd90*/  @!P0 BRA `(.L_x_125) ;  /* 0xfffffffc00f08947 */ /* 0x004fea000383ffff */
[----:B------:R-:W-:Y:S05]  /*bda0*/  BRA `(.L_x_124) ;  /* 0xffffffdc00cc7947 */ /* 0x000fea000383ffff */
        .weak           $__internal_0_$__cuda_sm10x_tcgen05_guardrail_trap_col_being_dealloced_not_returned_by_alloc
        .type           $__internal_0_$__cuda_sm10x_tcgen05_guardrail_trap_col_being_dealloced_not_returned_by_alloc,@function
        .size           $__internal_0_$__cuda_sm10x_tcgen05_guardrail_trap_col_being_dealloced_not_returned_by_alloc,($__internal_1_$__cuda_sm10x_tcgen05_guardrail_trap_phase_invalid_during_alloc - $__internal_0_$__cuda_sm10x_tcgen05_guardrail_trap_col_being_dealloced_not_returned_by_alloc)
$__internal_0_$__cuda_sm10x_tcgen05_guardrail_trap_col_being_dealloced_not_returned_by_alloc:
[----:B------:R-:W-:Y:S05]  /*bdb0*/  BPT.TRAP 0x1 ;  /* 0x000000040000795c */ /* 0x000fea0000300000 */
[----:B------:R-:W-:-:S04]  /*bdc0*/  HFMA2 R3, -RZ, RZ, 0, 0 ;  /* 0x00000000ff037431 */ /* 0x000fc800000001ff */
[----:B------:R-:W-:Y:S05]  /*bdd0*/  RET.REL.NODEC R2 `(_ZN7cutlass13device_kernelINS_4gemm6kernel13GemmUniversalIN4cute5tupleIJiiiiEEENS1_10collective13CollectiveMmaINS1_35MainloopSm100TmaUmmaWarpSpecializedILi3ELi2ELi2ENS5_IJNS4_1CILi1EEENSA_ILi2EEESB_EEEEENS5_IJNSA_ILi128EEENSA_ILi256EEENSA_ILi64EEEEEENS_10bfloat16_tENS5_IJlSB_lEEESJ_SK_NS4_8TiledMMAINS4_8MMA_AtomIJNS4_20SM100_MMA_F16BF16_SSISJ_SJ_fLi128ELi256ELNS4_4UMMA5MajorE0ELSP_0ELNSO_7ScaleInE0ELSQ_0EEEEEENS4_6LayoutINS5_IJSB_SB_SB_EEENS5_IJNSA_ILi0EEESV_SV_EEEEENS5_IJNS4_10UnderscoreESY_SY_EEEEENS4_23SM90_TMA_LOAD_MULTICASTENS4_14ComposedLayoutINS4_7SwizzleILi3ELi4ELi3EEENS4_18smem_ptr_flag_bitsILi16EEENST_INS5_IJNSA_ILi8EEESH_EEENS5_IJSH_SB_EEEEEEEvNS4_8identityENS4_13SM90_TMA_LOADES1B_vS1C_EENS_8epilogue10collective18CollectiveEpilogueINS1F_23Sm100TmaWarpSpecializedILi4ELi2ELi64ELb1ELb0EEEJSI_NS5_IJNST_ISF_SB_EENST_ISH_SB_EEEEESJ_SK_SJ_SK_NS1F_6fusion15FusionCallbacksIS1J_NS1N_17LinearCombinationISJ_fSJ_fLNS_15FloatRoundStyleE2EEESI_S1M_JEEENS4_5SM1004TMEM4LOAD26SM100_TMEM_LOAD_32dp32b64xES1D_S1B_NS4_39AutoVectorizingCopyWithAssumedAlignmentILi128EEENS4_14SM90_TMA_STOREES1B_S1Y_S1Y_EEEvvEEEEvNT_6ParamsE) ;  /* 0xffffff4002887950 */ /* 0x000fea0003c3ffff */
        .weak           $__internal_1_$__cuda_sm10x_tcgen05_guardrail_trap_phase_invalid_during_alloc
        .type           $__internal_1_$__cuda_sm10x_tcgen05_guardrail_trap_phase_invalid_during_alloc,@function
        .size           $__internal_1_$__cuda_sm10x_tcgen05_guardrail_trap_phase_invalid_during_alloc,($__internal_2_$__cuda_sm10x_tcgen05_guardrail_trap_unallocated_columns_being_dealloced - $__internal_1_$__cuda_sm10x_tcgen05_guardrail_trap_phase_invalid_during_alloc)
$__internal_1_$__cuda_sm10x_tcgen05_guardrail_trap_phase_invalid_during_alloc:
[----:B------:R-:W-:Y:S05]  /*bde0*/  BPT.TRAP 0x1 ;  /* 0x000000040000795c */ /* 0x000fea0000300000 */
[----:B------:R-:W-:-:S04]  /*bdf0*/  MOV R5, 0x0 ;  /* 0x0000000000057802 */ /* 0x000fc80000000f00 */
[----:B------:R-:W-:Y:S05]  /*be00*/  RET.REL.NODEC R4 `(_ZN7cutlass13device_kernelINS_4gemm6kernel13GemmUniversalIN4cute5tupleIJiiiiEEENS1_10collective13CollectiveMmaINS1_35MainloopSm100TmaUmmaWarpSpecializedILi3ELi2ELi2ENS5_IJNS4_1CILi1EEENSA_ILi2EEESB_EEEEENS5_IJNSA_ILi128EEENSA_ILi256EEENSA_ILi64EEEEEENS_10bfloat16_tENS5_IJlSB_lEEESJ_SK_NS4_8TiledMMAINS4_8MMA_AtomIJNS4_20SM100_MMA_F16BF16_SSISJ_SJ_fLi128ELi256ELNS4_4UMMA5MajorE0ELSP_0ELNSO_7ScaleInE0ELSQ_0EEEEEENS4_6LayoutINS5_IJSB_SB_SB_EEENS5_IJNSA_ILi0EEESV_SV_EEEEENS5_IJNS4_10UnderscoreESY_SY_EEEEENS4_23SM90_TMA_LOAD_MULTICASTENS4_14ComposedLayoutINS4_7SwizzleILi3ELi4ELi3EEENS4_18smem_ptr_flag_bitsILi16EEENST_INS5_IJNSA_ILi8EEESH_EEENS5_IJSH_SB_EEEEEEEvNS4_8identityENS4_13SM90_TMA_LOADES1B_vS1C_EENS_8epilogue10collective18CollectiveEpilogueINS1F_23Sm100TmaWarpSpecializedILi4ELi2ELi64ELb1ELb0EEEJSI_NS5_IJNST_ISF_SB_EENST_ISH_SB_EEEEESJ_SK_SJ_SK_NS1F_6fusion15FusionCallbacksIS1J_NS1N_17LinearCombinationISJ_fSJ_fLNS_15FloatRoundStyleE2EEESI_S1M_JEEENS4_5SM1004TMEM4LOAD26SM100_TMEM_LOAD_32dp32b64xES1D_S1B_NS4_39AutoVectorizingCopyWithAssumedAlignmentILi128EEENS4_14SM90_TMA_STOREES1B_S1Y_S1Y_EEEvvEEEEvNT_6ParamsE) ;  /* 0xffffff40047c7950 */ /* 0x000fea0003c3ffff */
        .weak           $__internal_2_$__cuda_sm10x_tcgen05_guardrail_trap_unallocated_columns_being_dealloced
        .type           $__internal_2_$__cuda_sm10x_tcgen05_guardrail_trap_unallocated_columns_being_dealloced,@function
        .size           $__internal_2_$__cuda_sm10x_tcgen05_guardrail_trap_unallocated_columns_being_dealloced,(.L_x_174 - $__internal_2_$__cuda_sm10x_tcgen05_guardrail_trap_unallocated_columns_being_dealloced)
$__internal_2_$__cuda_sm10x_tcgen05_guardrail_trap_unallocated_columns_being_dealloced:
[----:B------:R-:W-:Y:S05]  /*be10*/  BPT.TRAP 0x1 ;  /* 0x000000040000795c */ /* 0x000fea0000300000 */
[----:B------:R-:W-:-:S04]  /*be20*/  HFMA2 R3, -RZ, RZ, 0, 0 ;  /* 0x00000000ff037431 */ /* 0x000fc800000001ff */
[----:B------:R-:W-:Y:S05]  /*be30*/  RET.REL.NODEC R2 `(_ZN7cutlass13device_kernelINS_4gemm6kernel13GemmUniversalIN4cute5tupleIJiiiiEEENS1_10collective13CollectiveMmaINS1_35MainloopSm100TmaUmmaWarpSpecializedILi3ELi2ELi2ENS5_IJNS4_1CILi1EEENSA_ILi2EEESB_EEEEENS5_IJNSA_ILi128EEENSA_ILi256EEENSA_ILi64EEEEEENS_10bfloat16_tENS5_IJlSB_lEEESJ_SK_NS4_8TiledMMAINS4_8MMA_AtomIJNS4_20SM100_MMA_F16BF16_SSISJ_SJ_fLi128ELi256ELNS4_4UMMA5MajorE0ELSP_0ELNSO_7ScaleInE0ELSQ_0EEEEEENS4_6LayoutINS5_IJSB_SB_SB_EEENS5_IJNSA_ILi0EEESV_SV_EEEEENS5_IJNS4_10UnderscoreESY_SY_EEEEENS4_23SM90_TMA_LOAD_MULTICASTENS4_14ComposedLayoutINS4_7SwizzleILi3ELi4ELi3EEENS4_18smem_ptr_flag_bitsILi16EEENST_INS5_IJNSA_ILi8EEESH_EEENS5_IJSH_SB_EEEEEEEvNS4_8identityENS4_13SM90_TMA_LOADES1B_vS1C_EENS_8epilogue10collective18CollectiveEpilogueINS1F_23Sm100TmaWarpSpecializedILi4ELi2ELi64ELb1ELb0EEEJSI_NS5_IJNST_ISF_SB_EENST_ISH_SB_EEEEESJ_SK_SJ_SK_NS1F_6fusion15FusionCallbacksIS1J_NS1N_17LinearCombinationISJ_fSJ_fLNS_15FloatRoundStyleE2EEESI_S1M_JEEENS4_5SM1004TMEM4LOAD26SM100_TMEM_LOAD_32dp32b64xES1D_S1B_NS4_39AutoVectorizingCopyWithAssumedAlignmentILi128EEENS4_14SM90_TMA_STOREES1B_S1Y_S1Y_EEEvvEEEEvNT_6ParamsE) ;  /* 0xffffff4002707950 */ /* 0x000fea0003c3ffff */
.L_x_173:
[----:B------:R-:W-:-:S00]  /*be40*/  BRA `(.L_x_173) ;  /* 0xfffffffc00fc7947 */ /* 0x000fc0000383ffff */
[----:B------:R-:W-:-:S00]  /*be50*/  NOP ;  /* 0x0000000000007918 */ /* 0x000fc00000000000 */
        /* <DEDUP_REMOVED lines=10> */
.L_x_174:


//--------------------- .nv.global.init           --------------------------
	.section	.nv.global.init,"aw",@progbits
.nv.global.init:
	.type		$str$27,@object
	.size		$str$27,($str$28 - $str$27)
$str$27:
        /*0000*/ 	.byte	0x28, 0x61, 0x64, 0x64, 0x72, 0x65, 0x73, 0x73, 0x20, 0x26, 0x20, 0x6d, 0x61, 0x73, 0x6b, 0x29
        /*0010*/ 	.byte	0x20, 0x3d, 0x3d, 0x20, 0x30, 0x00
	.type		$str$28,@object
	.size		$str$28,($str$26 - $str$28)
$str$28:
        /*0016*/ 	.byte	0x2f, 0x74, 0x6d, 0x70, 0x2f, 0x63, 0x75, 0x74, 0x6c, 0x61, 0x73, 0x73, 0x5f, 0x73, 0x77, 0x65
        /*0026*/ 	.byte	0x65, 0x70, 0x5f, 0x73, 0x72, 0x63, 0x2f, 0x69, 0x6e, 0x63, 0x6c, 0x75, 0x64, 0x65, 0x2f, 0x63
        /*0036*/ 	.byte	0x75, 0x74, 0x65, 0x2f, 0x70, 0x6f, 0x69, 0x6e, 0x74, 0x65, 0x72, 0x5f, 0x66, 0x6c, 0x61, 0x67
        /*0046*/ 	.byte	0x67, 0x65, 0x64, 0x2e, 0x68, 0x70, 0x70, 0x00
	.type		$str$26,@object
	.size		$str$26,($str$25 - $str$26)
$str$26:
        /*004e*/ 	.byte	0x2f, 0x74, 0x6d, 0x70, 0x2f, 0x63, 0x75, 0x74, 0x6c, 0x61, 0x73, 0x73, 0x5f, 0x73, 0x77, 0x65
        /*005e*/ 	.byte	0x65, 0x70, 0x5f, 0x73, 0x72, 0x63, 0x2f, 0x69, 0x6e, 0x63, 0x6c, 0x75, 0x64, 0x65, 0x2f, 0x63
        /*006e*/ 	.byte	0x75, 0x74, 0x65, 0x2f, 0x61, 0x74, 0x6f, 0x6d, 0x2f, 0x63, 0x6f, 0x70, 0x79, 0x5f, 0x74, 0x72
        /*007e*/ 	.byte	0x61, 0x69, 0x74, 0x73, 0x5f, 0x73, 0x6d, 0x31, 0x30, 0x30, 0x2e, 0x68, 0x70, 0x70, 0x00
	.type		$str$25,@object
	.size		$str$25,(__unnamed_1 - $str$25)
$str$25:
        /*008d*/ 	.byte	0x28, 0x28, 0x75, 0x69, 0x6e, 0x74, 0x33, 0x32, 0x5f, 0x74, 0x28, 0x74, 0x68, 0x72, 0x65, 0x61
        /*009d*/ 	.byte	0x64, 0x49, 0x64, 0x78, 0x2e, 0x78, 0x29, 0x20, 0x2f, 0x20, 0x33, 0x32, 0x29, 0x20, 0x25, 0x20
        /*00ad*/ 	.byte	0x34, 0x29, 0x20, 0x3d, 0x3d, 0x20, 0x28, 0x28, 0x28, 0x74, 0x6d, 0x65, 0x6d, 0x5f, 0x61, 0x64
        /*00bd*/ 	.byte	0x64, 0x72, 0x20, 0x3e, 0x3e, 0x20, 0x31, 0x36, 0x29, 0x20, 0x2f, 0x20, 0x33, 0x32, 0x29, 0x20
        /*00cd*/ 	.byte	0x25, 0x20, 0x34, 0x29, 0x00
	.type		__unnamed_1,@object
	.size		__unnamed_1,(__unnamed_2 - __unnamed_1)
__unnamed_1:
        /*00d2*/ 	.byte	0x61, 0x75, 0x74, 0x6f, 0x20, 0x63, 0x75, 0x74, 0x65, 0x3a, 0x3a, 0x61, 0x73, 0x5f, 0x70, 0x6f
        /* <DEDUP_REMOVED lines=24> */
        /*0262*/ 	.byte	0x38, 0x31, 0x39, 0x32, 0x3e, 0x3e, 0x3e, 0x3e, 0x5d, 0x00
	.type		__unnamed_2,@object
	.size		__unnamed_2,(.L_2 - __unnamed_2)
__unnamed_2:
        /* <DEDUP_REMOVED lines=43> */
        /*051c*/ 	.byte	0x74, 0x65, 0x3a, 0x3a, 0x43, 0x3c, 0x30, 0x3e, 0x3e, 0x3e, 0x3e, 0x5d, 0x00
.L_2:


//--------------------- .nv.shared._ZN7cutlass13device_kernelINS_4gemm6kernel13GemmUniversalIN4cute5tupleIJiiiiEEENS1_10collective13CollectiveMmaINS1_35MainloopSm100TmaUmmaWarpSpecializedILi3ELi2ELi2ENS5_IJNS4_1CILi1EEENSA_ILi2EEESB_EEEEENS5_IJNSA_ILi128EEENSA_ILi256EEENSA_ILi64EEEEEENS_10bfloat16_tENS5_IJlSB_lEEESJ_SK_NS4_8TiledMMAINS4_8MMA_AtomIJNS4_20SM100_MMA_F16BF16_SSISJ_SJ_fLi128ELi256ELNS4_4UMMA5MajorE0ELSP_0ELNSO_7ScaleInE0ELSQ_0EEEEEENS4_6LayoutINS5_IJSB_SB_SB_EEENS5_IJNSA_ILi0EEESV_SV_EEEEENS5_IJNS4_10UnderscoreESY_SY_EEEEENS4_23SM90_TMA_LOAD_MULTICASTENS4_14ComposedLayoutINS4_7SwizzleILi3ELi4ELi3EEENS4_18smem_ptr_flag_bitsILi16EEENST_INS5_IJNSA_ILi8EEESH_EEENS5_IJSH_SB_EEEEEEEvNS4_8identityENS4_13SM90_TMA_LOADES1B_vS1C_EENS_8epilogue10collective18CollectiveEpilogueINS1F_23Sm100TmaWarpSpecializedILi4ELi2ELi64ELb1ELb0EEEJSI_NS5_IJNST_ISF_SB_EENST_ISH_SB_EEEEESJ_SK_SJ_SK_NS1F_6fusion15FusionCallbacksIS1J_NS1N_17LinearCombinationISJ_fSJ_fLNS_15FloatRoundStyleE2EEESI_S1M_JEEENS4_5SM1004TMEM4LOAD26SM100_TMEM_LOAD_32dp32b64xES1D_S1B_NS4_39AutoVectorizingCopyWithAssumedAlignmentILi128EEENS4_14SM90_TMA_STOREES1B_S1Y_S1Y_EEEvvEEEEvNT_6ParamsE --------------------------
	.section	.nv.shared._ZN7cutlass13device_kernelINS_4gemm6kernel13GemmUniversalIN4cute5tupleIJiiiiEEENS1_10collective13CollectiveMmaINS1_35MainloopSm100TmaUmmaWarpSpecializedILi3ELi2ELi2ENS5_IJNS4_1CILi1EEENSA_ILi2EEESB_EEEEENS5_IJNSA_ILi128EEENSA_ILi256EEENSA_ILi64EEEEEENS_10bfloat16_tENS5_IJlSB_lEEESJ_SK_NS4_8TiledMMAINS4_8MMA_AtomIJNS4_20SM100_MMA_F16BF16_SSISJ_SJ_fLi128ELi256ELNS4_4UMMA5MajorE0ELSP_0ELNSO_7ScaleInE0ELSQ_0EEEEEENS4_6LayoutINS5_IJSB_SB_SB_EEENS5_IJNSA_ILi0EEESV_SV_EEEEENS5_IJNS4_10UnderscoreESY_SY_EEEEENS4_23SM90_TMA_LOAD_MULTICASTENS4_14ComposedLayoutINS4_7SwizzleILi3ELi4ELi3EEENS4_18smem_ptr_flag_bitsILi16EEENST_INS5_IJNSA_ILi8EEESH_EEENS5_IJSH_SB_EEEEEEEvNS4_8identityENS4_13SM90_TMA_LOADES1B_vS1C_EENS_8epilogue10collective18CollectiveEpilogueINS1F_23Sm100TmaWarpSpecializedILi4ELi2ELi64ELb1ELb0EEEJSI_NS5_IJNST_ISF_SB_EENST_ISH_SB_EEEEESJ_SK_SJ_SK_NS1F_6fusion15FusionCallbacksIS1J_NS1N_17LinearCombinationISJ_fSJ_fLNS_15FloatRoundStyleE2EEESI_S1M_JEEENS4_5SM1004TMEM4LOAD26SM100_TMEM_LOAD_32dp32b64xES1D_S1B_NS4_39AutoVectorizingCopyWithAssumedAlignmentILi128EEENS4_14SM90_TMA_STOREES1B_S1Y_S1Y_EEEvvEEEEvNT_6ParamsE,"aw",@nobits
	.sectionflags	@""
	.align	16
	.zero		1024


//--------------------- .nv.shared.reserved.0     --------------------------
	.section	.nv.shared.reserved.0,"aw",@nobits
	.weak		__nv_reservedSMEM_offset_0_alias
	.size		__nv_reservedSMEM_offset_0_alias, 0, 64
	.other		__nv_reservedSMEM_offset_0_alias,@"STO_CUDA_RESERVED_SHARED STV_DEFAULT"
__nv_reservedSMEM_offset_0_alias:
	.zero		0
.nv.shared.reserved.0:
	.zero		64
	.weak		__nv_reservedSMEM_tcgen05_partition
	.type		__nv_reservedSMEM_tcgen05_partition,@object
	.size		__nv_reservedSMEM_tcgen05_partition,(.L_0 - __nv_reservedSMEM_tcgen05_partition)
__nv_reservedSMEM_tcgen05_partition:
	.zero		32
.L_0:


//--------------------- .nv.global                --------------------------
	.section	.nv.global,"aw",@nobits
.nv.global:
	.type		_ZN39_INTERNAL_23f90b25_4_k_cu_6bd6ecae_73744cute1_E,@object
	.size		_ZN39_INTERNAL_23f90b25_4_k_cu_6bd6ecae_73744cute1_E,(_ZN39_INTERNAL_23f90b25_4_k_cu_6bd6ecae_73744cuda3std3__45__cpo6cbeginE - _ZN39_INTERNAL_23f90b25_4_k_cu_6bd6ecae_73744cute1_E)
_ZN39_INTERNAL_23f90b25_4_k_cu_6bd6ecae_73744cute1_E:
	.zero		1
	.type		_ZN39_INTERNAL_23f90b25_4_k_cu_6bd6ecae_73744cuda3std3__45__cpo6cbeginE,@object
	.size		_ZN39_INTERNAL_23f90b25_4_k_cu_6bd6ecae_73744cuda3std3__45__cpo6cbeginE,(_ZN39_INTERNAL_23f90b25_4_k_cu_6bd6ecae_73744cuda3std3__48in_placeE - _ZN39_INTERNAL_23f90b25_4_k_cu_6bd6ecae_73744cuda3std3__45__cpo6cbeginE)
_ZN39_INTERNAL_23f90b25_4_k_cu_6bd6ecae_73744cuda3std3__45__cpo6cbeginE:
	.zero		1
	.type		_ZN39_INTERNAL_23f90b25_4_k_cu_6bd6ecae_73744cuda3std3__48in_placeE,@object
	.size		_ZN39_INTERNAL_23f90b25_4_k_cu_6bd6ecae_73744cuda3std3__48in_placeE,(_ZN39_INTERNAL_23f90b25_4_k_cu_6bd6ecae_73744cuda3std6ranges3__45__cpo9iter_moveE - _ZN39_INTERNAL_23f90b25_4_k_cu_6bd6ecae_73744cuda3std3__48in_placeE)
_ZN39_INTERNAL_23f90b25_4_k_cu_6bd6ecae_73744cuda3std3__48in_placeE:
	.zero		1
	.type		_ZN39_INTERNAL_23f90b25_4_k_cu_6bd6ecae_73744cuda3std6ranges3__45__cpo9iter_moveE,@object
	.size		_ZN39_INTERNAL_23f90b25_4_k_cu_6bd6ecae_73744cuda3std6ranges3__45__cpo9iter_moveE,(_ZN39_INTERNAL_23f90b25_4_k_cu_6bd6ecae_73744cuda3std3__45__cpo5beginE - _ZN39_INTERNAL_23f90b25_4_k_cu_6bd6ecae_73744cuda3std6ranges3__45__cpo9iter_moveE)
_ZN39_INTERNAL_23f90b25_4_k_cu_6bd6ecae_73744cuda3std6ranges3__45__cpo9iter_moveE:
	.zero		1
	.type		_ZN39_INTERNAL_23f90b25_4_k_cu_6bd6ecae_73744cuda3std3__45__cpo5beginE,@object
	.size		_ZN39_INTERNAL_23f90b25_4_k_cu_6bd6ecae_73744cuda3std3__45__cpo5beginE,(_ZN39_INTERNAL_23f90b25_4_k_cu_6bd6ecae_73744cuda3std3__441_GLOBAL__N__23f90b25_4_k_cu_6bd6ecae_73746ignoreE - _ZN39_INTERNAL_23f90b25_4_k_cu_6bd6ecae_73744cuda3std3__45__cpo5beginE)
_ZN39_INTERNAL_23f90b25_4_k_cu_6bd6ecae_73744cuda3std3__45__cpo5beginE:
	.zero		1
	.type		_ZN39_INTERNAL_23f90b25_4_k_cu_6bd6ecae_73744cuda3std3__441_GLOBAL__N__23f90b25_4_k_cu_6bd6ecae_73746ignoreE,@object
	.size		_ZN39_INTERNAL_23f90b25_4_k_cu_6bd6ecae_73744cuda3std3__441_GLOBAL__N__23f90b25_4_k_cu_6bd6ecae_73746ignoreE,(_ZN39_INTERNAL_23f90b25_4_k_cu_6bd6ecae_73744cute7productE - _ZN39_INTERNAL_23f90b25_4_k_cu_6bd6ecae_73744cuda3std3__441_GLOBAL__N__23f90b25_4_k_cu_6bd6ecae_73746ignoreE)
_ZN39_INTERNAL_23f90b25_4_k_cu_6bd6ecae_73744cuda3std3__441_GLOBAL__N__23f90b25_4_k_cu_6bd6ecae_73746ignoreE:
	.zero		1
	.type		_ZN39_INTERNAL_23f90b25_4_k_cu_6bd6ecae_73744cute7productE,@object
	.size		_ZN39_INTERNAL_23f90b25_4_k_cu_6bd6ecae_73744cute7productE,(_ZN39_INTERNAL_23f90b25_4_k_cu_6bd6ecae_73744cuda3std3__45__cpo3endE - _ZN39_INTERNAL_23f90b25_4_k_cu_6bd6ecae_73744cute7productE)
_ZN39_INTERNAL_23f90b25_4_k_cu_6bd6ecae_73744cute7productE:
	.zero		1
	.type		_ZN39_INTERNAL_23f90b25_4_k_cu_6bd6ecae_73744cuda3std3__45__cpo3endE,@object
	.size		_ZN39_INTERNAL_23f90b25_4_k_cu_6bd6ecae_73744cuda3std3__45__cpo3endE,(_ZN39_INTERNAL_23f90b25_4_k_cu_6bd6ecae_73744cuda3std3__419piecewise_constructE - _ZN39_INTERNAL_23f90b25_4_k_cu_6bd6ecae_73744cuda3std3__45__cpo3endE)
_ZN39_INTERNAL_23f90b25_4_k_cu_6bd6ecae_73744cuda3std3__45__cpo3endE:
	.zero		1
	.type		_ZN39_INTERNAL_23f90b25_4_k_cu_6bd6ecae_73744cuda3std3__419piecewise_constructE,@object
	.size		_ZN39_INTERNAL_23f90b25_4_k_cu_6bd6ecae_73744cuda3std3__419piecewise_constructE,(_ZN39_INTERNAL_23f90b25_4_k_cu_6bd6ecae_73744cuda3std3__45__cpo4cendE - _ZN39_INTERNAL_23f90b25_4_k_cu_6bd6ecae_73744cuda3std3__419piecewise_constructE)
_ZN39_INTERNAL_23f90b25_4_k_cu_6bd6ecae_73744cuda3std3__419piecewise_constructE:
	.zero		1
	.type		_ZN39_INTERNAL_23f90b25_4_k_cu_6bd6ecae_73744cuda3std3__45__cpo4cendE,@object
	.size		_ZN39_INTERNAL_23f90b25_4_k_cu_6bd6ecae_73744cuda3std3__45__cpo4cendE,(_ZN39_INTERNAL_23f90b25_4_k_cu_6bd6ecae_73744cuda3std6ranges3__45__cpo4swapE - _ZN39_INTERNAL_23f90b25_4_k_cu_6bd6ecae_73744cuda3std3__45__cpo4cendE)
_ZN39_INTERNAL_23f90b25_4_k_cu_6bd6ecae_73744cuda3std3__45__cpo4cendE:
	.zero		1
	.type		_ZN39_INTERNAL_23f90b25_4_k_cu_6bd6ecae_73744cuda3std6ranges3__45__cpo4swapE,@object
	.size		_ZN39_INTERNAL_23f90b25_4_k_cu_6bd6ecae_73744cuda3std6ranges3__45__cpo4swapE,(.L_10 - _ZN39_INTERNAL_23f90b25_4_k_cu_6bd6ecae_73744cuda3std6ranges3__45__cpo4swapE)
_ZN39_INTERNAL_23f90b25_4_k_cu_6bd6ecae_73744cuda3std6ranges3__45__cpo4swapE:
	.zero		1
.L_10:


//--------------------- .nv.constant0._ZN7cutlass13device_kernelINS_4gemm6kernel13GemmUniversalIN4cute5tupleIJiiiiEEENS1_10collective13CollectiveMmaINS1_35MainloopSm100TmaUmmaWarpSpecializedILi3ELi2ELi2ENS5_IJNS4_1CILi1EEENSA_ILi2EEESB_EEEEENS5_IJNSA_ILi128EEENSA_ILi256EEENSA_ILi64EEEEEENS_10bfloat16_tENS5_IJlSB_lEEESJ_SK_NS4_8TiledMMAINS4_8MMA_AtomIJNS4_20SM100_MMA_F16BF16_SSISJ_SJ_fLi128ELi256ELNS4_4UMMA5MajorE0ELSP_0ELNSO_7ScaleInE0ELSQ_0EEEEEENS4_6LayoutINS5_IJSB_SB_SB_EEENS5_IJNSA_ILi0EEESV_SV_EEEEENS5_IJNS4_10UnderscoreESY_SY_EEEEENS4_23SM90_TMA_LOAD_MULTICASTENS4_14ComposedLayoutINS4_7SwizzleILi3ELi4ELi3EEENS4_18smem_ptr_flag_bitsILi16EEENST_INS5_IJNSA_ILi8EEESH_EEENS5_IJSH_SB_EEEEEEEvNS4_8identityENS4_13SM90_TMA_LOADES1B_vS1C_EENS_8epilogue10collective18CollectiveEpilogueINS1F_23Sm100TmaWarpSpecializedILi4ELi2ELi64ELb1ELb0EEEJSI_NS5_IJNST_ISF_SB_EENST_ISH_SB_EEEEESJ_SK_SJ_SK_NS1F_6fusion15FusionCallbacksIS1J_NS1N_17LinearCombinationISJ_fSJ_fLNS_15FloatRoundStyleE2EEESI_S1M_JEEENS4_5SM1004TMEM4LOAD26SM100_TMEM_LOAD_32dp32b64xES1D_S1B_NS4_39AutoVectorizingCopyWithAssumedAlignmentILi128EEENS4_14SM90_TMA_STOREES1B_S1Y_S1Y_EEEvvEEEEvNT_6ParamsE --------------------------
	.section	.nv.constant0._ZN7cutlass13device_kernelINS_4gemm6kernel13GemmUniversalIN4cute5tupleIJiiiiEEENS1_10collective13CollectiveMmaINS1_35MainloopSm100TmaUmmaWarpSpecializedILi3ELi2ELi2ENS5_IJNS4_1CILi1EEENSA_ILi2EEESB_EEEEENS5_IJNSA_ILi128EEENSA_ILi256EEENSA_ILi64EEEEEENS_10bfloat16_tENS5_IJlSB_lEEESJ_SK_NS4_8TiledMMAINS4_8MMA_AtomIJNS4_20SM100_MMA_F16BF16_SSISJ_SJ_fLi128ELi256ELNS4_4UMMA5MajorE0ELSP_0ELNSO_7ScaleInE0ELSQ_0EEEEEENS4_6LayoutINS5_IJSB_SB_SB_EEENS5_IJNSA_ILi0EEESV_SV_EEEEENS5_IJNS4_10UnderscoreESY_SY_EEEEENS4_23SM90_TMA_LOAD_MULTICASTENS4_14ComposedLayoutINS4_7SwizzleILi3ELi4ELi3EEENS4_18smem_ptr_flag_bitsILi16EEENST_INS5_IJNSA_ILi8EEESH_EEENS5_IJSH_SB_EEEEEEEvNS4_8identityENS4_13SM90_TMA_LOADES1B_vS1C_EENS_8epilogue10collective18CollectiveEpilogueINS1F_23Sm100TmaWarpSpecializedILi4ELi2ELi64ELb1ELb0EEEJSI_NS5_IJNST_ISF_SB_EENST_ISH_SB_EEEEESJ_SK_SJ_SK_NS1F_6fusion15FusionCallbacksIS1J_NS1N_17LinearCombinationISJ_fSJ_fLNS_15FloatRoundStyleE2EEESI_S1M_JEEENS4_5SM1004TMEM4LOAD26SM100_TMEM_LOAD_32dp32b64xES1D_S1B_NS4_39AutoVectorizingCopyWithAssumedAlignmentILi128EEENS4_14SM90_TMA_STOREES1B_S1Y_S1Y_EEEvvEEEEvNT_6ParamsE,"a",@progbits
	.sectionflags	@""
	.align	4
.nv.constant0._ZN7cutlass13device_kernelINS_4gemm6kernel13GemmUniversalIN4cute5tupleIJiiiiEEENS1_10collective13CollectiveMmaINS1_35MainloopSm100TmaUmmaWarpSpecializedILi3ELi2ELi2ENS5_IJNS4_1CILi1EEENSA_ILi2EEESB_EEEEENS5_IJNSA_ILi128EEENSA_ILi256EEENSA_ILi64EEEEEENS_10bfloat16_tENS5_IJlSB_lEEESJ_SK_NS4_8TiledMMAINS4_8MMA_AtomIJNS4_20SM100_MMA_F16BF16_SSISJ_SJ_fLi128ELi256ELNS4_4UMMA5MajorE0ELSP_0ELNSO_7ScaleInE0ELSQ_0EEEEEENS4_6LayoutINS5_IJSB_SB_SB_EEENS5_IJNSA_ILi0EEESV_SV_EEEEENS5_IJNS4_10UnderscoreESY_SY_EEEEENS4_23SM90_TMA_LOAD_MULTICASTENS4_14ComposedLayoutINS4_7SwizzleILi3ELi4ELi3EEENS4_18smem_ptr_flag_bitsILi16EEENST_INS5_IJNSA_ILi8EEESH_EEENS5_IJSH_SB_EEEEEEEvNS4_8identityENS4_13SM90_TMA_LOADES1B_vS1C_EENS_8epilogue10collective18CollectiveEpilogueINS1F_23Sm100TmaWarpSpecializedILi4ELi2ELi64ELb1ELb0EEEJSI_NS5_IJNST_ISF_SB_EENST_ISH_SB_EEEEESJ_SK_SJ_SK_NS1F_6fusion15FusionCallbacksIS1J_NS1N_17LinearCombinationISJ_fSJ_fLNS_15FloatRoundStyleE2EEESI_S1M_JEEENS4_5SM1004TMEM4LOAD26SM100_TMEM_LOAD_32dp32b64xES1D_S1B_NS4_39AutoVectorizingCopyWithAssumedAlignmentILi128EEENS4_14SM90_TMA_STOREES1B_S1Y_S1Y_EEEvvEEEEvNT_6ParamsE:
	.zero		2944


//--------------------- SYMBOLS --------------------------

	.type		.nv.reservedSmem.offset0,@object
	.size		.nv.reservedSmem.offset0,0x4
	.type		.nv.reservedSmem.cap,@object
	.size		.nv.reservedSmem.cap,0x4
	.type		__assertfail,@function
